//
// Generated by NVIDIA NVVM Compiler
//
// Compiler Build ID: CL-36424714
// Cuda compilation tools, release 13.0, V13.0.88
// Based on NVVM 20.0.0
//

.version 9.0
.target sm_100
.address_size 64

	// .globl	_Z9top_k_gpuPfiiS_Pi
// _ZZN3cub18CUB_300001_SM_10006detail10radix_sort31DeviceRadixSortSingleTileKernelINS1_5radix10policy_hubIfNS0_8NullTypeEyE10Policy1000ELNS0_9SortOrderE1EfS6_yNS1_21identity_decomposer_tEEEvPKT1_PSB_PKT2_PSF_T3_iiT4_E12temp_storage has been demoted
// _ZZN3cub18CUB_300001_SM_10006detail10radix_sort30DeviceRadixSortHistogramKernelINS1_5radix10policy_hubIfNS0_8NullTypeEyE10Policy1000ELNS0_9SortOrderE1EfyNS1_21identity_decomposer_tEEEvPT2_PKT1_SB_iiT3_E12temp_storage has been demoted
// _ZZN3cub18CUB_300001_SM_10006detail10radix_sort33DeviceRadixSortExclusiveSumKernelINS1_5radix10policy_hubIfNS0_8NullTypeEyE10Policy1000EyEEvPT0_E12temp_storage has been demoted
// _ZZN3cub18CUB_300001_SM_10006detail10radix_sort29DeviceRadixSortOnesweepKernelINS1_5radix10policy_hubIfNS0_8NullTypeEyE10Policy1000ELNS0_9SortOrderE1EfS6_yiiNS1_21identity_decomposer_tEEEvPT5_SC_PT3_PKSD_PT1_PKSH_PT2_PKSL_T4_iiT6_E1s has been demoted
.global .align 1 .b8 _ZN34_INTERNAL_9966687a_4_k_cu_7d4ada2d4cuda3std3__45__cpo5beginE[1];
.global .align 1 .b8 _ZN34_INTERNAL_9966687a_4_k_cu_7d4ada2d4cuda3std3__45__cpo3endE[1];
.global .align 1 .b8 _ZN34_INTERNAL_9966687a_4_k_cu_7d4ada2d4cuda3std3__45__cpo6cbeginE[1];
.global .align 1 .b8 _ZN34_INTERNAL_9966687a_4_k_cu_7d4ada2d4cuda3std3__45__cpo4cendE[1];
.global .align 1 .b8 _ZN34_INTERNAL_9966687a_4_k_cu_7d4ada2d4cuda3std3__45__cpo6rbeginE[1];
.global .align 1 .b8 _ZN34_INTERNAL_9966687a_4_k_cu_7d4ada2d4cuda3std3__45__cpo4rendE[1];
.global .align 1 .b8 _ZN34_INTERNAL_9966687a_4_k_cu_7d4ada2d4cuda3std3__45__cpo7crbeginE[1];
.global .align 1 .b8 _ZN34_INTERNAL_9966687a_4_k_cu_7d4ada2d4cuda3std3__45__cpo5crendE[1];
.global .align 1 .b8 _ZN34_INTERNAL_9966687a_4_k_cu_7d4ada2d4cuda3std3__436_GLOBAL__N__9966687a_4_k_cu_7d4ada2d6ignoreE[1];
.global .align 1 .b8 _ZN34_INTERNAL_9966687a_4_k_cu_7d4ada2d4cuda3std3__419piecewise_constructE[1];
.global .align 1 .b8 _ZN34_INTERNAL_9966687a_4_k_cu_7d4ada2d4cuda3std3__48in_placeE[1];
.global .align 1 .b8 _ZN34_INTERNAL_9966687a_4_k_cu_7d4ada2d4cuda3std3__420unreachable_sentinelE[1];
.global .align 1 .b8 _ZN34_INTERNAL_9966687a_4_k_cu_7d4ada2d4cuda3std3__47nulloptE[1];
.global .align 1 .b8 _ZN34_INTERNAL_9966687a_4_k_cu_7d4ada2d4cuda3std3__48unexpectE[1];
.global .align 1 .b8 _ZN34_INTERNAL_9966687a_4_k_cu_7d4ada2d4cuda3std6ranges3__45__cpo4swapE[1];
.global .align 1 .b8 _ZN34_INTERNAL_9966687a_4_k_cu_7d4ada2d4cuda3std6ranges3__45__cpo9iter_moveE[1];
.global .align 1 .b8 _ZN34_INTERNAL_9966687a_4_k_cu_7d4ada2d4cuda3std6ranges3__45__cpo5beginE[1];
.global .align 1 .b8 _ZN34_INTERNAL_9966687a_4_k_cu_7d4ada2d4cuda3std6ranges3__45__cpo3endE[1];
.global .align 1 .b8 _ZN34_INTERNAL_9966687a_4_k_cu_7d4ada2d4cuda3std6ranges3__45__cpo6cbeginE[1];
.global .align 1 .b8 _ZN34_INTERNAL_9966687a_4_k_cu_7d4ada2d4cuda3std6ranges3__45__cpo4cendE[1];
.global .align 1 .b8 _ZN34_INTERNAL_9966687a_4_k_cu_7d4ada2d4cuda3std6ranges3__45__cpo7advanceE[1];
.global .align 1 .b8 _ZN34_INTERNAL_9966687a_4_k_cu_7d4ada2d4cuda3std6ranges3__45__cpo9iter_swapE[1];
.global .align 1 .b8 _ZN34_INTERNAL_9966687a_4_k_cu_7d4ada2d4cuda3std6ranges3__45__cpo4nextE[1];
.global .align 1 .b8 _ZN34_INTERNAL_9966687a_4_k_cu_7d4ada2d4cuda3std6ranges3__45__cpo4prevE[1];
.global .align 1 .b8 _ZN34_INTERNAL_9966687a_4_k_cu_7d4ada2d4cuda3std6ranges3__45__cpo4dataE[1];
.global .align 1 .b8 _ZN34_INTERNAL_9966687a_4_k_cu_7d4ada2d4cuda3std6ranges3__45__cpo5cdataE[1];
.global .align 1 .b8 _ZN34_INTERNAL_9966687a_4_k_cu_7d4ada2d4cuda3std6ranges3__45__cpo4sizeE[1];
.global .align 1 .b8 _ZN34_INTERNAL_9966687a_4_k_cu_7d4ada2d4cuda3std6ranges3__45__cpo5ssizeE[1];
.global .align 1 .b8 _ZN34_INTERNAL_9966687a_4_k_cu_7d4ada2d4cuda3std6ranges3__45__cpo8distanceE[1];
.global .align 1 .b8 _ZN34_INTERNAL_9966687a_4_k_cu_7d4ada2d6thrust24THRUST_300001_SM_1000_NS8cuda_cub3parE[1];
.global .align 1 .b8 _ZN34_INTERNAL_9966687a_4_k_cu_7d4ada2d6thrust24THRUST_300001_SM_1000_NS8cuda_cub10par_nosyncE[1];
.global .align 1 .b8 _ZN34_INTERNAL_9966687a_4_k_cu_7d4ada2d6thrust24THRUST_300001_SM_1000_NS6system6detail10sequential3seqE[1];
.global .align 1 .b8 _ZN34_INTERNAL_9966687a_4_k_cu_7d4ada2d6thrust24THRUST_300001_SM_1000_NS6system3cpp3parE[1];
.global .align 1 .b8 _ZN34_INTERNAL_9966687a_4_k_cu_7d4ada2d6thrust24THRUST_300001_SM_1000_NS12placeholders2_1E[1];
.global .align 1 .b8 _ZN34_INTERNAL_9966687a_4_k_cu_7d4ada2d6thrust24THRUST_300001_SM_1000_NS12placeholders2_2E[1];
.global .align 1 .b8 _ZN34_INTERNAL_9966687a_4_k_cu_7d4ada2d6thrust24THRUST_300001_SM_1000_NS12placeholders2_3E[1];
.global .align 1 .b8 _ZN34_INTERNAL_9966687a_4_k_cu_7d4ada2d6thrust24THRUST_300001_SM_1000_NS12placeholders2_4E[1];
.global .align 1 .b8 _ZN34_INTERNAL_9966687a_4_k_cu_7d4ada2d6thrust24THRUST_300001_SM_1000_NS12placeholders2_5E[1];
.global .align 1 .b8 _ZN34_INTERNAL_9966687a_4_k_cu_7d4ada2d6thrust24THRUST_300001_SM_1000_NS12placeholders2_6E[1];
.global .align 1 .b8 _ZN34_INTERNAL_9966687a_4_k_cu_7d4ada2d6thrust24THRUST_300001_SM_1000_NS12placeholders2_7E[1];
.global .align 1 .b8 _ZN34_INTERNAL_9966687a_4_k_cu_7d4ada2d6thrust24THRUST_300001_SM_1000_NS12placeholders2_8E[1];
.global .align 1 .b8 _ZN34_INTERNAL_9966687a_4_k_cu_7d4ada2d6thrust24THRUST_300001_SM_1000_NS12placeholders2_9E[1];
.global .align 1 .b8 _ZN34_INTERNAL_9966687a_4_k_cu_7d4ada2d6thrust24THRUST_300001_SM_1000_NS12placeholders3_10E[1];
.global .align 1 .b8 _ZN34_INTERNAL_9966687a_4_k_cu_7d4ada2d6thrust24THRUST_300001_SM_1000_NS3seqE[1];
.global .align 1 .b8 _ZN34_INTERNAL_9966687a_4_k_cu_7d4ada2d6thrust24THRUST_300001_SM_1000_NS6deviceE[1];
.extern .shared .align 16 .b8 shared_buffer[];

.visible .entry _Z9top_k_gpuPfiiS_Pi(
	.param .u64 .ptr .align 1 _Z9top_k_gpuPfiiS_Pi_param_0,
	.param .u32 _Z9top_k_gpuPfiiS_Pi_param_1,
	.param .u32 _Z9top_k_gpuPfiiS_Pi_param_2,
	.param .u64 .ptr .align 1 _Z9top_k_gpuPfiiS_Pi_param_3,
	.param .u64 .ptr .align 1 _Z9top_k_gpuPfiiS_Pi_param_4
)
{
	.reg .pred 	%p<39>;
	.reg .b32 	%r<173>;
	.reg .b32 	%f<26>;
	.reg .b64 	%rd<56>;

	ld.param.u64 	%rd4, [_Z9top_k_gpuPfiiS_Pi_param_0];
	ld.param.u32 	%r54, [_Z9top_k_gpuPfiiS_Pi_param_1];
	ld.param.u32 	%r55, [_Z9top_k_gpuPfiiS_Pi_param_2];
	ld.param.u64 	%rd5, [_Z9top_k_gpuPfiiS_Pi_param_3];
	ld.param.u64 	%rd6, [_Z9top_k_gpuPfiiS_Pi_param_4];
	cvta.to.global.u64 	%rd1, %rd4;
	cvta.to.global.u64 	%rd2, %rd6;
	cvta.to.global.u64 	%rd3, %rd5;
	mov.u32 	%r1, %tid.x;
	mov.u32 	%r2, %ctaid.x;
	mov.u32 	%r164, %ntid.x;
	mad.lo.s32 	%r160, %r2, %r164, %r1;
	mul.lo.s32 	%r56, %r55, %r1;
	shl.b32 	%r57, %r56, 2;
	mov.u32 	%r58, shared_buffer;
	add.s32 	%r5, %r58, %r57;
	mul.lo.s32 	%r59, %r55, %r164;
	shl.b32 	%r60, %r59, 2;
	add.s32 	%r6, %r58, %r60;
	add.s32 	%r7, %r6, %r57;
	mov.u32 	%r61, %nctaid.x;
	mul.lo.s32 	%r8, %r61, %r164;
	setp.lt.s32 	%p1, %r55, 1;
	@%p1 bra 	$L__BB0_12;
	and.b32  	%r9, %r55, 7;
	setp.lt.u32 	%p2, %r55, 8;
	mov.b32 	%r157, 0;
	@%p2 bra 	$L__BB0_4;
	and.b32  	%r157, %r55, 2147483640;
	mov.b32 	%r162, 0;
$L__BB0_3:
	.pragma "nounroll";
	shl.b32 	%r64, %r162, 2;
	add.s32 	%r65, %r5, %r64;
	mov.b32 	%r66, -8388609;
	st.shared.u32 	[%r65], %r66;
	add.s32 	%r67, %r7, %r64;
	mov.b32 	%r68, -1;
	st.shared.u32 	[%r67], %r68;
	st.shared.u32 	[%r65+4], %r66;
	st.shared.u32 	[%r67+4], %r68;
	st.shared.u32 	[%r65+8], %r66;
	st.shared.u32 	[%r67+8], %r68;
	st.shared.u32 	[%r65+12], %r66;
	st.shared.u32 	[%r67+12], %r68;
	st.shared.u32 	[%r65+16], %r66;
	st.shared.u32 	[%r67+16], %r68;
	st.shared.u32 	[%r65+20], %r66;
	st.shared.u32 	[%r67+20], %r68;
	st.shared.u32 	[%r65+24], %r66;
	st.shared.u32 	[%r67+24], %r68;
	st.shared.u32 	[%r65+28], %r66;
	st.shared.u32 	[%r67+28], %r68;
	add.s32 	%r162, %r162, 8;
	setp.eq.s32 	%p3, %r162, %r157;
	@%p3 bra 	$L__BB0_4;
	bra.uni 	$L__BB0_3;
$L__BB0_4:
	setp.eq.s32 	%p4, %r9, 0;
	@%p4 bra 	$L__BB0_12;
	and.b32  	%r12, %r55, 3;
	setp.lt.u32 	%p5, %r9, 4;
	@%p5 bra 	$L__BB0_7;
	shl.b32 	%r69, %r157, 2;
	add.s32 	%r70, %r5, %r69;
	mov.b32 	%r71, -8388609;
	st.shared.u32 	[%r70], %r71;
	add.s32 	%r72, %r7, %r69;
	mov.b32 	%r73, -1;
	st.shared.u32 	[%r72], %r73;
	st.shared.u32 	[%r70+4], %r71;
	st.shared.u32 	[%r72+4], %r73;
	st.shared.u32 	[%r70+8], %r71;
	st.shared.u32 	[%r72+8], %r73;
	st.shared.u32 	[%r70+12], %r71;
	st.shared.u32 	[%r72+12], %r73;
	add.s32 	%r157, %r157, 4;
$L__BB0_7:
	setp.eq.s32 	%p6, %r12, 0;
	@%p6 bra 	$L__BB0_12;
	setp.eq.s32 	%p7, %r12, 1;
	@%p7 bra 	$L__BB0_10;
	shl.b32 	%r74, %r157, 2;
	add.s32 	%r75, %r5, %r74;
	mov.b32 	%r76, -8388609;
	st.shared.u32 	[%r75], %r76;
	add.s32 	%r77, %r7, %r74;
	mov.b32 	%r78, -1;
	st.shared.u32 	[%r77], %r78;
	st.shared.u32 	[%r75+4], %r76;
	st.shared.u32 	[%r77+4], %r78;
	add.s32 	%r157, %r157, 2;
$L__BB0_10:
	and.b32  	%r79, %r55, 1;
	setp.eq.b32 	%p8, %r79, 1;
	not.pred 	%p9, %p8;
	@%p9 bra 	$L__BB0_12;
	shl.b32 	%r80, %r157, 2;
	add.s32 	%r81, %r5, %r80;
	mov.b32 	%r82, -8388609;
	st.shared.u32 	[%r81], %r82;
	add.s32 	%r83, %r7, %r80;
	mov.b32 	%r84, -1;
	st.shared.u32 	[%r83], %r84;
$L__BB0_12:
	setp.ge.s32 	%p10, %r160, %r54;
	shl.b32 	%r85, %r55, 2;
	add.s32 	%r17, %r5, %r85;
	@%p10 bra 	$L__BB0_25;
	setp.gt.s32 	%p11, %r55, 1;
	@%p11 bra 	$L__BB0_14;
	bra.uni 	$L__BB0_22;
$L__BB0_14:
	add.s32 	%r18, %r55, -2;
$L__BB0_15:
	mul.wide.s32 	%rd9, %r160, 4;
	add.s64 	%rd10, %rd1, %rd9;
	ld.global.f32 	%f1, [%rd10];
	ld.shared.f32 	%f8, [%r17+-4];
	setp.lt.f32 	%p14, %f1, %f8;
	@%p14 bra 	$L__BB0_19;
	mov.u32 	%r161, %r18;
$L__BB0_17:
	shl.b32 	%r86, %r161, 2;
	add.s32 	%r21, %r5, %r86;
	ld.shared.f32 	%f2, [%r21];
	setp.gt.f32 	%p15, %f1, %f2;
	@%p15 bra 	$L__BB0_20;
	st.shared.f32 	[%r21+4], %f1;
	add.s32 	%r88, %r7, %r86;
	st.shared.u32 	[%r88+4], %r160;
$L__BB0_19:
	add.s32 	%r160, %r160, %r8;
	setp.lt.s32 	%p17, %r160, %r54;
	@%p17 bra 	$L__BB0_15;
	bra.uni 	$L__BB0_25;
$L__BB0_20:
	st.shared.f32 	[%r21+4], %f2;
	add.s32 	%r90, %r7, %r86;
	ld.shared.u32 	%r91, [%r90];
	st.shared.u32 	[%r90+4], %r91;
	add.s32 	%r22, %r161, -1;
	setp.gt.s32 	%p16, %r161, 0;
	mov.u32 	%r161, %r22;
	@%p16 bra 	$L__BB0_17;
	st.shared.f32 	[%r5], %f1;
	st.shared.u32 	[%r7], %r160;
	bra.uni 	$L__BB0_19;
$L__BB0_22:
	mul.wide.s32 	%rd7, %r160, 4;
	add.s64 	%rd8, %rd1, %rd7;
	ld.global.f32 	%f3, [%rd8];
	ld.shared.f32 	%f7, [%r17+-4];
	setp.lt.f32 	%p12, %f3, %f7;
	@%p12 bra 	$L__BB0_24;
	st.shared.f32 	[%r5], %f3;
	st.shared.u32 	[%r7], %r160;
$L__BB0_24:
	add.s32 	%r160, %r160, %r8;
	setp.lt.s32 	%p13, %r160, %r54;
	@%p13 bra 	$L__BB0_22;
$L__BB0_25:
	bar.sync 	0;
	setp.lt.u32 	%p18, %r164, 2;
	@%p18 bra 	$L__BB0_40;
	shl.b32 	%r92, %r1, 2;
	add.s32 	%r93, %r92, 4;
	mad.lo.s32 	%r95, %r55, %r93, %r58;
	add.s32 	%r28, %r95, -4;
	shl.b32 	%r96, %r164, 2;
	add.s32 	%r97, %r93, %r96;
	mad.lo.s32 	%r98, %r55, %r97, %r58;
	add.s32 	%r29, %r98, -4;
$L__BB0_27:
	mov.u32 	%r30, %r164;
	shr.u32 	%r164, %r30, 1;
	setp.ge.u32 	%p19, %r1, %r164;
	@%p19 bra 	$L__BB0_39;
	setp.lt.s32 	%p20, %r55, 1;
	add.s32 	%r99, %r164, %r1;
	mul.lo.s32 	%r32, %r99, %r55;
	@%p20 bra 	$L__BB0_39;
	setp.eq.s32 	%p21, %r55, 1;
	@%p21 bra 	$L__BB0_37;
	mov.b32 	%r165, 0;
$L__BB0_31:
	add.s32 	%r101, %r165, %r32;
	shl.b32 	%r102, %r101, 2;
	add.s32 	%r104, %r58, %r102;
	ld.shared.f32 	%f5, [%r104];
	add.s32 	%r105, %r6, %r102;
	ld.shared.u32 	%r35, [%r105];
	ld.shared.f32 	%f9, [%r17+-4];
	setp.lt.f32 	%p22, %f5, %f9;
	@%p22 bra 	$L__BB0_36;
	mov.u32 	%r166, %r29;
	mov.u32 	%r167, %r55;
	mov.u32 	%r168, %r28;
$L__BB0_33:
	add.s32 	%r39, %r168, -4;
	ld.shared.f32 	%f6, [%r168+-4];
	setp.leu.f32 	%p23, %f5, %f6;
	@%p23 bra 	$L__BB0_53;
	st.shared.f32 	[%r168], %f6;
	add.s32 	%r40, %r166, -4;
	ld.shared.u32 	%r106, [%r166+-4];
	st.shared.u32 	[%r166], %r106;
	add.s32 	%r41, %r167, -1;
	add.s32 	%r107, %r167, -2;
	setp.gt.s32 	%p24, %r107, 0;
	mov.u32 	%r166, %r40;
	mov.u32 	%r167, %r41;
	mov.u32 	%r168, %r39;
	@%p24 bra 	$L__BB0_33;
	st.shared.f32 	[%r5], %f5;
	st.shared.u32 	[%r7], %r35;
$L__BB0_36:
	add.s32 	%r165, %r165, 1;
	setp.ne.s32 	%p25, %r165, %r55;
	@%p25 bra 	$L__BB0_31;
	bra.uni 	$L__BB0_39;
$L__BB0_37:
	shl.b32 	%r108, %r32, 2;
	add.s32 	%r110, %r58, %r108;
	ld.shared.f32 	%f4, [%r110];
	add.s32 	%r33, %r6, %r108;
	ld.shared.f32 	%f10, [%r17+-4];
	setp.lt.f32 	%p26, %f4, %f10;
	@%p26 bra 	$L__BB0_39;
	ld.shared.u32 	%r111, [%r33];
	st.shared.f32 	[%r5], %f4;
	st.shared.u32 	[%r7], %r111;
$L__BB0_39:
	bar.sync 	0;
	setp.gt.u32 	%p27, %r30, 3;
	@%p27 bra 	$L__BB0_27;
$L__BB0_40:
	setp.lt.s32 	%p28, %r55, 1;
	setp.ne.s32 	%p29, %r1, 0;
	or.pred  	%p30, %p29, %p28;
	@%p30 bra 	$L__BB0_52;
	mul.lo.s32 	%r43, %r55, %r2;
	and.b32  	%r44, %r55, 7;
	setp.lt.u32 	%p31, %r55, 8;
	mov.b32 	%r171, 0;
	@%p31 bra 	$L__BB0_44;
	and.b32  	%r171, %r55, 2147483640;
	mov.b32 	%r169, 0;
$L__BB0_43:
	.pragma "nounroll";
	shl.b32 	%r114, %r169, 2;
	add.s32 	%r115, %r5, %r114;
	ld.shared.f32 	%f11, [%r115];
	add.s32 	%r116, %r169, %r43;
	mul.wide.u32 	%rd11, %r116, 4;
	add.s64 	%rd12, %rd3, %rd11;
	st.global.f32 	[%rd12], %f11;
	add.s32 	%r117, %r7, %r114;
	ld.shared.u32 	%r118, [%r117];
	add.s64 	%rd13, %rd2, %rd11;
	st.global.u32 	[%rd13], %r118;
	ld.shared.f32 	%f12, [%r115+4];
	add.s32 	%r119, %r116, 1;
	mul.wide.u32 	%rd14, %r119, 4;
	add.s64 	%rd15, %rd3, %rd14;
	st.global.f32 	[%rd15], %f12;
	ld.shared.u32 	%r120, [%r117+4];
	add.s64 	%rd16, %rd2, %rd14;
	st.global.u32 	[%rd16], %r120;
	ld.shared.f32 	%f13, [%r115+8];
	add.s32 	%r121, %r116, 2;
	mul.wide.u32 	%rd17, %r121, 4;
	add.s64 	%rd18, %rd3, %rd17;
	st.global.f32 	[%rd18], %f13;
	ld.shared.u32 	%r122, [%r117+8];
	add.s64 	%rd19, %rd2, %rd17;
	st.global.u32 	[%rd19], %r122;
	ld.shared.f32 	%f14, [%r115+12];
	add.s32 	%r123, %r116, 3;
	mul.wide.u32 	%rd20, %r123, 4;
	add.s64 	%rd21, %rd3, %rd20;
	st.global.f32 	[%rd21], %f14;
	ld.shared.u32 	%r124, [%r117+12];
	add.s64 	%rd22, %rd2, %rd20;
	st.global.u32 	[%rd22], %r124;
	ld.shared.f32 	%f15, [%r115+16];
	add.s32 	%r125, %r116, 4;
	mul.wide.u32 	%rd23, %r125, 4;
	add.s64 	%rd24, %rd3, %rd23;
	st.global.f32 	[%rd24], %f15;
	ld.shared.u32 	%r126, [%r117+16];
	add.s64 	%rd25, %rd2, %rd23;
	st.global.u32 	[%rd25], %r126;
	ld.shared.f32 	%f16, [%r115+20];
	add.s32 	%r127, %r116, 5;
	mul.wide.u32 	%rd26, %r127, 4;
	add.s64 	%rd27, %rd3, %rd26;
	st.global.f32 	[%rd27], %f16;
	ld.shared.u32 	%r128, [%r117+20];
	add.s64 	%rd28, %rd2, %rd26;
	st.global.u32 	[%rd28], %r128;
	ld.shared.f32 	%f17, [%r115+24];
	add.s32 	%r129, %r116, 6;
	mul.wide.u32 	%rd29, %r129, 4;
	add.s64 	%rd30, %rd3, %rd29;
	st.global.f32 	[%rd30], %f17;
	ld.shared.u32 	%r130, [%r117+24];
	add.s64 	%rd31, %rd2, %rd29;
	st.global.u32 	[%rd31], %r130;
	ld.shared.f32 	%f18, [%r115+28];
	add.s32 	%r131, %r116, 7;
	mul.wide.u32 	%rd32, %r131, 4;
	add.s64 	%rd33, %rd3, %rd32;
	st.global.f32 	[%rd33], %f18;
	ld.shared.u32 	%r132, [%r117+28];
	add.s64 	%rd34, %rd2, %rd32;
	st.global.u32 	[%rd34], %r132;
	add.s32 	%r169, %r169, 8;
	setp.ne.s32 	%p32, %r169, %r171;
	@%p32 bra 	$L__BB0_43;
$L__BB0_44:
	setp.eq.s32 	%p33, %r44, 0;
	@%p33 bra 	$L__BB0_52;
	and.b32  	%r49, %r55, 3;
	setp.lt.u32 	%p34, %r44, 4;
	@%p34 bra 	$L__BB0_47;
	shl.b32 	%r133, %r171, 2;
	add.s32 	%r134, %r5, %r133;
	ld.shared.f32 	%f19, [%r134];
	add.s32 	%r135, %r171, %r43;
	mul.wide.u32 	%rd35, %r135, 4;
	add.s64 	%rd36, %rd3, %rd35;
	st.global.f32 	[%rd36], %f19;
	add.s32 	%r136, %r7, %r133;
	ld.shared.u32 	%r137, [%r136];
	add.s64 	%rd37, %rd2, %rd35;
	st.global.u32 	[%rd37], %r137;
	ld.shared.f32 	%f20, [%r134+4];
	add.s32 	%r138, %r135, 1;
	mul.wide.u32 	%rd38, %r138, 4;
	add.s64 	%rd39, %rd3, %rd38;
	st.global.f32 	[%rd39], %f20;
	ld.shared.u32 	%r139, [%r136+4];
	add.s64 	%rd40, %rd2, %rd38;
	st.global.u32 	[%rd40], %r139;
	ld.shared.f32 	%f21, [%r134+8];
	add.s32 	%r140, %r135, 2;
	mul.wide.u32 	%rd41, %r140, 4;
	add.s64 	%rd42, %rd3, %rd41;
	st.global.f32 	[%rd42], %f21;
	ld.shared.u32 	%r141, [%r136+8];
	add.s64 	%rd43, %rd2, %rd41;
	st.global.u32 	[%rd43], %r141;
	ld.shared.f32 	%f22, [%r134+12];
	add.s32 	%r142, %r135, 3;
	mul.wide.u32 	%rd44, %r142, 4;
	add.s64 	%rd45, %rd3, %rd44;
	st.global.f32 	[%rd45], %f22;
	ld.shared.u32 	%r143, [%r136+12];
	add.s64 	%rd46, %rd2, %rd44;
	st.global.u32 	[%rd46], %r143;
	add.s32 	%r171, %r171, 4;
$L__BB0_47:
	setp.eq.s32 	%p35, %r49, 0;
	@%p35 bra 	$L__BB0_52;
	setp.eq.s32 	%p36, %r49, 1;
	@%p36 bra 	$L__BB0_50;
	shl.b32 	%r144, %r171, 2;
	add.s32 	%r145, %r5, %r144;
	ld.shared.f32 	%f23, [%r145];
	add.s32 	%r146, %r171, %r43;
	mul.wide.u32 	%rd47, %r146, 4;
	add.s64 	%rd48, %rd3, %rd47;
	st.global.f32 	[%rd48], %f23;
	add.s32 	%r147, %r7, %r144;
	ld.shared.u32 	%r148, [%r147];
	add.s64 	%rd49, %rd2, %rd47;
	st.global.u32 	[%rd49], %r148;
	ld.shared.f32 	%f24, [%r145+4];
	add.s32 	%r149, %r146, 1;
	mul.wide.u32 	%rd50, %r149, 4;
	add.s64 	%rd51, %rd3, %rd50;
	st.global.f32 	[%rd51], %f24;
	ld.shared.u32 	%r150, [%r147+4];
	add.s64 	%rd52, %rd2, %rd50;
	st.global.u32 	[%rd52], %r150;
	add.s32 	%r171, %r171, 2;
$L__BB0_50:
	and.b32  	%r151, %r55, 1;
	setp.eq.b32 	%p37, %r151, 1;
	not.pred 	%p38, %p37;
	@%p38 bra 	$L__BB0_52;
	shl.b32 	%r152, %r171, 2;
	add.s32 	%r153, %r5, %r152;
	ld.shared.f32 	%f25, [%r153];
	add.s32 	%r154, %r171, %r43;
	mul.wide.u32 	%rd53, %r154, 4;
	add.s64 	%rd54, %rd3, %rd53;
	st.global.f32 	[%rd54], %f25;
	add.s32 	%r155, %r7, %r152;
	ld.shared.u32 	%r156, [%r155];
	add.s64 	%rd55, %rd2, %rd53;
	st.global.u32 	[%rd55], %r156;
$L__BB0_52:
	ret;
$L__BB0_53:
	st.shared.f32 	[%r168], %f5;
	st.shared.u32 	[%r166], %r35;
	bra.uni 	$L__BB0_36;

}
	// .globl	_Z15top_k_gpu_finalPfPiiiS_S0_
.visible .entry _Z15top_k_gpu_finalPfPiiiS_S0_(
	.param .u64 .ptr .align 1 _Z15top_k_gpu_finalPfPiiiS_S0__param_0,
	.param .u64 .ptr .align 1 _Z15top_k_gpu_finalPfPiiiS_S0__param_1,
	.param .u32 _Z15top_k_gpu_finalPfPiiiS_S0__param_2,
	.param .u32 _Z15top_k_gpu_finalPfPiiiS_S0__param_3,
	.param .u64 .ptr .align 1 _Z15top_k_gpu_finalPfPiiiS_S0__param_4,
	.param .u64 .ptr .align 1 _Z15top_k_gpu_finalPfPiiiS_S0__param_5
)
{
	.reg .pred 	%p<34>;
	.reg .b32 	%r<139>;
	.reg .b32 	%f<27>;
	.reg .b64 	%rd<29>;

	ld.param.u64 	%rd11, [_Z15top_k_gpu_finalPfPiiiS_S0__param_0];
	ld.param.u64 	%rd12, [_Z15top_k_gpu_finalPfPiiiS_S0__param_1];
	ld.param.u32 	%r47, [_Z15top_k_gpu_finalPfPiiiS_S0__param_2];
	ld.param.u32 	%r48, [_Z15top_k_gpu_finalPfPiiiS_S0__param_3];
	ld.param.u64 	%rd13, [_Z15top_k_gpu_finalPfPiiiS_S0__param_4];
	ld.param.u64 	%rd14, [_Z15top_k_gpu_finalPfPiiiS_S0__param_5];
	cvta.to.global.u64 	%rd1, %rd14;
	cvta.to.global.u64 	%rd2, %rd13;
	mov.u32 	%r1, %tid.x;
	div.s32 	%r2, %r47, %r48;
	shl.b32 	%r3, %r47, 4;
	mov.u32 	%r134, shared_buffer;
	add.s32 	%r4, %r134, %r3;
	setp.ge.s32 	%p1, %r1, %r47;
	@%p1 bra 	$L__BB1_3;
	mov.u32 	%r5, %ntid.x;
	cvta.to.global.u64 	%rd3, %rd11;
	cvta.to.global.u64 	%rd4, %rd12;
	mov.u32 	%r127, %r1;
$L__BB1_2:
	mul.wide.s32 	%rd15, %r127, 4;
	add.s64 	%rd16, %rd3, %rd15;
	ld.global.f32 	%f7, [%rd16];
	shl.b32 	%r50, %r127, 2;
	mov.u32 	%r51, shared_buffer;
	add.s32 	%r52, %r51, %r50;
	st.shared.f32 	[%r52], %f7;
	add.s64 	%rd17, %rd4, %rd15;
	ld.global.u32 	%r53, [%rd17];
	add.s32 	%r54, %r52, %r3;
	st.shared.u32 	[%r54], %r53;
	add.s32 	%r127, %r127, %r5;
	setp.lt.s32 	%p2, %r127, %r47;
	@%p2 bra 	$L__BB1_2;
$L__BB1_3:
	bar.sync 	0;
	shr.s32 	%r128, %r2, 1;
	setp.lt.s32 	%p3, %r128, 1;
	@%p3 bra 	$L__BB1_18;
	mul.lo.s32 	%r55, %r48, %r1;
	shl.b32 	%r56, %r55, 2;
	mov.u32 	%r57, shared_buffer;
	add.s32 	%r9, %r57, %r56;
	add.s32 	%r10, %r9, %r3;
	shl.b32 	%r58, %r48, 2;
	add.s32 	%r11, %r9, %r58;
	shl.b32 	%r59, %r1, 2;
	add.s32 	%r60, %r59, 4;
	mad.lo.s32 	%r61, %r48, %r60, %r57;
	add.s32 	%r12, %r61, -4;
$L__BB1_5:
	mov.u32 	%r13, %r128;
	setp.ge.s32 	%p4, %r1, %r13;
	@%p4 bra 	$L__BB1_17;
	setp.lt.s32 	%p5, %r48, 1;
	add.s32 	%r62, %r13, %r1;
	mul.lo.s32 	%r14, %r62, %r48;
	@%p5 bra 	$L__BB1_17;
	setp.eq.s32 	%p6, %r48, 1;
	@%p6 bra 	$L__BB1_15;
	mov.b32 	%r129, 0;
$L__BB1_9:
	add.s32 	%r64, %r129, %r14;
	shl.b32 	%r65, %r64, 2;
	add.s32 	%r67, %r57, %r65;
	ld.shared.f32 	%f2, [%r67];
	add.s32 	%r68, %r67, %r3;
	ld.shared.u32 	%r17, [%r68];
	ld.shared.f32 	%f8, [%r11+-4];
	setp.lt.f32 	%p7, %f2, %f8;
	@%p7 bra 	$L__BB1_14;
	mov.u32 	%r130, %r12;
	mov.u32 	%r131, %r48;
$L__BB1_11:
	add.s32 	%r20, %r130, -4;
	ld.shared.f32 	%f3, [%r130+-4];
	setp.leu.f32 	%p8, %f2, %f3;
	@%p8 bra 	$L__BB1_45;
	st.shared.f32 	[%r130], %f3;
	add.s32 	%r70, %r130, %r3;
	ld.shared.u32 	%r71, [%r70+-4];
	st.shared.u32 	[%r70], %r71;
	add.s32 	%r21, %r131, -1;
	add.s32 	%r72, %r131, -2;
	setp.gt.s32 	%p9, %r72, 0;
	mov.u32 	%r130, %r20;
	mov.u32 	%r131, %r21;
	@%p9 bra 	$L__BB1_11;
	st.shared.f32 	[%r9], %f2;
	st.shared.u32 	[%r10], %r17;
$L__BB1_14:
	add.s32 	%r129, %r129, 1;
	setp.ne.s32 	%p10, %r129, %r48;
	@%p10 bra 	$L__BB1_9;
	bra.uni 	$L__BB1_17;
$L__BB1_15:
	shl.b32 	%r73, %r14, 2;
	add.s32 	%r75, %r57, %r73;
	ld.shared.f32 	%f1, [%r75];
	add.s32 	%r15, %r75, %r3;
	ld.shared.f32 	%f9, [%r11+-4];
	setp.lt.f32 	%p11, %f1, %f9;
	@%p11 bra 	$L__BB1_17;
	ld.shared.u32 	%r76, [%r15];
	st.shared.f32 	[%r9], %f1;
	st.shared.u32 	[%r10], %r76;
$L__BB1_17:
	bar.sync 	0;
	shr.u32 	%r128, %r13, 1;
	setp.gt.u32 	%p12, %r13, 1;
	@%p12 bra 	$L__BB1_5;
$L__BB1_18:
	setp.ne.s32 	%p13, %r1, 0;
	@%p13 bra 	$L__BB1_44;
	and.b32  	%r77, %r2, 1;
	setp.eq.b32 	%p14, %r77, 1;
	not.pred 	%p15, %p14;
	setp.lt.s32 	%p16, %r2, 2;
	or.pred  	%p17, %p16, %p15;
	@%p17 bra 	$L__BB1_32;
	add.s32 	%r78, %r2, -1;
	mul.lo.s32 	%r24, %r78, %r48;
	setp.lt.s32 	%p18, %r48, 1;
	@%p18 bra 	$L__BB1_31;
	shl.b32 	%r79, %r48, 2;
	mov.u32 	%r80, shared_buffer;
	add.s32 	%r25, %r80, %r79;
	setp.eq.s32 	%p19, %r48, 1;
	@%p19 bra 	$L__BB1_29;
	add.s32 	%r26, %r48, -2;
	mov.b32 	%r132, 0;
$L__BB1_23:
	add.s32 	%r82, %r132, %r24;
	shl.b32 	%r83, %r82, 2;
	add.s32 	%r85, %r80, %r83;
	ld.shared.f32 	%f5, [%r85];
	add.s32 	%r86, %r85, %r3;
	ld.shared.u32 	%r29, [%r86];
	ld.shared.f32 	%f10, [%r25+-4];
	setp.lt.f32 	%p20, %f5, %f10;
	@%p20 bra 	$L__BB1_28;
	mov.u32 	%r133, %r26;
$L__BB1_25:
	shl.b32 	%r87, %r133, 2;
	add.s32 	%r31, %r80, %r87;
	ld.shared.f32 	%f6, [%r31];
	setp.leu.f32 	%p21, %f5, %f6;
	@%p21 bra 	$L__BB1_46;
	st.shared.f32 	[%r31+4], %f6;
	add.s32 	%r90, %r31, %r3;
	ld.shared.u32 	%r91, [%r90];
	st.shared.u32 	[%r90+4], %r91;
	add.s32 	%r32, %r133, -1;
	setp.gt.s32 	%p22, %r133, 0;
	mov.u32 	%r133, %r32;
	@%p22 bra 	$L__BB1_25;
	st.shared.f32 	[shared_buffer], %f5;
	st.shared.u32 	[%r4], %r29;
$L__BB1_28:
	add.s32 	%r132, %r132, 1;
	setp.ne.s32 	%p23, %r132, %r48;
	@%p23 bra 	$L__BB1_23;
	bra.uni 	$L__BB1_31;
$L__BB1_29:
	shl.b32 	%r92, %r24, 2;
	add.s32 	%r94, %r80, %r92;
	ld.shared.f32 	%f4, [%r94];
	add.s32 	%r27, %r94, %r3;
	ld.shared.f32 	%f11, [%r25+-4];
	setp.lt.f32 	%p24, %f4, %f11;
	@%p24 bra 	$L__BB1_31;
	ld.shared.u32 	%r95, [%r27];
	st.shared.f32 	[shared_buffer], %f4;
	st.shared.u32 	[%r4], %r95;
$L__BB1_31:
	bar.sync 	0;
$L__BB1_32:
	setp.lt.s32 	%p25, %r48, 1;
	@%p25 bra 	$L__BB1_44;
	and.b32  	%r34, %r48, 7;
	setp.lt.u32 	%p26, %r48, 8;
	mov.b32 	%r137, 0;
	@%p26 bra 	$L__BB1_36;
	and.b32  	%r137, %r48, 2147483640;
	neg.s32 	%r135, %r137;
	add.s64 	%rd28, %rd2, 16;
	add.s64 	%rd27, %rd1, 16;
$L__BB1_35:
	.pragma "nounroll";
	ld.shared.v4.f32 	{%f12, %f13, %f14, %f15}, [%r134];
	st.global.f32 	[%rd28+-16], %f12;
	add.s32 	%r98, %r134, %r3;
	ld.shared.v4.u32 	{%r99, %r100, %r101, %r102}, [%r98];
	st.global.u32 	[%rd27+-16], %r99;
	st.global.f32 	[%rd28+-12], %f13;
	st.global.u32 	[%rd27+-12], %r100;
	st.global.f32 	[%rd28+-8], %f14;
	st.global.u32 	[%rd27+-8], %r101;
	st.global.f32 	[%rd28+-4], %f15;
	st.global.u32 	[%rd27+-4], %r102;
	ld.shared.v4.f32 	{%f16, %f17, %f18, %f19}, [%r134+16];
	st.global.f32 	[%rd28], %f16;
	ld.shared.v4.u32 	{%r103, %r104, %r105, %r106}, [%r98+16];
	st.global.u32 	[%rd27], %r103;
	st.global.f32 	[%rd28+4], %f17;
	st.global.u32 	[%rd27+4], %r104;
	st.global.f32 	[%rd28+8], %f18;
	st.global.u32 	[%rd27+8], %r105;
	st.global.f32 	[%rd28+12], %f19;
	st.global.u32 	[%rd27+12], %r106;
	add.s32 	%r135, %r135, 8;
	add.s32 	%r134, %r134, 32;
	add.s64 	%rd28, %rd28, 32;
	add.s64 	%rd27, %rd27, 32;
	setp.ne.s32 	%p27, %r135, 0;
	@%p27 bra 	$L__BB1_35;
$L__BB1_36:
	setp.eq.s32 	%p28, %r34, 0;
	@%p28 bra 	$L__BB1_44;
	and.b32  	%r42, %r48, 3;
	setp.lt.u32 	%p29, %r34, 4;
	@%p29 bra 	$L__BB1_39;
	shl.b32 	%r107, %r137, 2;
	mov.u32 	%r108, shared_buffer;
	add.s32 	%r109, %r108, %r107;
	ld.shared.f32 	%f20, [%r109];
	mul.wide.u32 	%rd18, %r137, 4;
	add.s64 	%rd19, %rd2, %rd18;
	st.global.f32 	[%rd19], %f20;
	add.s32 	%r110, %r109, %r3;
	ld.shared.u32 	%r111, [%r110];
	add.s64 	%rd20, %rd1, %rd18;
	st.global.u32 	[%rd20], %r111;
	ld.shared.f32 	%f21, [%r109+4];
	st.global.f32 	[%rd19+4], %f21;
	ld.shared.u32 	%r112, [%r110+4];
	st.global.u32 	[%rd20+4], %r112;
	ld.shared.f32 	%f22, [%r109+8];
	st.global.f32 	[%rd19+8], %f22;
	ld.shared.u32 	%r113, [%r110+8];
	st.global.u32 	[%rd20+8], %r113;
	ld.shared.f32 	%f23, [%r109+12];
	st.global.f32 	[%rd19+12], %f23;
	ld.shared.u32 	%r114, [%r110+12];
	st.global.u32 	[%rd20+12], %r114;
	add.s32 	%r137, %r137, 4;
$L__BB1_39:
	setp.eq.s32 	%p30, %r42, 0;
	@%p30 bra 	$L__BB1_44;
	setp.eq.s32 	%p31, %r42, 1;
	@%p31 bra 	$L__BB1_42;
	shl.b32 	%r115, %r137, 2;
	mov.u32 	%r116, shared_buffer;
	add.s32 	%r117, %r116, %r115;
	ld.shared.f32 	%f24, [%r117];
	mul.wide.u32 	%rd21, %r137, 4;
	add.s64 	%rd22, %rd2, %rd21;
	st.global.f32 	[%rd22], %f24;
	add.s32 	%r118, %r117, %r3;
	ld.shared.u32 	%r119, [%r118];
	add.s64 	%rd23, %rd1, %rd21;
	st.global.u32 	[%rd23], %r119;
	ld.shared.f32 	%f25, [%r117+4];
	st.global.f32 	[%rd22+4], %f25;
	ld.shared.u32 	%r120, [%r118+4];
	st.global.u32 	[%rd23+4], %r120;
	add.s32 	%r137, %r137, 2;
$L__BB1_42:
	and.b32  	%r121, %r48, 1;
	setp.eq.b32 	%p32, %r121, 1;
	not.pred 	%p33, %p32;
	@%p33 bra 	$L__BB1_44;
	shl.b32 	%r122, %r137, 2;
	mov.u32 	%r123, shared_buffer;
	add.s32 	%r124, %r123, %r122;
	ld.shared.f32 	%f26, [%r124];
	mul.wide.u32 	%rd24, %r137, 4;
	add.s64 	%rd25, %rd2, %rd24;
	st.global.f32 	[%rd25], %f26;
	add.s32 	%r125, %r124, %r3;
	ld.shared.u32 	%r126, [%r125];
	add.s64 	%rd26, %rd1, %rd24;
	st.global.u32 	[%rd26], %r126;
$L__BB1_44:
	ret;
$L__BB1_45:
	st.shared.f32 	[%r130], %f2;
	add.s32 	%r69, %r130, %r3;
	st.shared.u32 	[%r69], %r17;
	bra.uni 	$L__BB1_14;
$L__BB1_46:
	st.shared.f32 	[%r31+4], %f5;
	add.s32 	%r89, %r31, %r3;
	st.shared.u32 	[%r89+4], %r29;
	bra.uni 	$L__BB1_28;

}
	// .globl	_Z13top_k_gpu_optILj128EEvPfiiS0_Pi
.visible .entry _Z13top_k_gpu_optILj128EEvPfiiS0_Pi(
	.param .u64 .ptr .align 1 _Z13top_k_gpu_optILj128EEvPfiiS0_Pi_param_0,
	.param .u32 _Z13top_k_gpu_optILj128EEvPfiiS0_Pi_param_1,
	.param .u32 _Z13top_k_gpu_optILj128EEvPfiiS0_Pi_param_2,
	.param .u64 .ptr .align 1 _Z13top_k_gpu_optILj128EEvPfiiS0_Pi_param_3,
	.param .u64 .ptr .align 1 _Z13top_k_gpu_optILj128EEvPfiiS0_Pi_param_4
)
{
	.reg .pred 	%p<80>;
	.reg .b32 	%r<319>;
	.reg .b32 	%f<62>;
	.reg .b64 	%rd<56>;

	ld.param.u64 	%rd4, [_Z13top_k_gpu_optILj128EEvPfiiS0_Pi_param_0];
	ld.param.u32 	%r111, [_Z13top_k_gpu_optILj128EEvPfiiS0_Pi_param_1];
	ld.param.u32 	%r112, [_Z13top_k_gpu_optILj128EEvPfiiS0_Pi_param_2];
	ld.param.u64 	%rd5, [_Z13top_k_gpu_optILj128EEvPfiiS0_Pi_param_3];
	ld.param.u64 	%rd6, [_Z13top_k_gpu_optILj128EEvPfiiS0_Pi_param_4];
	cvta.to.global.u64 	%rd1, %rd4;
	cvta.to.global.u64 	%rd2, %rd6;
	cvta.to.global.u64 	%rd3, %rd5;
	mov.u32 	%r1, %tid.x;
	mov.u32 	%r2, %ctaid.x;
	shl.b32 	%r113, %r2, 7;
	add.s32 	%r295, %r113, %r1;
	mul.lo.s32 	%r4, %r112, %r1;
	shl.b32 	%r114, %r4, 2;
	mov.u32 	%r115, shared_buffer;
	add.s32 	%r5, %r115, %r114;
	shl.b32 	%r6, %r112, 9;
	add.s32 	%r7, %r5, %r6;
	mov.u32 	%r116, %nctaid.x;
	shl.b32 	%r8, %r116, 7;
	setp.lt.s32 	%p1, %r112, 1;
	@%p1 bra 	$L__BB2_12;
	add.s32 	%r118, %r112, -1;
	and.b32  	%r9, %r112, 7;
	setp.lt.u32 	%p2, %r118, 7;
	mov.b32 	%r292, 0;
	@%p2 bra 	$L__BB2_4;
	and.b32  	%r292, %r112, 2147483640;
	neg.s32 	%r299, %r292;
	add.s32 	%r121, %r114, %r115;
	add.s32 	%r298, %r121, 16;
	shl.b32 	%r122, %r1, 2;
	add.s32 	%r123, %r122, 512;
	mad.lo.s32 	%r124, %r112, %r123, %r115;
	add.s32 	%r297, %r124, 16;
$L__BB2_3:
	.pragma "nounroll";
	mov.b32 	%r125, -8388609;
	st.shared.u32 	[%r298+-16], %r125;
	mov.b32 	%r126, -1;
	st.shared.u32 	[%r297+-16], %r126;
	st.shared.u32 	[%r298+-12], %r125;
	st.shared.u32 	[%r297+-12], %r126;
	st.shared.u32 	[%r298+-8], %r125;
	st.shared.u32 	[%r297+-8], %r126;
	st.shared.u32 	[%r298+-4], %r125;
	st.shared.u32 	[%r297+-4], %r126;
	st.shared.u32 	[%r298], %r125;
	st.shared.u32 	[%r297], %r126;
	st.shared.u32 	[%r298+4], %r125;
	st.shared.u32 	[%r297+4], %r126;
	st.shared.u32 	[%r298+8], %r125;
	st.shared.u32 	[%r297+8], %r126;
	st.shared.u32 	[%r298+12], %r125;
	st.shared.u32 	[%r297+12], %r126;
	add.s32 	%r299, %r299, 8;
	add.s32 	%r298, %r298, 32;
	add.s32 	%r297, %r297, 32;
	setp.eq.s32 	%p3, %r299, 0;
	@%p3 bra 	$L__BB2_4;
	bra.uni 	$L__BB2_3;
$L__BB2_4:
	setp.eq.s32 	%p4, %r9, 0;
	@%p4 bra 	$L__BB2_12;
	and.b32  	%r15, %r112, 3;
	setp.lt.u32 	%p5, %r9, 4;
	@%p5 bra 	$L__BB2_7;
	shl.b32 	%r127, %r292, 2;
	add.s32 	%r128, %r5, %r127;
	mov.b32 	%r129, -8388609;
	st.shared.u32 	[%r128], %r129;
	add.s32 	%r130, %r128, %r6;
	mov.b32 	%r131, -1;
	st.shared.u32 	[%r130], %r131;
	st.shared.u32 	[%r128+4], %r129;
	st.shared.u32 	[%r130+4], %r131;
	st.shared.u32 	[%r128+8], %r129;
	st.shared.u32 	[%r130+8], %r131;
	st.shared.u32 	[%r128+12], %r129;
	st.shared.u32 	[%r130+12], %r131;
	add.s32 	%r292, %r292, 4;
$L__BB2_7:
	setp.eq.s32 	%p6, %r15, 0;
	@%p6 bra 	$L__BB2_12;
	setp.eq.s32 	%p7, %r15, 1;
	@%p7 bra 	$L__BB2_10;
	shl.b32 	%r132, %r292, 2;
	add.s32 	%r133, %r5, %r132;
	mov.b32 	%r134, -8388609;
	st.shared.u32 	[%r133], %r134;
	add.s32 	%r135, %r133, %r6;
	mov.b32 	%r136, -1;
	st.shared.u32 	[%r135], %r136;
	st.shared.u32 	[%r133+4], %r134;
	st.shared.u32 	[%r135+4], %r136;
	add.s32 	%r292, %r292, 2;
$L__BB2_10:
	and.b32  	%r137, %r112, 1;
	setp.eq.b32 	%p8, %r137, 1;
	not.pred 	%p9, %p8;
	@%p9 bra 	$L__BB2_12;
	shl.b32 	%r138, %r292, 2;
	add.s32 	%r139, %r5, %r138;
	mov.b32 	%r140, -8388609;
	st.shared.u32 	[%r139], %r140;
	add.s32 	%r141, %r139, %r6;
	mov.b32 	%r142, -1;
	st.shared.u32 	[%r141], %r142;
$L__BB2_12:
	setp.ge.s32 	%p10, %r295, %r111;
	shl.b32 	%r143, %r112, 2;
	add.s32 	%r20, %r5, %r143;
	@%p10 bra 	$L__BB2_25;
	setp.gt.s32 	%p11, %r112, 1;
	@%p11 bra 	$L__BB2_14;
	bra.uni 	$L__BB2_22;
$L__BB2_14:
	add.s32 	%r21, %r112, -2;
$L__BB2_15:
	mul.wide.s32 	%rd9, %r295, 4;
	add.s64 	%rd10, %rd1, %rd9;
	ld.global.f32 	%f1, [%rd10];
	ld.shared.f32 	%f20, [%r20+-4];
	setp.lt.f32 	%p14, %f1, %f20;
	@%p14 bra 	$L__BB2_19;
	mov.u32 	%r296, %r21;
$L__BB2_17:
	shl.b32 	%r144, %r296, 2;
	add.s32 	%r24, %r5, %r144;
	ld.shared.f32 	%f2, [%r24];
	setp.gt.f32 	%p15, %f1, %f2;
	@%p15 bra 	$L__BB2_20;
	st.shared.f32 	[%r24+4], %f1;
	add.s32 	%r145, %r24, %r6;
	st.shared.u32 	[%r145+4], %r295;
$L__BB2_19:
	add.s32 	%r295, %r295, %r8;
	setp.lt.s32 	%p17, %r295, %r111;
	@%p17 bra 	$L__BB2_15;
	bra.uni 	$L__BB2_25;
$L__BB2_20:
	st.shared.f32 	[%r24+4], %f2;
	add.s32 	%r146, %r24, %r6;
	ld.shared.u32 	%r147, [%r146];
	st.shared.u32 	[%r146+4], %r147;
	add.s32 	%r25, %r296, -1;
	setp.gt.s32 	%p16, %r296, 0;
	mov.u32 	%r296, %r25;
	@%p16 bra 	$L__BB2_17;
	st.shared.f32 	[%r5], %f1;
	st.shared.u32 	[%r7], %r295;
	bra.uni 	$L__BB2_19;
$L__BB2_22:
	mul.wide.s32 	%rd7, %r295, 4;
	add.s64 	%rd8, %rd1, %rd7;
	ld.global.f32 	%f3, [%rd8];
	ld.shared.f32 	%f19, [%r20+-4];
	setp.lt.f32 	%p12, %f3, %f19;
	@%p12 bra 	$L__BB2_24;
	st.shared.f32 	[%r5], %f3;
	st.shared.u32 	[%r7], %r295;
$L__BB2_24:
	add.s32 	%r295, %r295, %r8;
	setp.lt.s32 	%p13, %r295, %r111;
	@%p13 bra 	$L__BB2_22;
$L__BB2_25:
	bar.sync 	0;
	setp.gt.u32 	%p18, %r1, 63;
	@%p18 bra 	$L__BB2_37;
	setp.lt.s32 	%p19, %r112, 1;
	shl.b32 	%r35, %r112, 6;
	@%p19 bra 	$L__BB2_37;
	setp.eq.s32 	%p20, %r112, 1;
	@%p20 bra 	$L__BB2_35;
	add.s32 	%r36, %r4, %r35;
	add.s32 	%r37, %r112, -2;
	mov.b32 	%r301, 0;
$L__BB2_29:
	add.s32 	%r149, %r301, %r36;
	shl.b32 	%r150, %r149, 2;
	add.s32 	%r152, %r115, %r150;
	ld.shared.f32 	%f5, [%r152];
	add.s32 	%r153, %r152, %r6;
	ld.shared.u32 	%r40, [%r153];
	ld.shared.f32 	%f21, [%r20+-4];
	setp.lt.f32 	%p21, %f5, %f21;
	@%p21 bra 	$L__BB2_34;
	mov.u32 	%r302, %r37;
$L__BB2_31:
	shl.b32 	%r154, %r302, 2;
	add.s32 	%r42, %r5, %r154;
	ld.shared.f32 	%f6, [%r42];
	setp.leu.f32 	%p22, %f5, %f6;
	@%p22 bra 	$L__BB2_117;
	st.shared.f32 	[%r42+4], %f6;
	add.s32 	%r156, %r42, %r6;
	ld.shared.u32 	%r157, [%r156];
	st.shared.u32 	[%r156+4], %r157;
	add.s32 	%r43, %r302, -1;
	setp.gt.s32 	%p23, %r302, 0;
	mov.u32 	%r302, %r43;
	@%p23 bra 	$L__BB2_31;
	st.shared.f32 	[%r5], %f5;
	st.shared.u32 	[%r7], %r40;
$L__BB2_34:
	add.s32 	%r301, %r301, 1;
	setp.ne.s32 	%p24, %r301, %r112;
	@%p24 bra 	$L__BB2_29;
	bra.uni 	$L__BB2_37;
$L__BB2_35:
	shl.b32 	%r158, %r35, 2;
	add.s32 	%r159, %r5, %r158;
	ld.shared.f32 	%f4, [%r159];
	add.s32 	%r38, %r159, %r6;
	ld.shared.f32 	%f22, [%r20+-4];
	setp.lt.f32 	%p25, %f4, %f22;
	@%p25 bra 	$L__BB2_37;
	ld.shared.u32 	%r160, [%r38];
	st.shared.f32 	[%r5], %f4;
	st.shared.u32 	[%r7], %r160;
$L__BB2_37:
	bar.sync 	0;
	setp.gt.u32 	%p26, %r1, 31;
	@%p26 bra 	$L__BB2_116;
	setp.lt.s32 	%p27, %r112, 1;
	shl.b32 	%r45, %r112, 5;
	add.s32 	%r46, %r4, %r45;
	@%p27 bra 	$L__BB2_49;
	setp.eq.s32 	%p28, %r112, 1;
	@%p28 bra 	$L__BB2_47;
	add.s32 	%r47, %r112, -2;
	mov.b32 	%r303, 0;
$L__BB2_41:
	add.s32 	%r162, %r303, %r46;
	shl.b32 	%r163, %r162, 2;
	add.s32 	%r165, %r115, %r163;
	ld.volatile.shared.f32 	%f8, [%r165];
	add.s32 	%r166, %r165, %r6;
	ld.volatile.shared.u32 	%r50, [%r166];
	ld.volatile.shared.f32 	%f23, [%r20+-4];
	setp.lt.f32 	%p29, %f8, %f23;
	@%p29 bra 	$L__BB2_46;
	mov.u32 	%r304, %r47;
$L__BB2_43:
	shl.b32 	%r167, %r304, 2;
	add.s32 	%r52, %r5, %r167;
	ld.volatile.shared.f32 	%f24, [%r52];
	setp.leu.f32 	%p30, %f8, %f24;
	@%p30 bra 	$L__BB2_118;
	ld.volatile.shared.f32 	%f25, [%r52];
	st.volatile.shared.f32 	[%r52+4], %f25;
	add.s32 	%r169, %r52, %r6;
	ld.volatile.shared.u32 	%r170, [%r169];
	st.volatile.shared.u32 	[%r169+4], %r170;
	add.s32 	%r53, %r304, -1;
	setp.gt.s32 	%p31, %r304, 0;
	mov.u32 	%r304, %r53;
	@%p31 bra 	$L__BB2_43;
	st.volatile.shared.f32 	[%r5], %f8;
	st.volatile.shared.u32 	[%r7], %r50;
$L__BB2_46:
	add.s32 	%r303, %r303, 1;
	setp.ne.s32 	%p32, %r303, %r112;
	@%p32 bra 	$L__BB2_41;
	bra.uni 	$L__BB2_49;
$L__BB2_47:
	shl.b32 	%r171, %r45, 2;
	add.s32 	%r172, %r5, %r171;
	ld.volatile.shared.f32 	%f7, [%r172];
	add.s32 	%r173, %r172, %r6;
	ld.volatile.shared.u32 	%r48, [%r173];
	ld.volatile.shared.f32 	%f26, [%r20+-4];
	setp.lt.f32 	%p33, %f7, %f26;
	@%p33 bra 	$L__BB2_49;
	st.volatile.shared.f32 	[%r5], %f7;
	st.volatile.shared.u32 	[%r7], %r48;
$L__BB2_49:
	setp.lt.s32 	%p34, %r112, 1;
	shl.b32 	%r174, %r112, 4;
	sub.s32 	%r55, %r46, %r174;
	@%p34 bra 	$L__BB2_60;
	setp.eq.s32 	%p35, %r112, 1;
	@%p35 bra 	$L__BB2_58;
	add.s32 	%r56, %r112, -2;
	mov.b32 	%r305, 0;
$L__BB2_52:
	add.s32 	%r176, %r305, %r55;
	shl.b32 	%r177, %r176, 2;
	add.s32 	%r179, %r115, %r177;
	ld.volatile.shared.f32 	%f10, [%r179];
	add.s32 	%r180, %r179, %r6;
	ld.volatile.shared.u32 	%r59, [%r180];
	ld.volatile.shared.f32 	%f27, [%r20+-4];
	setp.lt.f32 	%p36, %f10, %f27;
	@%p36 bra 	$L__BB2_57;
	mov.u32 	%r306, %r56;
$L__BB2_54:
	shl.b32 	%r181, %r306, 2;
	add.s32 	%r61, %r5, %r181;
	ld.volatile.shared.f32 	%f28, [%r61];
	setp.leu.f32 	%p37, %f10, %f28;
	@%p37 bra 	$L__BB2_119;
	ld.volatile.shared.f32 	%f29, [%r61];
	st.volatile.shared.f32 	[%r61+4], %f29;
	add.s32 	%r183, %r61, %r6;
	ld.volatile.shared.u32 	%r184, [%r183];
	st.volatile.shared.u32 	[%r183+4], %r184;
	add.s32 	%r62, %r306, -1;
	setp.gt.s32 	%p38, %r306, 0;
	mov.u32 	%r306, %r62;
	@%p38 bra 	$L__BB2_54;
	st.volatile.shared.f32 	[%r5], %f10;
	st.volatile.shared.u32 	[%r7], %r59;
$L__BB2_57:
	add.s32 	%r305, %r305, 1;
	setp.ne.s32 	%p39, %r305, %r112;
	@%p39 bra 	$L__BB2_52;
	bra.uni 	$L__BB2_60;
$L__BB2_58:
	shl.b32 	%r185, %r55, 2;
	add.s32 	%r187, %r115, %r185;
	ld.volatile.shared.f32 	%f9, [%r187];
	add.s32 	%r188, %r187, %r6;
	ld.volatile.shared.u32 	%r57, [%r188];
	ld.volatile.shared.f32 	%f30, [%r20+-4];
	setp.lt.f32 	%p40, %f9, %f30;
	@%p40 bra 	$L__BB2_60;
	st.volatile.shared.f32 	[%r5], %f9;
	st.volatile.shared.u32 	[%r7], %r57;
$L__BB2_60:
	setp.lt.s32 	%p41, %r112, 1;
	shl.b32 	%r189, %r112, 3;
	sub.s32 	%r64, %r55, %r189;
	@%p41 bra 	$L__BB2_71;
	setp.eq.s32 	%p42, %r112, 1;
	@%p42 bra 	$L__BB2_69;
	add.s32 	%r65, %r112, -2;
	mov.b32 	%r307, 0;
$L__BB2_63:
	add.s32 	%r191, %r307, %r64;
	shl.b32 	%r192, %r191, 2;
	add.s32 	%r194, %r115, %r192;
	ld.volatile.shared.f32 	%f12, [%r194];
	add.s32 	%r195, %r194, %r6;
	ld.volatile.shared.u32 	%r68, [%r195];
	ld.volatile.shared.f32 	%f31, [%r20+-4];
	setp.lt.f32 	%p43, %f12, %f31;
	@%p43 bra 	$L__BB2_68;
	mov.u32 	%r308, %r65;
$L__BB2_65:
	shl.b32 	%r196, %r308, 2;
	add.s32 	%r70, %r5, %r196;
	ld.volatile.shared.f32 	%f32, [%r70];
	setp.leu.f32 	%p44, %f12, %f32;
	@%p44 bra 	$L__BB2_120;
	ld.volatile.shared.f32 	%f33, [%r70];
	st.volatile.shared.f32 	[%r70+4], %f33;
	add.s32 	%r198, %r70, %r6;
	ld.volatile.shared.u32 	%r199, [%r198];
	st.volatile.shared.u32 	[%r198+4], %r199;
	add.s32 	%r71, %r308, -1;
	setp.gt.s32 	%p45, %r308, 0;
	mov.u32 	%r308, %r71;
	@%p45 bra 	$L__BB2_65;
	st.volatile.shared.f32 	[%r5], %f12;
	st.volatile.shared.u32 	[%r7], %r68;
$L__BB2_68:
	add.s32 	%r307, %r307, 1;
	setp.ne.s32 	%p46, %r307, %r112;
	@%p46 bra 	$L__BB2_63;
	bra.uni 	$L__BB2_71;
$L__BB2_69:
	shl.b32 	%r200, %r64, 2;
	add.s32 	%r202, %r115, %r200;
	ld.volatile.shared.f32 	%f11, [%r202];
	add.s32 	%r203, %r202, %r6;
	ld.volatile.shared.u32 	%r66, [%r203];
	ld.volatile.shared.f32 	%f34, [%r20+-4];
	setp.lt.f32 	%p47, %f11, %f34;
	@%p47 bra 	$L__BB2_71;
	st.volatile.shared.f32 	[%r5], %f11;
	st.volatile.shared.u32 	[%r7], %r66;
$L__BB2_71:
	setp.lt.s32 	%p48, %r112, 1;
	sub.s32 	%r73, %r64, %r143;
	@%p48 bra 	$L__BB2_82;
	setp.eq.s32 	%p49, %r112, 1;
	@%p49 bra 	$L__BB2_80;
	add.s32 	%r74, %r112, -2;
	mov.b32 	%r309, 0;
$L__BB2_74:
	add.s32 	%r206, %r309, %r73;
	shl.b32 	%r207, %r206, 2;
	add.s32 	%r209, %r115, %r207;
	ld.volatile.shared.f32 	%f14, [%r209];
	add.s32 	%r210, %r209, %r6;
	ld.volatile.shared.u32 	%r77, [%r210];
	ld.volatile.shared.f32 	%f35, [%r20+-4];
	setp.lt.f32 	%p50, %f14, %f35;
	@%p50 bra 	$L__BB2_79;
	mov.u32 	%r310, %r74;
$L__BB2_76:
	shl.b32 	%r211, %r310, 2;
	add.s32 	%r79, %r5, %r211;
	ld.volatile.shared.f32 	%f36, [%r79];
	setp.leu.f32 	%p51, %f14, %f36;
	@%p51 bra 	$L__BB2_121;
	ld.volatile.shared.f32 	%f37, [%r79];
	st.volatile.shared.f32 	[%r79+4], %f37;
	add.s32 	%r213, %r79, %r6;
	ld.volatile.shared.u32 	%r214, [%r213];
	st.volatile.shared.u32 	[%r213+4], %r214;
	add.s32 	%r80, %r310, -1;
	setp.gt.s32 	%p52, %r310, 0;
	mov.u32 	%r310, %r80;
	@%p52 bra 	$L__BB2_76;
	st.volatile.shared.f32 	[%r5], %f14;
	st.volatile.shared.u32 	[%r7], %r77;
$L__BB2_79:
	add.s32 	%r309, %r309, 1;
	setp.ne.s32 	%p53, %r309, %r112;
	@%p53 bra 	$L__BB2_74;
	bra.uni 	$L__BB2_82;
$L__BB2_80:
	shl.b32 	%r215, %r73, 2;
	add.s32 	%r217, %r115, %r215;
	ld.volatile.shared.f32 	%f13, [%r217];
	add.s32 	%r218, %r217, %r6;
	ld.volatile.shared.u32 	%r75, [%r218];
	ld.volatile.shared.f32 	%f38, [%r20+-4];
	setp.lt.f32 	%p54, %f13, %f38;
	@%p54 bra 	$L__BB2_82;
	st.volatile.shared.f32 	[%r5], %f13;
	st.volatile.shared.u32 	[%r7], %r75;
$L__BB2_82:
	setp.lt.s32 	%p55, %r112, 1;
	shl.b32 	%r219, %r112, 1;
	sub.s32 	%r82, %r73, %r219;
	@%p55 bra 	$L__BB2_93;
	setp.eq.s32 	%p56, %r112, 1;
	@%p56 bra 	$L__BB2_91;
	add.s32 	%r83, %r112, -2;
	mov.b32 	%r311, 0;
$L__BB2_85:
	add.s32 	%r221, %r311, %r82;
	shl.b32 	%r222, %r221, 2;
	add.s32 	%r224, %r115, %r222;
	ld.volatile.shared.f32 	%f16, [%r224];
	add.s32 	%r225, %r224, %r6;
	ld.volatile.shared.u32 	%r86, [%r225];
	ld.volatile.shared.f32 	%f39, [%r20+-4];
	setp.lt.f32 	%p57, %f16, %f39;
	@%p57 bra 	$L__BB2_90;
	mov.u32 	%r312, %r83;
$L__BB2_87:
	shl.b32 	%r226, %r312, 2;
	add.s32 	%r88, %r5, %r226;
	ld.volatile.shared.f32 	%f40, [%r88];
	setp.leu.f32 	%p58, %f16, %f40;
	@%p58 bra 	$L__BB2_122;
	ld.volatile.shared.f32 	%f41, [%r88];
	st.volatile.shared.f32 	[%r88+4], %f41;
	add.s32 	%r228, %r88, %r6;
	ld.volatile.shared.u32 	%r229, [%r228];
	st.volatile.shared.u32 	[%r228+4], %r229;
	add.s32 	%r89, %r312, -1;
	setp.gt.s32 	%p59, %r312, 0;
	mov.u32 	%r312, %r89;
	@%p59 bra 	$L__BB2_87;
	st.volatile.shared.f32 	[%r5], %f16;
	st.volatile.shared.u32 	[%r7], %r86;
$L__BB2_90:
	add.s32 	%r311, %r311, 1;
	setp.ne.s32 	%p60, %r311, %r112;
	@%p60 bra 	$L__BB2_85;
	bra.uni 	$L__BB2_93;
$L__BB2_91:
	shl.b32 	%r230, %r82, 2;
	add.s32 	%r232, %r115, %r230;
	ld.volatile.shared.f32 	%f15, [%r232];
	add.s32 	%r233, %r232, %r6;
	ld.volatile.shared.u32 	%r84, [%r233];
	ld.volatile.shared.f32 	%f42, [%r20+-4];
	setp.lt.f32 	%p61, %f15, %f42;
	@%p61 bra 	$L__BB2_93;
	st.volatile.shared.f32 	[%r5], %f15;
	st.volatile.shared.u32 	[%r7], %r84;
$L__BB2_93:
	setp.lt.s32 	%p62, %r112, 1;
	@%p62 bra 	$L__BB2_104;
	setp.eq.s32 	%p63, %r112, 1;
	@%p63 bra 	$L__BB2_102;
	sub.s32 	%r91, %r82, %r112;
	add.s32 	%r92, %r112, -2;
	mov.b32 	%r313, 0;
$L__BB2_96:
	add.s32 	%r235, %r313, %r91;
	shl.b32 	%r236, %r235, 2;
	add.s32 	%r238, %r115, %r236;
	ld.volatile.shared.f32 	%f18, [%r238];
	add.s32 	%r239, %r238, %r6;
	ld.volatile.shared.u32 	%r95, [%r239];
	ld.volatile.shared.f32 	%f43, [%r20+-4];
	setp.lt.f32 	%p64, %f18, %f43;
	@%p64 bra 	$L__BB2_101;
	mov.u32 	%r314, %r92;
$L__BB2_98:
	shl.b32 	%r240, %r314, 2;
	add.s32 	%r97, %r5, %r240;
	ld.volatile.shared.f32 	%f44, [%r97];
	setp.leu.f32 	%p65, %f18, %f44;
	@%p65 bra 	$L__BB2_123;
	ld.volatile.shared.f32 	%f45, [%r97];
	st.volatile.shared.f32 	[%r97+4], %f45;
	add.s32 	%r242, %r97, %r6;
	ld.volatile.shared.u32 	%r243, [%r242];
	st.volatile.shared.u32 	[%r242+4], %r243;
	add.s32 	%r98, %r314, -1;
	setp.gt.s32 	%p66, %r314, 0;
	mov.u32 	%r314, %r98;
	@%p66 bra 	$L__BB2_98;
	st.volatile.shared.f32 	[%r5], %f18;
	st.volatile.shared.u32 	[%r7], %r95;
$L__BB2_101:
	add.s32 	%r313, %r313, 1;
	setp.ne.s32 	%p67, %r313, %r112;
	@%p67 bra 	$L__BB2_96;
	bra.uni 	$L__BB2_104;
$L__BB2_102:
	add.s32 	%r244, %r5, 4;
	ld.volatile.shared.f32 	%f17, [%r5+4];
	add.s32 	%r245, %r244, %r6;
	ld.volatile.shared.u32 	%r93, [%r245];
	ld.volatile.shared.f32 	%f46, [%r20+-4];
	setp.lt.f32 	%p68, %f17, %f46;
	@%p68 bra 	$L__BB2_104;
	st.volatile.shared.f32 	[%r5], %f17;
	st.volatile.shared.u32 	[%r7], %r93;
$L__BB2_104:
	setp.lt.s32 	%p69, %r112, 1;
	setp.ne.s32 	%p70, %r1, 0;
	or.pred  	%p71, %p70, %p69;
	@%p71 bra 	$L__BB2_116;
	mul.lo.s32 	%r100, %r112, %r2;
	add.s32 	%r247, %r112, -1;
	and.b32  	%r101, %r112, 7;
	setp.lt.u32 	%p72, %r247, 7;
	mov.b32 	%r317, 0;
	@%p72 bra 	$L__BB2_108;
	and.b32  	%r317, %r112, 2147483640;
	mov.b32 	%r315, 0;
$L__BB2_107:
	.pragma "nounroll";
	shl.b32 	%r249, %r315, 2;
	add.s32 	%r250, %r5, %r249;
	ld.shared.f32 	%f47, [%r250];
	add.s32 	%r251, %r315, %r100;
	mul.wide.u32 	%rd11, %r251, 4;
	add.s64 	%rd12, %rd3, %rd11;
	st.global.f32 	[%rd12], %f47;
	add.s32 	%r252, %r250, %r6;
	ld.shared.u32 	%r253, [%r252];
	add.s64 	%rd13, %rd2, %rd11;
	st.global.u32 	[%rd13], %r253;
	ld.shared.f32 	%f48, [%r250+4];
	add.s32 	%r254, %r251, 1;
	mul.wide.u32 	%rd14, %r254, 4;
	add.s64 	%rd15, %rd3, %rd14;
	st.global.f32 	[%rd15], %f48;
	ld.shared.u32 	%r255, [%r252+4];
	add.s64 	%rd16, %rd2, %rd14;
	st.global.u32 	[%rd16], %r255;
	ld.shared.f32 	%f49, [%r250+8];
	add.s32 	%r256, %r251, 2;
	mul.wide.u32 	%rd17, %r256, 4;
	add.s64 	%rd18, %rd3, %rd17;
	st.global.f32 	[%rd18], %f49;
	ld.shared.u32 	%r257, [%r252+8];
	add.s64 	%rd19, %rd2, %rd17;
	st.global.u32 	[%rd19], %r257;
	ld.shared.f32 	%f50, [%r250+12];
	add.s32 	%r258, %r251, 3;
	mul.wide.u32 	%rd20, %r258, 4;
	add.s64 	%rd21, %rd3, %rd20;
	st.global.f32 	[%rd21], %f50;
	ld.shared.u32 	%r259, [%r252+12];
	add.s64 	%rd22, %rd2, %rd20;
	st.global.u32 	[%rd22], %r259;
	ld.shared.f32 	%f51, [%r250+16];
	add.s32 	%r260, %r251, 4;
	mul.wide.u32 	%rd23, %r260, 4;
	add.s64 	%rd24, %rd3, %rd23;
	st.global.f32 	[%rd24], %f51;
	ld.shared.u32 	%r261, [%r252+16];
	add.s64 	%rd25, %rd2, %rd23;
	st.global.u32 	[%rd25], %r261;
	ld.shared.f32 	%f52, [%r250+20];
	add.s32 	%r262, %r251, 5;
	mul.wide.u32 	%rd26, %r262, 4;
	add.s64 	%rd27, %rd3, %rd26;
	st.global.f32 	[%rd27], %f52;
	ld.shared.u32 	%r263, [%r252+20];
	add.s64 	%rd28, %rd2, %rd26;
	st.global.u32 	[%rd28], %r263;
	ld.shared.f32 	%f53, [%r250+24];
	add.s32 	%r264, %r251, 6;
	mul.wide.u32 	%rd29, %r264, 4;
	add.s64 	%rd30, %rd3, %rd29;
	st.global.f32 	[%rd30], %f53;
	ld.shared.u32 	%r265, [%r252+24];
	add.s64 	%rd31, %rd2, %rd29;
	st.global.u32 	[%rd31], %r265;
	ld.shared.f32 	%f54, [%r250+28];
	add.s32 	%r266, %r251, 7;
	mul.wide.u32 	%rd32, %r266, 4;
	add.s64 	%rd33, %rd3, %rd32;
	st.global.f32 	[%rd33], %f54;
	ld.shared.u32 	%r267, [%r252+28];
	add.s64 	%rd34, %rd2, %rd32;
	st.global.u32 	[%rd34], %r267;
	add.s32 	%r315, %r315, 8;
	setp.ne.s32 	%p73, %r315, %r317;
	@%p73 bra 	$L__BB2_107;
$L__BB2_108:
	setp.eq.s32 	%p74, %r101, 0;
	@%p74 bra 	$L__BB2_116;
	and.b32  	%r106, %r112, 3;
	setp.lt.u32 	%p75, %r101, 4;
	@%p75 bra 	$L__BB2_111;
	shl.b32 	%r268, %r317, 2;
	add.s32 	%r269, %r5, %r268;
	ld.shared.f32 	%f55, [%r269];
	add.s32 	%r270, %r317, %r100;
	mul.wide.u32 	%rd35, %r270, 4;
	add.s64 	%rd36, %rd3, %rd35;
	st.global.f32 	[%rd36], %f55;
	add.s32 	%r271, %r269, %r6;
	ld.shared.u32 	%r272, [%r271];
	add.s64 	%rd37, %rd2, %rd35;
	st.global.u32 	[%rd37], %r272;
	ld.shared.f32 	%f56, [%r269+4];
	add.s32 	%r273, %r270, 1;
	mul.wide.u32 	%rd38, %r273, 4;
	add.s64 	%rd39, %rd3, %rd38;
	st.global.f32 	[%rd39], %f56;
	ld.shared.u32 	%r274, [%r271+4];
	add.s64 	%rd40, %rd2, %rd38;
	st.global.u32 	[%rd40], %r274;
	ld.shared.f32 	%f57, [%r269+8];
	add.s32 	%r275, %r270, 2;
	mul.wide.u32 	%rd41, %r275, 4;
	add.s64 	%rd42, %rd3, %rd41;
	st.global.f32 	[%rd42], %f57;
	ld.shared.u32 	%r276, [%r271+8];
	add.s64 	%rd43, %rd2, %rd41;
	st.global.u32 	[%rd43], %r276;
	ld.shared.f32 	%f58, [%r269+12];
	add.s32 	%r277, %r270, 3;
	mul.wide.u32 	%rd44, %r277, 4;
	add.s64 	%rd45, %rd3, %rd44;
	st.global.f32 	[%rd45], %f58;
	ld.shared.u32 	%r278, [%r271+12];
	add.s64 	%rd46, %rd2, %rd44;
	st.global.u32 	[%rd46], %r278;
	add.s32 	%r317, %r317, 4;
$L__BB2_111:
	setp.eq.s32 	%p76, %r106, 0;
	@%p76 bra 	$L__BB2_116;
	setp.eq.s32 	%p77, %r106, 1;
	@%p77 bra 	$L__BB2_114;
	shl.b32 	%r279, %r317, 2;
	add.s32 	%r280, %r5, %r279;
	ld.shared.f32 	%f59, [%r280];
	add.s32 	%r281, %r317, %r100;
	mul.wide.u32 	%rd47, %r281, 4;
	add.s64 	%rd48, %rd3, %rd47;
	st.global.f32 	[%rd48], %f59;
	add.s32 	%r282, %r280, %r6;
	ld.shared.u32 	%r283, [%r282];
	add.s64 	%rd49, %rd2, %rd47;
	st.global.u32 	[%rd49], %r283;
	ld.shared.f32 	%f60, [%r280+4];
	add.s32 	%r284, %r281, 1;
	mul.wide.u32 	%rd50, %r284, 4;
	add.s64 	%rd51, %rd3, %rd50;
	st.global.f32 	[%rd51], %f60;
	ld.shared.u32 	%r285, [%r282+4];
	add.s64 	%rd52, %rd2, %rd50;
	st.global.u32 	[%rd52], %r285;
	add.s32 	%r317, %r317, 2;
$L__BB2_114:
	and.b32  	%r286, %r112, 1;
	setp.eq.b32 	%p78, %r286, 1;
	not.pred 	%p79, %p78;
	@%p79 bra 	$L__BB2_116;
	shl.b32 	%r287, %r317, 2;
	add.s32 	%r288, %r5, %r287;
	ld.shared.f32 	%f61, [%r288];
	add.s32 	%r289, %r317, %r100;
	mul.wide.u32 	%rd53, %r289, 4;
	add.s64 	%rd54, %rd3, %rd53;
	st.global.f32 	[%rd54], %f61;
	add.s32 	%r290, %r288, %r6;
	ld.shared.u32 	%r291, [%r290];
	add.s64 	%rd55, %rd2, %rd53;
	st.global.u32 	[%rd55], %r291;
$L__BB2_116:
	ret;
$L__BB2_117:
	st.shared.f32 	[%r42+4], %f5;
	add.s32 	%r155, %r42, %r6;
	st.shared.u32 	[%r155+4], %r40;
	bra.uni 	$L__BB2_34;
$L__BB2_118:
	st.volatile.shared.f32 	[%r52+4], %f8;
	add.s32 	%r168, %r52, %r6;
	st.volatile.shared.u32 	[%r168+4], %r50;
	bra.uni 	$L__BB2_46;
$L__BB2_119:
	st.volatile.shared.f32 	[%r61+4], %f10;
	add.s32 	%r182, %r61, %r6;
	st.volatile.shared.u32 	[%r182+4], %r59;
	bra.uni 	$L__BB2_57;
$L__BB2_120:
	st.volatile.shared.f32 	[%r70+4], %f12;
	add.s32 	%r197, %r70, %r6;
	st.volatile.shared.u32 	[%r197+4], %r68;
	bra.uni 	$L__BB2_68;
$L__BB2_121:
	st.volatile.shared.f32 	[%r79+4], %f14;
	add.s32 	%r212, %r79, %r6;
	st.volatile.shared.u32 	[%r212+4], %r77;
	bra.uni 	$L__BB2_79;
$L__BB2_122:
	st.volatile.shared.f32 	[%r88+4], %f16;
	add.s32 	%r227, %r88, %r6;
	st.volatile.shared.u32 	[%r227+4], %r86;
	bra.uni 	$L__BB2_90;
$L__BB2_123:
	st.volatile.shared.f32 	[%r97+4], %f18;
	add.s32 	%r241, %r97, %r6;
	st.volatile.shared.u32 	[%r241+4], %r95;
	bra.uni 	$L__BB2_101;

}
	// .globl	_ZN3cub18CUB_300001_SM_10006detail11EmptyKernelIvEEvv
.visible .entry _ZN3cub18CUB_300001_SM_10006detail11EmptyKernelIvEEvv()
{


	ret;

}
	// .globl	_ZN3cub18CUB_300001_SM_10006detail8for_each13static_kernelINS2_12policy_hub_t12policy_500_tEmN6thrust24THRUST_300001_SM_1000_NS8cuda_cub20__uninitialized_fill7functorINS7_10device_ptrIfEEfEEEEvT0_T1_
.visible .entry _ZN3cub18CUB_300001_SM_10006detail8for_each13static_kernelINS2_12policy_hub_t12policy_500_tEmN6thrust24THRUST_300001_SM_1000_NS8cuda_cub20__uninitialized_fill7functorINS7_10device_ptrIfEEfEEEEvT0_T1_(
	.param .u64 _ZN3cub18CUB_300001_SM_10006detail8for_each13static_kernelINS2_12policy_hub_t12policy_500_tEmN6thrust24THRUST_300001_SM_1000_NS8cuda_cub20__uninitialized_fill7functorINS7_10device_ptrIfEEfEEEEvT0_T1__param_0,
	.param .align 8 .b8 _ZN3cub18CUB_300001_SM_10006detail8for_each13static_kernelINS2_12policy_hub_t12policy_500_tEmN6thrust24THRUST_300001_SM_1000_NS8cuda_cub20__uninitialized_fill7functorINS7_10device_ptrIfEEfEEEEvT0_T1__param_1[16]
)
.maxntid 256
{
	.reg .pred 	%p<4>;
	.reg .b16 	%rs<5>;
	.reg .b32 	%r<10>;
	.reg .b32 	%f<3>;
	.reg .b64 	%rd<16>;

	ld.param.f32 	%f2, [_ZN3cub18CUB_300001_SM_10006detail8for_each13static_kernelINS2_12policy_hub_t12policy_500_tEmN6thrust24THRUST_300001_SM_1000_NS8cuda_cub20__uninitialized_fill7functorINS7_10device_ptrIfEEfEEEEvT0_T1__param_1+8];
	ld.param.u64 	%rd4, [_ZN3cub18CUB_300001_SM_10006detail8for_each13static_kernelINS2_12policy_hub_t12policy_500_tEmN6thrust24THRUST_300001_SM_1000_NS8cuda_cub20__uninitialized_fill7functorINS7_10device_ptrIfEEfEEEEvT0_T1__param_1];
	ld.param.u64 	%rd5, [_ZN3cub18CUB_300001_SM_10006detail8for_each13static_kernelINS2_12policy_hub_t12policy_500_tEmN6thrust24THRUST_300001_SM_1000_NS8cuda_cub20__uninitialized_fill7functorINS7_10device_ptrIfEEfEEEEvT0_T1__param_0];
	mov.u32 	%r7, %ctaid.x;
	mul.wide.u32 	%rd1, %r7, 512;
	sub.s64 	%rd2, %rd5, %rd1;
	setp.lt.u64 	%p1, %rd2, 512;
	@%p1 bra 	$L__BB4_2;
	mov.u32 	%r9, %tid.x;
	cvta.to.global.u64 	%rd11, %rd4;
	cvt.u64.u32 	%rd12, %r9;
	add.s64 	%rd13, %rd1, %rd12;
	shl.b64 	%rd14, %rd13, 2;
	add.s64 	%rd15, %rd11, %rd14;
	st.global.f32 	[%rd15], %f2;
	st.global.f32 	[%rd15+1024], %f2;
	bra.uni 	$L__BB4_6;
$L__BB4_2:
	cvta.to.global.u64 	%rd6, %rd4;
	mov.u32 	%r1, %tid.x;
	cvt.u64.u32 	%rd7, %r1;
	setp.le.u64 	%p2, %rd2, %rd7;
	add.s64 	%rd8, %rd1, %rd7;
	shl.b64 	%rd9, %rd8, 2;
	add.s64 	%rd3, %rd6, %rd9;
	@%p2 bra 	$L__BB4_4;
	st.global.f32 	[%rd3], %f2;
$L__BB4_4:
	add.s32 	%r8, %r1, 256;
	cvt.u64.u32 	%rd10, %r8;
	setp.le.u64 	%p3, %rd2, %rd10;
	@%p3 bra 	$L__BB4_6;
	st.global.f32 	[%rd3+1024], %f2;
$L__BB4_6:
	ret;

}
	// .globl	_ZN3cub18CUB_300001_SM_10006detail8for_each13static_kernelINS2_12policy_hub_t12policy_500_tEmN6thrust24THRUST_300001_SM_1000_NS8cuda_cub20__uninitialized_fill7functorINS7_10device_ptrIiEEiEEEEvT0_T1_
.visible .entry _ZN3cub18CUB_300001_SM_10006detail8for_each13static_kernelINS2_12policy_hub_t12policy_500_tEmN6thrust24THRUST_300001_SM_1000_NS8cuda_cub20__uninitialized_fill7functorINS7_10device_ptrIiEEiEEEEvT0_T1_(
	.param .u64 _ZN3cub18CUB_300001_SM_10006detail8for_each13static_kernelINS2_12policy_hub_t12policy_500_tEmN6thrust24THRUST_300001_SM_1000_NS8cuda_cub20__uninitialized_fill7functorINS7_10device_ptrIiEEiEEEEvT0_T1__param_0,
	.param .align 8 .b8 _ZN3cub18CUB_300001_SM_10006detail8for_each13static_kernelINS2_12policy_hub_t12policy_500_tEmN6thrust24THRUST_300001_SM_1000_NS8cuda_cub20__uninitialized_fill7functorINS7_10device_ptrIiEEiEEEEvT0_T1__param_1[16]
)
.maxntid 256
{
	.reg .pred 	%p<4>;
	.reg .b16 	%rs<5>;
	.reg .b32 	%r<12>;
	.reg .b64 	%rd<16>;

	ld.param.u32 	%r3, [_ZN3cub18CUB_300001_SM_10006detail8for_each13static_kernelINS2_12policy_hub_t12policy_500_tEmN6thrust24THRUST_300001_SM_1000_NS8cuda_cub20__uninitialized_fill7functorINS7_10device_ptrIiEEiEEEEvT0_T1__param_1+8];
	ld.param.u64 	%rd4, [_ZN3cub18CUB_300001_SM_10006detail8for_each13static_kernelINS2_12policy_hub_t12policy_500_tEmN6thrust24THRUST_300001_SM_1000_NS8cuda_cub20__uninitialized_fill7functorINS7_10device_ptrIiEEiEEEEvT0_T1__param_1];
	ld.param.u64 	%rd5, [_ZN3cub18CUB_300001_SM_10006detail8for_each13static_kernelINS2_12policy_hub_t12policy_500_tEmN6thrust24THRUST_300001_SM_1000_NS8cuda_cub20__uninitialized_fill7functorINS7_10device_ptrIiEEiEEEEvT0_T1__param_0];
	mov.u32 	%r9, %ctaid.x;
	mul.wide.u32 	%rd1, %r9, 512;
	sub.s64 	%rd2, %rd5, %rd1;
	setp.lt.u64 	%p1, %rd2, 512;
	@%p1 bra 	$L__BB5_2;
	mov.u32 	%r11, %tid.x;
	cvta.to.global.u64 	%rd11, %rd4;
	cvt.u64.u32 	%rd12, %r11;
	add.s64 	%rd13, %rd1, %rd12;
	shl.b64 	%rd14, %rd13, 2;
	add.s64 	%rd15, %rd11, %rd14;
	st.global.u32 	[%rd15], %r3;
	st.global.u32 	[%rd15+1024], %r3;
	bra.uni 	$L__BB5_6;
$L__BB5_2:
	cvta.to.global.u64 	%rd6, %rd4;
	mov.u32 	%r2, %tid.x;
	cvt.u64.u32 	%rd7, %r2;
	setp.le.u64 	%p2, %rd2, %rd7;
	add.s64 	%rd8, %rd1, %rd7;
	shl.b64 	%rd9, %rd8, 2;
	add.s64 	%rd3, %rd6, %rd9;
	@%p2 bra 	$L__BB5_4;
	st.global.u32 	[%rd3], %r3;
$L__BB5_4:
	add.s32 	%r10, %r2, 256;
	cvt.u64.u32 	%rd10, %r10;
	setp.le.u64 	%p3, %rd2, %rd10;
	@%p3 bra 	$L__BB5_6;
	st.global.u32 	[%rd3+1024], %r3;
$L__BB5_6:
	ret;

}
	// .globl	_ZN3cub18CUB_300001_SM_10006detail10radix_sort31DeviceRadixSortSingleTileKernelINS1_5radix10policy_hubIfNS0_8NullTypeEyE10Policy1000ELNS0_9SortOrderE1EfS6_yNS1_21identity_decomposer_tEEEvPKT1_PSB_PKT2_PSF_T3_iiT4_
.visible .entry _ZN3cub18CUB_300001_SM_10006detail10radix_sort31DeviceRadixSortSingleTileKernelINS1_5radix10policy_hubIfNS0_8NullTypeEyE10Policy1000ELNS0_9SortOrderE1EfS6_yNS1_21identity_decomposer_tEEEvPKT1_PSB_PKT2_PSF_T3_iiT4_(
	.param .u64 .ptr .align 1 _ZN3cub18CUB_300001_SM_10006detail10radix_sort31DeviceRadixSortSingleTileKernelINS1_5radix10policy_hubIfNS0_8NullTypeEyE10Policy1000ELNS0_9SortOrderE1EfS6_yNS1_21identity_decomposer_tEEEvPKT1_PSB_PKT2_PSF_T3_iiT4__param_0,
	.param .u64 .ptr .align 1 _ZN3cub18CUB_300001_SM_10006detail10radix_sort31DeviceRadixSortSingleTileKernelINS1_5radix10policy_hubIfNS0_8NullTypeEyE10Policy1000ELNS0_9SortOrderE1EfS6_yNS1_21identity_decomposer_tEEEvPKT1_PSB_PKT2_PSF_T3_iiT4__param_1,
	.param .u64 .ptr .align 1 _ZN3cub18CUB_300001_SM_10006detail10radix_sort31DeviceRadixSortSingleTileKernelINS1_5radix10policy_hubIfNS0_8NullTypeEyE10Policy1000ELNS0_9SortOrderE1EfS6_yNS1_21identity_decomposer_tEEEvPKT1_PSB_PKT2_PSF_T3_iiT4__param_2,
	.param .u64 .ptr .align 1 _ZN3cub18CUB_300001_SM_10006detail10radix_sort31DeviceRadixSortSingleTileKernelINS1_5radix10policy_hubIfNS0_8NullTypeEyE10Policy1000ELNS0_9SortOrderE1EfS6_yNS1_21identity_decomposer_tEEEvPKT1_PSB_PKT2_PSF_T3_iiT4__param_3,
	.param .u64 _ZN3cub18CUB_300001_SM_10006detail10radix_sort31DeviceRadixSortSingleTileKernelINS1_5radix10policy_hubIfNS0_8NullTypeEyE10Policy1000ELNS0_9SortOrderE1EfS6_yNS1_21identity_decomposer_tEEEvPKT1_PSB_PKT2_PSF_T3_iiT4__param_4,
	.param .u32 _ZN3cub18CUB_300001_SM_10006detail10radix_sort31DeviceRadixSortSingleTileKernelINS1_5radix10policy_hubIfNS0_8NullTypeEyE10Policy1000ELNS0_9SortOrderE1EfS6_yNS1_21identity_decomposer_tEEEvPKT1_PSB_PKT2_PSF_T3_iiT4__param_5,
	.param .u32 _ZN3cub18CUB_300001_SM_10006detail10radix_sort31DeviceRadixSortSingleTileKernelINS1_5radix10policy_hubIfNS0_8NullTypeEyE10Policy1000ELNS0_9SortOrderE1EfS6_yNS1_21identity_decomposer_tEEEvPKT1_PSB_PKT2_PSF_T3_iiT4__param_6,
	.param .align 1 .b8 _ZN3cub18CUB_300001_SM_10006detail10radix_sort31DeviceRadixSortSingleTileKernelINS1_5radix10policy_hubIfNS0_8NullTypeEyE10Policy1000ELNS0_9SortOrderE1EfS6_yNS1_21identity_decomposer_tEEEvPKT1_PSB_PKT2_PSF_T3_iiT4__param_7[1]
)
.maxntid 256
.minnctapersm 1
{
	.reg .pred 	%p<109>;
	.reg .b16 	%rs<39>;
	.reg .b32 	%r<801>;
	.reg .b64 	%rd<29>;
	// demoted variable
	.shared .align 16 .b8 _ZZN3cub18CUB_300001_SM_10006detail10radix_sort31DeviceRadixSortSingleTileKernelINS1_5radix10policy_hubIfNS0_8NullTypeEyE10Policy1000ELNS0_9SortOrderE1EfS6_yNS1_21identity_decomposer_tEEEvPKT1_PSB_PKT2_PSF_T3_iiT4_E12temp_storage[33856];
	ld.param.u64 	%rd5, [_ZN3cub18CUB_300001_SM_10006detail10radix_sort31DeviceRadixSortSingleTileKernelINS1_5radix10policy_hubIfNS0_8NullTypeEyE10Policy1000ELNS0_9SortOrderE1EfS6_yNS1_21identity_decomposer_tEEEvPKT1_PSB_PKT2_PSF_T3_iiT4__param_0];
	ld.param.u64 	%rd3, [_ZN3cub18CUB_300001_SM_10006detail10radix_sort31DeviceRadixSortSingleTileKernelINS1_5radix10policy_hubIfNS0_8NullTypeEyE10Policy1000ELNS0_9SortOrderE1EfS6_yNS1_21identity_decomposer_tEEEvPKT1_PSB_PKT2_PSF_T3_iiT4__param_1];
	ld.param.u64 	%rd4, [_ZN3cub18CUB_300001_SM_10006detail10radix_sort31DeviceRadixSortSingleTileKernelINS1_5radix10policy_hubIfNS0_8NullTypeEyE10Policy1000ELNS0_9SortOrderE1EfS6_yNS1_21identity_decomposer_tEEEvPKT1_PSB_PKT2_PSF_T3_iiT4__param_4];
	ld.param.u32 	%r208, [_ZN3cub18CUB_300001_SM_10006detail10radix_sort31DeviceRadixSortSingleTileKernelINS1_5radix10policy_hubIfNS0_8NullTypeEyE10Policy1000ELNS0_9SortOrderE1EfS6_yNS1_21identity_decomposer_tEEEvPKT1_PSB_PKT2_PSF_T3_iiT4__param_5];
	ld.param.u32 	%r209, [_ZN3cub18CUB_300001_SM_10006detail10radix_sort31DeviceRadixSortSingleTileKernelINS1_5radix10policy_hubIfNS0_8NullTypeEyE10Policy1000ELNS0_9SortOrderE1EfS6_yNS1_21identity_decomposer_tEEEvPKT1_PSB_PKT2_PSF_T3_iiT4__param_6];
	cvta.to.global.u64 	%rd6, %rd5;
	cvt.u32.u64 	%r1, %rd4;
	mov.u32 	%r2, %tid.x;
	mul.lo.s32 	%r3, %r2, 19;
	setp.ge.s32 	%p1, %r3, %r1;
	mul.wide.u32 	%rd7, %r3, 4;
	add.s64 	%rd1, %rd6, %rd7;
	mov.b32 	%r759, -1;
	@%p1 bra 	$L__BB6_2;
	ld.global.u32 	%r759, [%rd1];
$L__BB6_2:
	add.s32 	%r212, %r3, 1;
	setp.ge.s32 	%p2, %r212, %r1;
	mov.b32 	%r760, -1;
	@%p2 bra 	$L__BB6_4;
	ld.global.u32 	%r760, [%rd1+4];
$L__BB6_4:
	add.s32 	%r214, %r3, 2;
	setp.ge.s32 	%p3, %r214, %r1;
	mov.b32 	%r761, -1;
	@%p3 bra 	$L__BB6_6;
	ld.global.u32 	%r761, [%rd1+8];
$L__BB6_6:
	add.s32 	%r216, %r3, 3;
	setp.ge.s32 	%p4, %r216, %r1;
	mov.b32 	%r762, -1;
	@%p4 bra 	$L__BB6_8;
	ld.global.u32 	%r762, [%rd1+12];
$L__BB6_8:
	add.s32 	%r218, %r3, 4;
	setp.ge.s32 	%p5, %r218, %r1;
	mov.b32 	%r763, -1;
	@%p5 bra 	$L__BB6_10;
	ld.global.u32 	%r763, [%rd1+16];
$L__BB6_10:
	add.s32 	%r220, %r3, 5;
	setp.ge.s32 	%p6, %r220, %r1;
	mov.b32 	%r764, -1;
	@%p6 bra 	$L__BB6_12;
	ld.global.u32 	%r764, [%rd1+20];
$L__BB6_12:
	add.s32 	%r222, %r3, 6;
	setp.ge.s32 	%p7, %r222, %r1;
	mov.b32 	%r765, -1;
	@%p7 bra 	$L__BB6_14;
	ld.global.u32 	%r765, [%rd1+24];
$L__BB6_14:
	add.s32 	%r224, %r3, 7;
	setp.ge.s32 	%p8, %r224, %r1;
	mov.b32 	%r766, -1;
	@%p8 bra 	$L__BB6_16;
	ld.global.u32 	%r766, [%rd1+28];
$L__BB6_16:
	add.s32 	%r226, %r3, 8;
	setp.ge.s32 	%p9, %r226, %r1;
	mov.b32 	%r767, -1;
	@%p9 bra 	$L__BB6_18;
	ld.global.u32 	%r767, [%rd1+32];
$L__BB6_18:
	add.s32 	%r228, %r3, 9;
	setp.ge.s32 	%p10, %r228, %r1;
	mov.b32 	%r768, -1;
	@%p10 bra 	$L__BB6_20;
	ld.global.u32 	%r768, [%rd1+36];
$L__BB6_20:
	add.s32 	%r230, %r3, 10;
	setp.ge.s32 	%p11, %r230, %r1;
	mov.b32 	%r769, -1;
	@%p11 bra 	$L__BB6_22;
	ld.global.u32 	%r769, [%rd1+40];
$L__BB6_22:
	add.s32 	%r232, %r3, 11;
	setp.ge.s32 	%p12, %r232, %r1;
	mov.b32 	%r770, -1;
	@%p12 bra 	$L__BB6_24;
	ld.global.u32 	%r770, [%rd1+44];
$L__BB6_24:
	add.s32 	%r234, %r3, 12;
	setp.ge.s32 	%p13, %r234, %r1;
	mov.b32 	%r771, -1;
	@%p13 bra 	$L__BB6_26;
	ld.global.u32 	%r771, [%rd1+48];
$L__BB6_26:
	add.s32 	%r236, %r3, 13;
	setp.ge.s32 	%p14, %r236, %r1;
	mov.b32 	%r772, -1;
	@%p14 bra 	$L__BB6_28;
	ld.global.u32 	%r772, [%rd1+52];
$L__BB6_28:
	add.s32 	%r238, %r3, 14;
	setp.ge.s32 	%p15, %r238, %r1;
	mov.b32 	%r773, -1;
	@%p15 bra 	$L__BB6_30;
	ld.global.u32 	%r773, [%rd1+56];
$L__BB6_30:
	add.s32 	%r240, %r3, 15;
	setp.ge.s32 	%p16, %r240, %r1;
	mov.b32 	%r774, -1;
	@%p16 bra 	$L__BB6_32;
	ld.global.u32 	%r774, [%rd1+60];
$L__BB6_32:
	add.s32 	%r242, %r3, 16;
	setp.ge.s32 	%p17, %r242, %r1;
	mov.b32 	%r775, -1;
	@%p17 bra 	$L__BB6_34;
	ld.global.u32 	%r775, [%rd1+64];
$L__BB6_34:
	add.s32 	%r244, %r3, 17;
	setp.ge.s32 	%p18, %r244, %r1;
	mov.b32 	%r776, -1;
	@%p18 bra 	$L__BB6_36;
	ld.global.u32 	%r776, [%rd1+68];
$L__BB6_36:
	add.s32 	%r246, %r3, 18;
	setp.ge.s32 	%p19, %r246, %r1;
	mov.b32 	%r777, -1;
	@%p19 bra 	$L__BB6_38;
	ld.global.u32 	%r777, [%rd1+72];
$L__BB6_38:
	bar.sync 	0;
	setp.gt.s32 	%p20, %r759, -1;
	selp.b32 	%r248, -2147483648, -1, %p20;
	xor.b32  	%r798, %r248, %r759;
	setp.gt.s32 	%p21, %r760, -1;
	selp.b32 	%r249, -2147483648, -1, %p21;
	xor.b32  	%r797, %r249, %r760;
	setp.gt.s32 	%p22, %r761, -1;
	selp.b32 	%r250, -2147483648, -1, %p22;
	xor.b32  	%r796, %r250, %r761;
	setp.gt.s32 	%p23, %r762, -1;
	selp.b32 	%r251, -2147483648, -1, %p23;
	xor.b32  	%r795, %r251, %r762;
	setp.gt.s32 	%p24, %r763, -1;
	selp.b32 	%r252, -2147483648, -1, %p24;
	xor.b32  	%r794, %r252, %r763;
	setp.gt.s32 	%p25, %r764, -1;
	selp.b32 	%r253, -2147483648, -1, %p25;
	xor.b32  	%r793, %r253, %r764;
	setp.gt.s32 	%p26, %r765, -1;
	selp.b32 	%r254, -2147483648, -1, %p26;
	xor.b32  	%r792, %r254, %r765;
	setp.gt.s32 	%p27, %r766, -1;
	selp.b32 	%r255, -2147483648, -1, %p27;
	xor.b32  	%r791, %r255, %r766;
	setp.gt.s32 	%p28, %r767, -1;
	selp.b32 	%r256, -2147483648, -1, %p28;
	xor.b32  	%r790, %r256, %r767;
	setp.gt.s32 	%p29, %r768, -1;
	selp.b32 	%r257, -2147483648, -1, %p29;
	xor.b32  	%r789, %r257, %r768;
	setp.gt.s32 	%p30, %r769, -1;
	selp.b32 	%r258, -2147483648, -1, %p30;
	xor.b32  	%r788, %r258, %r769;
	setp.gt.s32 	%p31, %r770, -1;
	selp.b32 	%r259, -2147483648, -1, %p31;
	xor.b32  	%r787, %r259, %r770;
	setp.gt.s32 	%p32, %r771, -1;
	selp.b32 	%r260, -2147483648, -1, %p32;
	xor.b32  	%r786, %r260, %r771;
	setp.gt.s32 	%p33, %r772, -1;
	selp.b32 	%r261, -2147483648, -1, %p33;
	xor.b32  	%r785, %r261, %r772;
	setp.gt.s32 	%p34, %r773, -1;
	selp.b32 	%r262, -2147483648, -1, %p34;
	xor.b32  	%r784, %r262, %r773;
	setp.gt.s32 	%p35, %r774, -1;
	selp.b32 	%r263, -2147483648, -1, %p35;
	xor.b32  	%r783, %r263, %r774;
	setp.gt.s32 	%p36, %r775, -1;
	selp.b32 	%r264, -2147483648, -1, %p36;
	xor.b32  	%r782, %r264, %r775;
	setp.gt.s32 	%p37, %r776, -1;
	selp.b32 	%r265, -2147483648, -1, %p37;
	xor.b32  	%r781, %r265, %r776;
	setp.gt.s32 	%p38, %r777, -1;
	selp.b32 	%r266, -2147483648, -1, %p38;
	xor.b32  	%r780, %r266, %r777;
	shr.u32 	%r61, %r2, 5;
	shl.b32 	%r267, %r2, 2;
	mov.u32 	%r268, _ZZN3cub18CUB_300001_SM_10006detail10radix_sort31DeviceRadixSortSingleTileKernelINS1_5radix10policy_hubIfNS0_8NullTypeEyE10Policy1000ELNS0_9SortOrderE1EfS6_yNS1_21identity_decomposer_tEEEvPKT1_PSB_PKT2_PSF_T3_iiT4_E12temp_storage;
	add.s32 	%r62, %r268, %r267;
	shl.b32 	%r269, %r2, 7;
	add.s32 	%r63, %r62, %r269;
	shl.b32 	%r270, %r61, 2;
	add.s32 	%r271, %r268, %r270;
	add.s32 	%r64, %r271, 33792;
	mad.lo.s32 	%r65, %r2, -56, %r63;
	add.s32 	%r779, %r208, 6;
	sub.s32 	%r778, %r209, %r208;
$L__BB6_39:
	add.s32 	%r331, %r779, -6;
	min.s32 	%r274, %r778, 6;
	mov.b32 	%r360, 0;
	st.shared.u32 	[%r62], %r360;
	st.shared.u32 	[%r62+1024], %r360;
	st.shared.u32 	[%r62+2048], %r360;
	st.shared.u32 	[%r62+3072], %r360;
	st.shared.u32 	[%r62+4096], %r360;
	st.shared.u32 	[%r62+5120], %r360;
	st.shared.u32 	[%r62+6144], %r360;
	st.shared.u32 	[%r62+7168], %r360;
	st.shared.u32 	[%r62+8192], %r360;
	st.shared.u32 	[%r62+9216], %r360;
	st.shared.u32 	[%r62+10240], %r360;
	st.shared.u32 	[%r62+11264], %r360;
	st.shared.u32 	[%r62+12288], %r360;
	st.shared.u32 	[%r62+13312], %r360;
	st.shared.u32 	[%r62+14336], %r360;
	st.shared.u32 	[%r62+15360], %r360;
	st.shared.u32 	[%r62+16384], %r360;
	st.shared.u32 	[%r62+17408], %r360;
	st.shared.u32 	[%r62+18432], %r360;
	st.shared.u32 	[%r62+19456], %r360;
	st.shared.u32 	[%r62+20480], %r360;
	st.shared.u32 	[%r62+21504], %r360;
	st.shared.u32 	[%r62+22528], %r360;
	st.shared.u32 	[%r62+23552], %r360;
	st.shared.u32 	[%r62+24576], %r360;
	st.shared.u32 	[%r62+25600], %r360;
	st.shared.u32 	[%r62+26624], %r360;
	st.shared.u32 	[%r62+27648], %r360;
	st.shared.u32 	[%r62+28672], %r360;
	st.shared.u32 	[%r62+29696], %r360;
	st.shared.u32 	[%r62+30720], %r360;
	st.shared.u32 	[%r62+31744], %r360;
	st.shared.u32 	[%r62+32768], %r360;
	// begin inline asm
	bmsk.clamp.b32 %r272, %r360, %r274;
	// end inline asm
	setp.eq.s32 	%p39, %r798, 2147483647;
	selp.b32 	%r276, -2147483648, %r798, %p39;
	// begin inline asm
	shr.b32 %r275, %r276, %r331;
	// end inline asm
	and.b32  	%r363, %r272, %r275;
	shl.b32 	%r364, %r363, 10;
	not.b32 	%r365, %r364;
	and.b32  	%r366, %r365, 31744;
	add.s32 	%r367, %r62, %r366;
	shr.u32 	%r368, %r363, 4;
	and.b32  	%r369, %r368, 268435454;
	sub.s32 	%r90, %r367, %r369;
	ld.shared.u16 	%rs1, [%r90+2];
	add.s16 	%rs20, %rs1, 1;
	st.shared.u16 	[%r90+2], %rs20;
	setp.eq.s32 	%p40, %r797, 2147483647;
	selp.b32 	%r279, -2147483648, %r797, %p40;
	// begin inline asm
	shr.b32 %r278, %r279, %r331;
	// end inline asm
	and.b32  	%r370, %r272, %r278;
	shl.b32 	%r371, %r370, 10;
	not.b32 	%r372, %r371;
	and.b32  	%r373, %r372, 31744;
	add.s32 	%r374, %r62, %r373;
	shr.u32 	%r375, %r370, 4;
	and.b32  	%r376, %r375, 268435454;
	sub.s32 	%r91, %r374, %r376;
	ld.shared.u16 	%rs2, [%r91+2];
	add.s16 	%rs21, %rs2, 1;
	st.shared.u16 	[%r91+2], %rs21;
	setp.eq.s32 	%p41, %r796, 2147483647;
	selp.b32 	%r282, -2147483648, %r796, %p41;
	// begin inline asm
	shr.b32 %r281, %r282, %r331;
	// end inline asm
	and.b32  	%r377, %r272, %r281;
	shl.b32 	%r378, %r377, 10;
	not.b32 	%r379, %r378;
	and.b32  	%r380, %r379, 31744;
	add.s32 	%r381, %r62, %r380;
	shr.u32 	%r382, %r377, 4;
	and.b32  	%r383, %r382, 268435454;
	sub.s32 	%r92, %r381, %r383;
	ld.shared.u16 	%rs3, [%r92+2];
	add.s16 	%rs22, %rs3, 1;
	st.shared.u16 	[%r92+2], %rs22;
	setp.eq.s32 	%p42, %r795, 2147483647;
	selp.b32 	%r285, -2147483648, %r795, %p42;
	// begin inline asm
	shr.b32 %r284, %r285, %r331;
	// end inline asm
	and.b32  	%r384, %r272, %r284;
	shl.b32 	%r385, %r384, 10;
	not.b32 	%r386, %r385;
	and.b32  	%r387, %r386, 31744;
	add.s32 	%r388, %r62, %r387;
	shr.u32 	%r389, %r384, 4;
	and.b32  	%r390, %r389, 268435454;
	sub.s32 	%r93, %r388, %r390;
	ld.shared.u16 	%rs4, [%r93+2];
	add.s16 	%rs23, %rs4, 1;
	st.shared.u16 	[%r93+2], %rs23;
	setp.eq.s32 	%p43, %r794, 2147483647;
	selp.b32 	%r288, -2147483648, %r794, %p43;
	// begin inline asm
	shr.b32 %r287, %r288, %r331;
	// end inline asm
	and.b32  	%r391, %r272, %r287;
	shl.b32 	%r392, %r391, 10;
	not.b32 	%r393, %r392;
	and.b32  	%r394, %r393, 31744;
	add.s32 	%r395, %r62, %r394;
	shr.u32 	%r396, %r391, 4;
	and.b32  	%r397, %r396, 268435454;
	sub.s32 	%r94, %r395, %r397;
	ld.shared.u16 	%rs5, [%r94+2];
	add.s16 	%rs24, %rs5, 1;
	st.shared.u16 	[%r94+2], %rs24;
	setp.eq.s32 	%p44, %r793, 2147483647;
	selp.b32 	%r291, -2147483648, %r793, %p44;
	// begin inline asm
	shr.b32 %r290, %r291, %r331;
	// end inline asm
	and.b32  	%r398, %r272, %r290;
	shl.b32 	%r399, %r398, 10;
	not.b32 	%r400, %r399;
	and.b32  	%r401, %r400, 31744;
	add.s32 	%r402, %r62, %r401;
	shr.u32 	%r403, %r398, 4;
	and.b32  	%r404, %r403, 268435454;
	sub.s32 	%r95, %r402, %r404;
	ld.shared.u16 	%rs6, [%r95+2];
	add.s16 	%rs25, %rs6, 1;
	st.shared.u16 	[%r95+2], %rs25;
	setp.eq.s32 	%p45, %r792, 2147483647;
	selp.b32 	%r294, -2147483648, %r792, %p45;
	// begin inline asm
	shr.b32 %r293, %r294, %r331;
	// end inline asm
	and.b32  	%r405, %r272, %r293;
	shl.b32 	%r406, %r405, 10;
	not.b32 	%r407, %r406;
	and.b32  	%r408, %r407, 31744;
	add.s32 	%r409, %r62, %r408;
	shr.u32 	%r410, %r405, 4;
	and.b32  	%r411, %r410, 268435454;
	sub.s32 	%r96, %r409, %r411;
	ld.shared.u16 	%rs7, [%r96+2];
	add.s16 	%rs26, %rs7, 1;
	st.shared.u16 	[%r96+2], %rs26;
	setp.eq.s32 	%p46, %r791, 2147483647;
	selp.b32 	%r297, -2147483648, %r791, %p46;
	// begin inline asm
	shr.b32 %r296, %r297, %r331;
	// end inline asm
	and.b32  	%r412, %r272, %r296;
	shl.b32 	%r413, %r412, 10;
	not.b32 	%r414, %r413;
	and.b32  	%r415, %r414, 31744;
	add.s32 	%r416, %r62, %r415;
	shr.u32 	%r417, %r412, 4;
	and.b32  	%r418, %r417, 268435454;
	sub.s32 	%r97, %r416, %r418;
	ld.shared.u16 	%rs8, [%r97+2];
	add.s16 	%rs27, %rs8, 1;
	st.shared.u16 	[%r97+2], %rs27;
	setp.eq.s32 	%p47, %r790, 2147483647;
	selp.b32 	%r300, -2147483648, %r790, %p47;
	// begin inline asm
	shr.b32 %r299, %r300, %r331;
	// end inline asm
	and.b32  	%r419, %r272, %r299;
	shl.b32 	%r420, %r419, 10;
	not.b32 	%r421, %r420;
	and.b32  	%r422, %r421, 31744;
	add.s32 	%r423, %r62, %r422;
	shr.u32 	%r424, %r419, 4;
	and.b32  	%r425, %r424, 268435454;
	sub.s32 	%r98, %r423, %r425;
	ld.shared.u16 	%rs9, [%r98+2];
	add.s16 	%rs28, %rs9, 1;
	st.shared.u16 	[%r98+2], %rs28;
	setp.eq.s32 	%p48, %r789, 2147483647;
	selp.b32 	%r303, -2147483648, %r789, %p48;
	// begin inline asm
	shr.b32 %r302, %r303, %r331;
	// end inline asm
	and.b32  	%r426, %r272, %r302;
	shl.b32 	%r427, %r426, 10;
	not.b32 	%r428, %r427;
	and.b32  	%r429, %r428, 31744;
	add.s32 	%r430, %r62, %r429;
	shr.u32 	%r431, %r426, 4;
	and.b32  	%r432, %r431, 268435454;
	sub.s32 	%r99, %r430, %r432;
	ld.shared.u16 	%rs10, [%r99+2];
	add.s16 	%rs29, %rs10, 1;
	st.shared.u16 	[%r99+2], %rs29;
	setp.eq.s32 	%p49, %r788, 2147483647;
	selp.b32 	%r306, -2147483648, %r788, %p49;
	// begin inline asm
	shr.b32 %r305, %r306, %r331;
	// end inline asm
	and.b32  	%r433, %r272, %r305;
	shl.b32 	%r434, %r433, 10;
	not.b32 	%r435, %r434;
	and.b32  	%r436, %r435, 31744;
	add.s32 	%r437, %r62, %r436;
	shr.u32 	%r438, %r433, 4;
	and.b32  	%r439, %r438, 268435454;
	sub.s32 	%r100, %r437, %r439;
	ld.shared.u16 	%rs11, [%r100+2];
	add.s16 	%rs30, %rs11, 1;
	st.shared.u16 	[%r100+2], %rs30;
	setp.eq.s32 	%p50, %r787, 2147483647;
	selp.b32 	%r309, -2147483648, %r787, %p50;
	// begin inline asm
	shr.b32 %r308, %r309, %r331;
	// end inline asm
	and.b32  	%r440, %r272, %r308;
	shl.b32 	%r441, %r440, 10;
	not.b32 	%r442, %r441;
	and.b32  	%r443, %r442, 31744;
	add.s32 	%r444, %r62, %r443;
	shr.u32 	%r445, %r440, 4;
	and.b32  	%r446, %r445, 268435454;
	sub.s32 	%r101, %r444, %r446;
	ld.shared.u16 	%rs12, [%r101+2];
	add.s16 	%rs31, %rs12, 1;
	st.shared.u16 	[%r101+2], %rs31;
	setp.eq.s32 	%p51, %r786, 2147483647;
	selp.b32 	%r312, -2147483648, %r786, %p51;
	// begin inline asm
	shr.b32 %r311, %r312, %r331;
	// end inline asm
	and.b32  	%r447, %r272, %r311;
	shl.b32 	%r448, %r447, 10;
	not.b32 	%r449, %r448;
	and.b32  	%r450, %r449, 31744;
	add.s32 	%r451, %r62, %r450;
	shr.u32 	%r452, %r447, 4;
	and.b32  	%r453, %r452, 268435454;
	sub.s32 	%r102, %r451, %r453;
	ld.shared.u16 	%rs13, [%r102+2];
	add.s16 	%rs32, %rs13, 1;
	st.shared.u16 	[%r102+2], %rs32;
	setp.eq.s32 	%p52, %r785, 2147483647;
	selp.b32 	%r315, -2147483648, %r785, %p52;
	// begin inline asm
	shr.b32 %r314, %r315, %r331;
	// end inline asm
	and.b32  	%r454, %r272, %r314;
	shl.b32 	%r455, %r454, 10;
	not.b32 	%r456, %r455;
	and.b32  	%r457, %r456, 31744;
	add.s32 	%r458, %r62, %r457;
	shr.u32 	%r459, %r454, 4;
	and.b32  	%r460, %r459, 268435454;
	sub.s32 	%r103, %r458, %r460;
	ld.shared.u16 	%rs14, [%r103+2];
	add.s16 	%rs33, %rs14, 1;
	st.shared.u16 	[%r103+2], %rs33;
	setp.eq.s32 	%p53, %r784, 2147483647;
	selp.b32 	%r318, -2147483648, %r784, %p53;
	// begin inline asm
	shr.b32 %r317, %r318, %r331;
	// end inline asm
	and.b32  	%r461, %r272, %r317;
	shl.b32 	%r462, %r461, 10;
	not.b32 	%r463, %r462;
	and.b32  	%r464, %r463, 31744;
	add.s32 	%r465, %r62, %r464;
	shr.u32 	%r466, %r461, 4;
	and.b32  	%r467, %r466, 268435454;
	sub.s32 	%r104, %r465, %r467;
	ld.shared.u16 	%rs15, [%r104+2];
	add.s16 	%rs34, %rs15, 1;
	st.shared.u16 	[%r104+2], %rs34;
	setp.eq.s32 	%p54, %r783, 2147483647;
	selp.b32 	%r321, -2147483648, %r783, %p54;
	// begin inline asm
	shr.b32 %r320, %r321, %r331;
	// end inline asm
	and.b32  	%r468, %r272, %r320;
	shl.b32 	%r469, %r468, 10;
	not.b32 	%r470, %r469;
	and.b32  	%r471, %r470, 31744;
	add.s32 	%r472, %r62, %r471;
	shr.u32 	%r473, %r468, 4;
	and.b32  	%r474, %r473, 268435454;
	sub.s32 	%r105, %r472, %r474;
	ld.shared.u16 	%rs16, [%r105+2];
	add.s16 	%rs35, %rs16, 1;
	st.shared.u16 	[%r105+2], %rs35;
	setp.eq.s32 	%p55, %r782, 2147483647;
	selp.b32 	%r324, -2147483648, %r782, %p55;
	// begin inline asm
	shr.b32 %r323, %r324, %r331;
	// end inline asm
	and.b32  	%r475, %r272, %r323;
	shl.b32 	%r476, %r475, 10;
	not.b32 	%r477, %r476;
	and.b32  	%r478, %r477, 31744;
	add.s32 	%r479, %r62, %r478;
	shr.u32 	%r480, %r475, 4;
	and.b32  	%r481, %r480, 268435454;
	sub.s32 	%r106, %r479, %r481;
	ld.shared.u16 	%rs17, [%r106+2];
	add.s16 	%rs36, %rs17, 1;
	st.shared.u16 	[%r106+2], %rs36;
	setp.eq.s32 	%p56, %r781, 2147483647;
	selp.b32 	%r327, -2147483648, %r781, %p56;
	// begin inline asm
	shr.b32 %r326, %r327, %r331;
	// end inline asm
	and.b32  	%r482, %r272, %r326;
	shl.b32 	%r483, %r482, 10;
	not.b32 	%r484, %r483;
	and.b32  	%r485, %r484, 31744;
	add.s32 	%r486, %r62, %r485;
	shr.u32 	%r487, %r482, 4;
	and.b32  	%r488, %r487, 268435454;
	sub.s32 	%r107, %r486, %r488;
	ld.shared.u16 	%rs18, [%r107+2];
	add.s16 	%rs37, %rs18, 1;
	st.shared.u16 	[%r107+2], %rs37;
	setp.eq.s32 	%p57, %r780, 2147483647;
	selp.b32 	%r330, -2147483648, %r780, %p57;
	// begin inline asm
	shr.b32 %r329, %r330, %r331;
	// end inline asm
	and.b32  	%r489, %r272, %r329;
	shl.b32 	%r490, %r489, 10;
	not.b32 	%r491, %r490;
	and.b32  	%r492, %r491, 31744;
	add.s32 	%r493, %r62, %r492;
	shr.u32 	%r494, %r489, 4;
	and.b32  	%r495, %r494, 268435454;
	sub.s32 	%r108, %r493, %r495;
	ld.shared.u16 	%rs19, [%r108+2];
	add.s16 	%rs38, %rs19, 1;
	st.shared.u16 	[%r108+2], %rs38;
	bar.sync 	0;
	ld.shared.u32 	%r109, [%r63];
	ld.shared.u32 	%r496, [%r63+4];
	ld.shared.u32 	%r497, [%r63+8];
	ld.shared.u32 	%r498, [%r63+12];
	ld.shared.u32 	%r499, [%r63+16];
	ld.shared.u32 	%r500, [%r63+20];
	ld.shared.u32 	%r501, [%r63+24];
	ld.shared.u32 	%r502, [%r63+28];
	ld.shared.u32 	%r503, [%r63+32];
	ld.shared.u32 	%r504, [%r63+36];
	ld.shared.u32 	%r505, [%r63+40];
	ld.shared.u32 	%r506, [%r63+44];
	ld.shared.u32 	%r507, [%r63+48];
	ld.shared.u32 	%r508, [%r63+52];
	ld.shared.u32 	%r509, [%r63+56];
	ld.shared.u32 	%r510, [%r63+60];
	ld.shared.u32 	%r511, [%r63+64];
	ld.shared.u32 	%r512, [%r63+68];
	ld.shared.u32 	%r513, [%r63+72];
	ld.shared.u32 	%r514, [%r63+76];
	ld.shared.u32 	%r515, [%r63+80];
	ld.shared.u32 	%r516, [%r63+84];
	ld.shared.u32 	%r517, [%r63+88];
	ld.shared.u32 	%r518, [%r63+92];
	ld.shared.u32 	%r519, [%r63+96];
	ld.shared.u32 	%r520, [%r63+100];
	ld.shared.u32 	%r521, [%r63+104];
	ld.shared.u32 	%r522, [%r63+108];
	ld.shared.u32 	%r523, [%r63+112];
	ld.shared.u32 	%r524, [%r63+116];
	ld.shared.u32 	%r525, [%r63+120];
	ld.shared.u32 	%r526, [%r63+124];
	ld.shared.u32 	%r527, [%r63+128];
	add.s32 	%r110, %r496, %r109;
	add.s32 	%r111, %r497, %r110;
	add.s32 	%r112, %r498, %r111;
	add.s32 	%r113, %r499, %r112;
	add.s32 	%r114, %r500, %r113;
	add.s32 	%r115, %r501, %r114;
	add.s32 	%r116, %r502, %r115;
	add.s32 	%r117, %r503, %r116;
	add.s32 	%r118, %r504, %r117;
	add.s32 	%r119, %r505, %r118;
	add.s32 	%r120, %r506, %r119;
	add.s32 	%r121, %r507, %r120;
	add.s32 	%r122, %r508, %r121;
	add.s32 	%r123, %r509, %r122;
	add.s32 	%r124, %r510, %r123;
	add.s32 	%r125, %r511, %r124;
	add.s32 	%r126, %r512, %r125;
	add.s32 	%r127, %r513, %r126;
	add.s32 	%r128, %r514, %r127;
	add.s32 	%r129, %r515, %r128;
	add.s32 	%r130, %r516, %r129;
	add.s32 	%r131, %r517, %r130;
	add.s32 	%r132, %r518, %r131;
	add.s32 	%r133, %r519, %r132;
	add.s32 	%r134, %r520, %r133;
	add.s32 	%r135, %r521, %r134;
	add.s32 	%r136, %r522, %r135;
	add.s32 	%r137, %r523, %r136;
	add.s32 	%r138, %r524, %r137;
	add.s32 	%r139, %r525, %r138;
	add.s32 	%r140, %r526, %r139;
	add.s32 	%r337, %r527, %r140;
	// begin inline asm
	mov.u32 %r332, %laneid;
	// end inline asm
	mov.b32 	%r335, 1;
	mov.b32 	%r362, -1;
	// begin inline asm
	{  .reg .u32 r0;  .reg .pred p;  shfl.sync.up.b32 r0|p, %r337, %r335, %r360, %r362;  @p add.u32 r0, r0, %r337;  mov.u32 %r333, r0;}
	// end inline asm
	mov.b32 	%r341, 2;
	// begin inline asm
	{  .reg .u32 r0;  .reg .pred p;  shfl.sync.up.b32 r0|p, %r333, %r341, %r360, %r362;  @p add.u32 r0, r0, %r333;  mov.u32 %r339, r0;}
	// end inline asm
	mov.b32 	%r347, 4;
	// begin inline asm
	{  .reg .u32 r0;  .reg .pred p;  shfl.sync.up.b32 r0|p, %r339, %r347, %r360, %r362;  @p add.u32 r0, r0, %r339;  mov.u32 %r345, r0;}
	// end inline asm
	mov.b32 	%r353, 8;
	// begin inline asm
	{  .reg .u32 r0;  .reg .pred p;  shfl.sync.up.b32 r0|p, %r345, %r353, %r360, %r362;  @p add.u32 r0, r0, %r345;  mov.u32 %r351, r0;}
	// end inline asm
	mov.b32 	%r359, 16;
	// begin inline asm
	{  .reg .u32 r0;  .reg .pred p;  shfl.sync.up.b32 r0|p, %r351, %r359, %r360, %r362;  @p add.u32 r0, r0, %r351;  mov.u32 %r357, r0;}
	// end inline asm
	setp.ne.s32 	%p58, %r332, 31;
	@%p58 bra 	$L__BB6_41;
	st.shared.u32 	[%r64], %r357;
$L__BB6_41:
	sub.s32 	%r528, %r357, %r337;
	setp.gt.u32 	%p59, %r2, 31;
	setp.eq.s32 	%p60, %r61, 7;
	setp.eq.s32 	%p61, %r61, 6;
	setp.eq.s32 	%p62, %r61, 5;
	setp.eq.s32 	%p63, %r61, 4;
	setp.eq.s32 	%p64, %r61, 3;
	setp.eq.s32 	%p65, %r61, 2;
	setp.eq.s32 	%p66, %r61, 1;
	bar.sync 	0;
	ld.shared.v4.u32 	{%r529, %r530, %r531, %r532}, [_ZZN3cub18CUB_300001_SM_10006detail10radix_sort31DeviceRadixSortSingleTileKernelINS1_5radix10policy_hubIfNS0_8NullTypeEyE10Policy1000ELNS0_9SortOrderE1EfS6_yNS1_21identity_decomposer_tEEEvPKT1_PSB_PKT2_PSF_T3_iiT4_E12temp_storage+33792];
	selp.b32 	%r533, %r529, %r799, %p66;
	add.s32 	%r534, %r530, %r529;
	selp.b32 	%r535, %r534, %r533, %p65;
	add.s32 	%r536, %r534, %r531;
	selp.b32 	%r537, %r536, %r535, %p64;
	add.s32 	%r538, %r536, %r532;
	selp.b32 	%r539, %r538, %r537, %p63;
	ld.shared.v4.u32 	{%r540, %r541, %r542, %r543}, [_ZZN3cub18CUB_300001_SM_10006detail10radix_sort31DeviceRadixSortSingleTileKernelINS1_5radix10policy_hubIfNS0_8NullTypeEyE10Policy1000ELNS0_9SortOrderE1EfS6_yNS1_21identity_decomposer_tEEEvPKT1_PSB_PKT2_PSF_T3_iiT4_E12temp_storage+33808];
	add.s32 	%r544, %r538, %r540;
	selp.b32 	%r545, %r544, %r539, %p62;
	add.s32 	%r546, %r544, %r541;
	selp.b32 	%r547, %r546, %r545, %p61;
	add.s32 	%r548, %r546, %r542;
	selp.b32 	%r799, %r548, %r547, %p60;
	add.s32 	%r145, %r548, %r543;
	setp.ne.s32 	%p67, %r332, 0;
	selp.b32 	%r549, %r528, 0, %p67;
	add.s32 	%r550, %r799, %r549;
	or.pred  	%p68, %p59, %p67;
	selp.b32 	%r800, %r550, %r528, %p59;
	@%p68 bra 	$L__BB6_43;
	shl.b32 	%r800, %r145, 16;
	st.shared.u32 	[_ZZN3cub18CUB_300001_SM_10006detail10radix_sort31DeviceRadixSortSingleTileKernelINS1_5radix10policy_hubIfNS0_8NullTypeEyE10Policy1000ELNS0_9SortOrderE1EfS6_yNS1_21identity_decomposer_tEEEvPKT1_PSB_PKT2_PSF_T3_iiT4_E12temp_storage+33832], %r800;
$L__BB6_43:
	setp.eq.s32 	%p69, %r2, 0;
	bar.sync 	0;
	ld.shared.u32 	%r551, [_ZZN3cub18CUB_300001_SM_10006detail10radix_sort31DeviceRadixSortSingleTileKernelINS1_5radix10policy_hubIfNS0_8NullTypeEyE10Policy1000ELNS0_9SortOrderE1EfS6_yNS1_21identity_decomposer_tEEEvPKT1_PSB_PKT2_PSF_T3_iiT4_E12temp_storage+33832];
	selp.b32 	%r552, 0, %r551, %p69;
	add.s32 	%r553, %r800, %r552;
	add.s32 	%r554, %r109, %r553;
	add.s32 	%r555, %r110, %r553;
	add.s32 	%r556, %r111, %r553;
	add.s32 	%r557, %r112, %r553;
	add.s32 	%r558, %r113, %r553;
	add.s32 	%r559, %r114, %r553;
	add.s32 	%r560, %r115, %r553;
	add.s32 	%r561, %r116, %r553;
	add.s32 	%r562, %r117, %r553;
	add.s32 	%r563, %r118, %r553;
	add.s32 	%r564, %r119, %r553;
	add.s32 	%r565, %r120, %r553;
	add.s32 	%r566, %r121, %r553;
	add.s32 	%r567, %r122, %r553;
	add.s32 	%r568, %r123, %r553;
	add.s32 	%r569, %r124, %r553;
	add.s32 	%r570, %r125, %r553;
	add.s32 	%r571, %r126, %r553;
	add.s32 	%r572, %r127, %r553;
	add.s32 	%r573, %r128, %r553;
	add.s32 	%r574, %r129, %r553;
	add.s32 	%r575, %r130, %r553;
	add.s32 	%r576, %r131, %r553;
	add.s32 	%r577, %r132, %r553;
	add.s32 	%r578, %r133, %r553;
	add.s32 	%r579, %r134, %r553;
	add.s32 	%r580, %r135, %r553;
	add.s32 	%r581, %r136, %r553;
	add.s32 	%r582, %r137, %r553;
	add.s32 	%r583, %r138, %r553;
	add.s32 	%r584, %r139, %r553;
	add.s32 	%r585, %r140, %r553;
	st.shared.u32 	[%r63], %r553;
	st.shared.u32 	[%r63+4], %r554;
	st.shared.u32 	[%r63+8], %r555;
	st.shared.u32 	[%r63+12], %r556;
	st.shared.u32 	[%r63+16], %r557;
	st.shared.u32 	[%r63+20], %r558;
	st.shared.u32 	[%r63+24], %r559;
	st.shared.u32 	[%r63+28], %r560;
	st.shared.u32 	[%r63+32], %r561;
	st.shared.u32 	[%r63+36], %r562;
	st.shared.u32 	[%r63+40], %r563;
	st.shared.u32 	[%r63+44], %r564;
	st.shared.u32 	[%r63+48], %r565;
	st.shared.u32 	[%r63+52], %r566;
	st.shared.u32 	[%r63+56], %r567;
	st.shared.u32 	[%r63+60], %r568;
	st.shared.u32 	[%r63+64], %r569;
	st.shared.u32 	[%r63+68], %r570;
	st.shared.u32 	[%r63+72], %r571;
	st.shared.u32 	[%r63+76], %r572;
	st.shared.u32 	[%r63+80], %r573;
	st.shared.u32 	[%r63+84], %r574;
	st.shared.u32 	[%r63+88], %r575;
	st.shared.u32 	[%r63+92], %r576;
	st.shared.u32 	[%r63+96], %r577;
	st.shared.u32 	[%r63+100], %r578;
	st.shared.u32 	[%r63+104], %r579;
	st.shared.u32 	[%r63+108], %r580;
	st.shared.u32 	[%r63+112], %r581;
	st.shared.u32 	[%r63+116], %r582;
	st.shared.u32 	[%r63+120], %r583;
	st.shared.u32 	[%r63+124], %r584;
	st.shared.u32 	[%r63+128], %r585;
	bar.sync 	0;
	cvt.u32.u16 	%r586, %rs1;
	ld.shared.u16 	%r587, [%r90+2];
	add.s32 	%r149, %r587, %r586;
	cvt.u32.u16 	%r588, %rs2;
	ld.shared.u16 	%r589, [%r91+2];
	add.s32 	%r150, %r589, %r588;
	cvt.u32.u16 	%r590, %rs3;
	ld.shared.u16 	%r591, [%r92+2];
	add.s32 	%r151, %r591, %r590;
	cvt.u32.u16 	%r592, %rs4;
	ld.shared.u16 	%r593, [%r93+2];
	add.s32 	%r152, %r593, %r592;
	cvt.u32.u16 	%r594, %rs5;
	ld.shared.u16 	%r595, [%r94+2];
	add.s32 	%r153, %r595, %r594;
	cvt.u32.u16 	%r596, %rs6;
	ld.shared.u16 	%r597, [%r95+2];
	add.s32 	%r154, %r597, %r596;
	cvt.u32.u16 	%r598, %rs7;
	ld.shared.u16 	%r599, [%r96+2];
	add.s32 	%r155, %r599, %r598;
	cvt.u32.u16 	%r600, %rs8;
	ld.shared.u16 	%r601, [%r97+2];
	add.s32 	%r156, %r601, %r600;
	cvt.u32.u16 	%r602, %rs9;
	ld.shared.u16 	%r603, [%r98+2];
	add.s32 	%r157, %r603, %r602;
	cvt.u32.u16 	%r604, %rs10;
	ld.shared.u16 	%r605, [%r99+2];
	add.s32 	%r158, %r605, %r604;
	cvt.u32.u16 	%r606, %rs11;
	ld.shared.u16 	%r607, [%r100+2];
	add.s32 	%r159, %r607, %r606;
	cvt.u32.u16 	%r608, %rs12;
	ld.shared.u16 	%r609, [%r101+2];
	add.s32 	%r160, %r609, %r608;
	cvt.u32.u16 	%r610, %rs13;
	ld.shared.u16 	%r611, [%r102+2];
	add.s32 	%r161, %r611, %r610;
	cvt.u32.u16 	%r612, %rs14;
	ld.shared.u16 	%r613, [%r103+2];
	add.s32 	%r162, %r613, %r612;
	cvt.u32.u16 	%r614, %rs15;
	ld.shared.u16 	%r615, [%r104+2];
	add.s32 	%r163, %r615, %r614;
	cvt.u32.u16 	%r616, %rs16;
	ld.shared.u16 	%r617, [%r105+2];
	add.s32 	%r164, %r617, %r616;
	cvt.u32.u16 	%r618, %rs17;
	ld.shared.u16 	%r619, [%r106+2];
	add.s32 	%r165, %r619, %r618;
	cvt.u32.u16 	%r620, %rs18;
	ld.shared.u16 	%r621, [%r107+2];
	add.s32 	%r166, %r621, %r620;
	cvt.u32.u16 	%r622, %rs19;
	ld.shared.u16 	%r623, [%r108+2];
	add.s32 	%r167, %r623, %r622;
	bar.sync 	0;
	setp.lt.s32 	%p70, %r779, %r209;
	@%p70 bra 	$L__BB6_83;
	cvt.u64.u32 	%rd8, %r2;
	shl.b32 	%r624, %r149, 2;
	mov.u32 	%r625, _ZZN3cub18CUB_300001_SM_10006detail10radix_sort31DeviceRadixSortSingleTileKernelINS1_5radix10policy_hubIfNS0_8NullTypeEyE10Policy1000ELNS0_9SortOrderE1EfS6_yNS1_21identity_decomposer_tEEEvPKT1_PSB_PKT2_PSF_T3_iiT4_E12temp_storage;
	add.s32 	%r626, %r625, %r624;
	st.shared.u32 	[%r626], %r798;
	shl.b32 	%r627, %r150, 2;
	add.s32 	%r628, %r625, %r627;
	st.shared.u32 	[%r628], %r797;
	shl.b32 	%r629, %r151, 2;
	add.s32 	%r630, %r625, %r629;
	st.shared.u32 	[%r630], %r796;
	shl.b32 	%r631, %r152, 2;
	add.s32 	%r632, %r625, %r631;
	st.shared.u32 	[%r632], %r795;
	shl.b32 	%r633, %r153, 2;
	add.s32 	%r634, %r625, %r633;
	st.shared.u32 	[%r634], %r794;
	shl.b32 	%r635, %r154, 2;
	add.s32 	%r636, %r625, %r635;
	st.shared.u32 	[%r636], %r793;
	shl.b32 	%r637, %r155, 2;
	add.s32 	%r638, %r625, %r637;
	st.shared.u32 	[%r638], %r792;
	shl.b32 	%r639, %r156, 2;
	add.s32 	%r640, %r625, %r639;
	st.shared.u32 	[%r640], %r791;
	shl.b32 	%r641, %r157, 2;
	add.s32 	%r642, %r625, %r641;
	st.shared.u32 	[%r642], %r790;
	shl.b32 	%r643, %r158, 2;
	add.s32 	%r644, %r625, %r643;
	st.shared.u32 	[%r644], %r789;
	shl.b32 	%r645, %r159, 2;
	add.s32 	%r646, %r625, %r645;
	st.shared.u32 	[%r646], %r788;
	shl.b32 	%r647, %r160, 2;
	add.s32 	%r648, %r625, %r647;
	st.shared.u32 	[%r648], %r787;
	shl.b32 	%r649, %r161, 2;
	add.s32 	%r650, %r625, %r649;
	st.shared.u32 	[%r650], %r786;
	shl.b32 	%r651, %r162, 2;
	add.s32 	%r652, %r625, %r651;
	st.shared.u32 	[%r652], %r785;
	shl.b32 	%r653, %r163, 2;
	add.s32 	%r654, %r625, %r653;
	st.shared.u32 	[%r654], %r784;
	shl.b32 	%r655, %r164, 2;
	add.s32 	%r656, %r625, %r655;
	st.shared.u32 	[%r656], %r783;
	shl.b32 	%r657, %r165, 2;
	add.s32 	%r658, %r625, %r657;
	st.shared.u32 	[%r658], %r782;
	shl.b32 	%r659, %r166, 2;
	add.s32 	%r660, %r625, %r659;
	st.shared.u32 	[%r660], %r781;
	shl.b32 	%r661, %r167, 2;
	add.s32 	%r662, %r625, %r661;
	st.shared.u32 	[%r662], %r780;
	bar.sync 	0;
	mad.lo.s32 	%r663, %r2, -72, %r65;
	ld.shared.u32 	%r168, [%r663];
	ld.shared.u32 	%r169, [%r663+1024];
	ld.shared.u32 	%r170, [%r663+2048];
	ld.shared.u32 	%r171, [%r663+3072];
	ld.shared.u32 	%r172, [%r663+4096];
	ld.shared.u32 	%r173, [%r663+5120];
	ld.shared.u32 	%r174, [%r663+6144];
	ld.shared.u32 	%r175, [%r663+7168];
	ld.shared.u32 	%r176, [%r663+8192];
	ld.shared.u32 	%r177, [%r663+9216];
	ld.shared.u32 	%r178, [%r663+10240];
	ld.shared.u32 	%r179, [%r663+11264];
	ld.shared.u32 	%r180, [%r663+12288];
	ld.shared.u32 	%r181, [%r663+13312];
	ld.shared.u32 	%r182, [%r663+14336];
	ld.shared.u32 	%r183, [%r663+15360];
	ld.shared.u32 	%r184, [%r663+16384];
	ld.shared.u32 	%r185, [%r663+17408];
	ld.shared.u32 	%r186, [%r663+18432];
	setp.gt.u64 	%p71, %rd4, %rd8;
	cvta.to.global.u64 	%rd9, %rd3;
	mul.wide.u32 	%rd10, %r2, 4;
	add.s64 	%rd2, %rd9, %rd10;
	@%p71 bra 	$L__BB6_45;
	bra.uni 	$L__BB6_46;
$L__BB6_45:
	setp.gt.s32 	%p72, %r168, -1;
	selp.b32 	%r664, -1, -2147483648, %p72;
	xor.b32  	%r665, %r664, %r168;
	st.global.u32 	[%rd2], %r665;
$L__BB6_46:
	add.s32 	%r666, %r2, 256;
	cvt.u64.u32 	%rd11, %r666;
	setp.le.u64 	%p73, %rd4, %rd11;
	@%p73 bra 	$L__BB6_48;
	setp.gt.s32 	%p74, %r169, -1;
	selp.b32 	%r667, -1, -2147483648, %p74;
	xor.b32  	%r668, %r667, %r169;
	st.global.u32 	[%rd2+1024], %r668;
$L__BB6_48:
	add.s32 	%r669, %r2, 512;
	cvt.u64.u32 	%rd12, %r669;
	setp.le.u64 	%p75, %rd4, %rd12;
	@%p75 bra 	$L__BB6_50;
	setp.gt.s32 	%p76, %r170, -1;
	selp.b32 	%r670, -1, -2147483648, %p76;
	xor.b32  	%r671, %r670, %r170;
	st.global.u32 	[%rd2+2048], %r671;
$L__BB6_50:
	add.s32 	%r672, %r2, 768;
	cvt.u64.u32 	%rd13, %r672;
	setp.le.u64 	%p77, %rd4, %rd13;
	@%p77 bra 	$L__BB6_52;
	setp.gt.s32 	%p78, %r171, -1;
	selp.b32 	%r673, -1, -2147483648, %p78;
	xor.b32  	%r674, %r673, %r171;
	st.global.u32 	[%rd2+3072], %r674;
$L__BB6_52:
	or.b32  	%r675, %r2, 1024;
	cvt.u64.u32 	%rd14, %r675;
	setp.le.u64 	%p79, %rd4, %rd14;
	@%p79 bra 	$L__BB6_54;
	setp.gt.s32 	%p80, %r172, -1;
	selp.b32 	%r676, -1, -2147483648, %p80;
	xor.b32  	%r677, %r676, %r172;
	st.global.u32 	[%rd2+4096], %r677;
$L__BB6_54:
	add.s32 	%r678, %r2, 1280;
	cvt.u64.u32 	%rd15, %r678;
	setp.le.u64 	%p81, %rd4, %rd15;
	@%p81 bra 	$L__BB6_56;
	setp.gt.s32 	%p82, %r173, -1;
	selp.b32 	%r679, -1, -2147483648, %p82;
	xor.b32  	%r680, %r679, %r173;
	st.global.u32 	[%rd2+5120], %r680;
$L__BB6_56:
	add.s32 	%r681, %r2, 1536;
	cvt.u64.u32 	%rd16, %r681;
	setp.le.u64 	%p83, %rd4, %rd16;
	@%p83 bra 	$L__BB6_58;
	setp.gt.s32 	%p84, %r174, -1;
	selp.b32 	%r682, -1, -2147483648, %p84;
	xor.b32  	%r683, %r682, %r174;
	st.global.u32 	[%rd2+6144], %r683;
$L__BB6_58:
	add.s32 	%r684, %r2, 1792;
	cvt.u64.u32 	%rd17, %r684;
	setp.le.u64 	%p85, %rd4, %rd17;
	@%p85 bra 	$L__BB6_60;
	setp.gt.s32 	%p86, %r175, -1;
	selp.b32 	%r685, -1, -2147483648, %p86;
	xor.b32  	%r686, %r685, %r175;
	st.global.u32 	[%rd2+7168], %r686;
$L__BB6_60:
	or.b32  	%r687, %r2, 2048;
	cvt.u64.u32 	%rd18, %r687;
	setp.le.u64 	%p87, %rd4, %rd18;
	@%p87 bra 	$L__BB6_62;
	setp.gt.s32 	%p88, %r176, -1;
	selp.b32 	%r688, -1, -2147483648, %p88;
	xor.b32  	%r689, %r688, %r176;
	st.global.u32 	[%rd2+8192], %r689;
$L__BB6_62:
	add.s32 	%r690, %r2, 2304;
	cvt.u64.u32 	%rd19, %r690;
	setp.le.u64 	%p89, %rd4, %rd19;
	@%p89 bra 	$L__BB6_64;
	setp.gt.s32 	%p90, %r177, -1;
	selp.b32 	%r691, -1, -2147483648, %p90;
	xor.b32  	%r692, %r691, %r177;
	st.global.u32 	[%rd2+9216], %r692;
$L__BB6_64:
	add.s32 	%r693, %r2, 2560;
	cvt.u64.u32 	%rd20, %r693;
	setp.le.u64 	%p91, %rd4, %rd20;
	@%p91 bra 	$L__BB6_66;
	setp.gt.s32 	%p92, %r178, -1;
	selp.b32 	%r694, -1, -2147483648, %p92;
	xor.b32  	%r695, %r694, %r178;
	st.global.u32 	[%rd2+10240], %r695;
$L__BB6_66:
	add.s32 	%r696, %r2, 2816;
	cvt.u64.u32 	%rd21, %r696;
	setp.le.u64 	%p93, %rd4, %rd21;
	@%p93 bra 	$L__BB6_68;
	setp.gt.s32 	%p94, %r179, -1;
	selp.b32 	%r697, -1, -2147483648, %p94;
	xor.b32  	%r698, %r697, %r179;
	st.global.u32 	[%rd2+11264], %r698;
$L__BB6_68:
	or.b32  	%r699, %r2, 3072;
	cvt.u64.u32 	%rd22, %r699;
	setp.le.u64 	%p95, %rd4, %rd22;
	@%p95 bra 	$L__BB6_70;
	setp.gt.s32 	%p96, %r180, -1;
	selp.b32 	%r700, -1, -2147483648, %p96;
	xor.b32  	%r701, %r700, %r180;
	st.global.u32 	[%rd2+12288], %r701;
$L__BB6_70:
	add.s32 	%r702, %r2, 3328;
	cvt.u64.u32 	%rd23, %r702;
	setp.le.u64 	%p97, %rd4, %rd23;
	@%p97 bra 	$L__BB6_72;
	setp.gt.s32 	%p98, %r181, -1;
	selp.b32 	%r703, -1, -2147483648, %p98;
	xor.b32  	%r704, %r703, %r181;
	st.global.u32 	[%rd2+13312], %r704;
$L__BB6_72:
	add.s32 	%r705, %r2, 3584;
	cvt.u64.u32 	%rd24, %r705;
	setp.le.u64 	%p99, %rd4, %rd24;
	@%p99 bra 	$L__BB6_74;
	setp.gt.s32 	%p100, %r182, -1;
	selp.b32 	%r706, -1, -2147483648, %p100;
	xor.b32  	%r707, %r706, %r182;
	st.global.u32 	[%rd2+14336], %r707;
$L__BB6_74:
	add.s32 	%r708, %r2, 3840;
	cvt.u64.u32 	%rd25, %r708;
	setp.le.u64 	%p101, %rd4, %rd25;
	@%p101 bra 	$L__BB6_76;
	setp.gt.s32 	%p102, %r183, -1;
	selp.b32 	%r709, -1, -2147483648, %p102;
	xor.b32  	%r710, %r709, %r183;
	st.global.u32 	[%rd2+15360], %r710;
$L__BB6_76:
	or.b32  	%r711, %r2, 4096;
	cvt.u64.u32 	%rd26, %r711;
	setp.le.u64 	%p103, %rd4, %rd26;
	@%p103 bra 	$L__BB6_78;
	setp.gt.s32 	%p104, %r184, -1;
	selp.b32 	%r712, -1, -2147483648, %p104;
	xor.b32  	%r713, %r712, %r184;
	st.global.u32 	[%rd2+16384], %r713;
$L__BB6_78:
	add.s32 	%r714, %r2, 4352;
	cvt.u64.u32 	%rd27, %r714;
	setp.le.u64 	%p105, %rd4, %rd27;
	@%p105 bra 	$L__BB6_80;
	setp.gt.s32 	%p106, %r185, -1;
	selp.b32 	%r715, -1, -2147483648, %p106;
	xor.b32  	%r716, %r715, %r185;
	st.global.u32 	[%rd2+17408], %r716;
$L__BB6_80:
	add.s32 	%r717, %r2, 4608;
	cvt.u64.u32 	%rd28, %r717;
	setp.le.u64 	%p107, %rd4, %rd28;
	@%p107 bra 	$L__BB6_82;
	setp.gt.s32 	%p108, %r186, -1;
	selp.b32 	%r718, -1, -2147483648, %p108;
	xor.b32  	%r719, %r718, %r186;
	st.global.u32 	[%rd2+18432], %r719;
$L__BB6_82:
	ret;
$L__BB6_83:
	shl.b32 	%r720, %r149, 2;
	mov.u32 	%r721, _ZZN3cub18CUB_300001_SM_10006detail10radix_sort31DeviceRadixSortSingleTileKernelINS1_5radix10policy_hubIfNS0_8NullTypeEyE10Policy1000ELNS0_9SortOrderE1EfS6_yNS1_21identity_decomposer_tEEEvPKT1_PSB_PKT2_PSF_T3_iiT4_E12temp_storage;
	add.s32 	%r722, %r721, %r720;
	st.shared.u32 	[%r722], %r798;
	shl.b32 	%r723, %r150, 2;
	add.s32 	%r724, %r721, %r723;
	st.shared.u32 	[%r724], %r797;
	shl.b32 	%r725, %r151, 2;
	add.s32 	%r726, %r721, %r725;
	st.shared.u32 	[%r726], %r796;
	shl.b32 	%r727, %r152, 2;
	add.s32 	%r728, %r721, %r727;
	st.shared.u32 	[%r728], %r795;
	shl.b32 	%r729, %r153, 2;
	add.s32 	%r730, %r721, %r729;
	st.shared.u32 	[%r730], %r794;
	shl.b32 	%r731, %r154, 2;
	add.s32 	%r732, %r721, %r731;
	st.shared.u32 	[%r732], %r793;
	shl.b32 	%r733, %r155, 2;
	add.s32 	%r734, %r721, %r733;
	st.shared.u32 	[%r734], %r792;
	shl.b32 	%r735, %r156, 2;
	add.s32 	%r736, %r721, %r735;
	st.shared.u32 	[%r736], %r791;
	shl.b32 	%r737, %r157, 2;
	add.s32 	%r738, %r721, %r737;
	st.shared.u32 	[%r738], %r790;
	shl.b32 	%r739, %r158, 2;
	add.s32 	%r740, %r721, %r739;
	st.shared.u32 	[%r740], %r789;
	shl.b32 	%r741, %r159, 2;
	add.s32 	%r742, %r721, %r741;
	st.shared.u32 	[%r742], %r788;
	shl.b32 	%r743, %r160, 2;
	add.s32 	%r744, %r721, %r743;
	st.shared.u32 	[%r744], %r787;
	shl.b32 	%r745, %r161, 2;
	add.s32 	%r746, %r721, %r745;
	st.shared.u32 	[%r746], %r786;
	shl.b32 	%r747, %r162, 2;
	add.s32 	%r748, %r721, %r747;
	st.shared.u32 	[%r748], %r785;
	shl.b32 	%r749, %r163, 2;
	add.s32 	%r750, %r721, %r749;
	st.shared.u32 	[%r750], %r784;
	shl.b32 	%r751, %r164, 2;
	add.s32 	%r752, %r721, %r751;
	st.shared.u32 	[%r752], %r783;
	shl.b32 	%r753, %r165, 2;
	add.s32 	%r754, %r721, %r753;
	st.shared.u32 	[%r754], %r782;
	shl.b32 	%r755, %r166, 2;
	add.s32 	%r756, %r721, %r755;
	st.shared.u32 	[%r756], %r781;
	shl.b32 	%r757, %r167, 2;
	add.s32 	%r758, %r721, %r757;
	st.shared.u32 	[%r758], %r780;
	bar.sync 	0;
	ld.shared.u32 	%r798, [%r65];
	ld.shared.u32 	%r797, [%r65+4];
	ld.shared.u32 	%r796, [%r65+8];
	ld.shared.u32 	%r795, [%r65+12];
	ld.shared.u32 	%r794, [%r65+16];
	ld.shared.u32 	%r793, [%r65+20];
	ld.shared.u32 	%r792, [%r65+24];
	ld.shared.u32 	%r791, [%r65+28];
	ld.shared.u32 	%r790, [%r65+32];
	ld.shared.u32 	%r789, [%r65+36];
	ld.shared.u32 	%r788, [%r65+40];
	ld.shared.u32 	%r787, [%r65+44];
	ld.shared.u32 	%r786, [%r65+48];
	ld.shared.u32 	%r785, [%r65+52];
	ld.shared.u32 	%r784, [%r65+56];
	ld.shared.u32 	%r783, [%r65+60];
	ld.shared.u32 	%r782, [%r65+64];
	ld.shared.u32 	%r781, [%r65+68];
	ld.shared.u32 	%r780, [%r65+72];
	bar.sync 	0;
	add.s32 	%r779, %r779, 6;
	add.s32 	%r778, %r778, -6;
	bra.uni 	$L__BB6_39;

}
	// .globl	_ZN3cub18CUB_300001_SM_10006detail10radix_sort30DeviceRadixSortHistogramKernelINS1_5radix10policy_hubIfNS0_8NullTypeEyE10Policy1000ELNS0_9SortOrderE1EfyNS1_21identity_decomposer_tEEEvPT2_PKT1_SB_iiT3_
.visible .entry _ZN3cub18CUB_300001_SM_10006detail10radix_sort30DeviceRadixSortHistogramKernelINS1_5radix10policy_hubIfNS0_8NullTypeEyE10Policy1000ELNS0_9SortOrderE1EfyNS1_21identity_decomposer_tEEEvPT2_PKT1_SB_iiT3_(
	.param .u64 .ptr .align 1 _ZN3cub18CUB_300001_SM_10006detail10radix_sort30DeviceRadixSortHistogramKernelINS1_5radix10policy_hubIfNS0_8NullTypeEyE10Policy1000ELNS0_9SortOrderE1EfyNS1_21identity_decomposer_tEEEvPT2_PKT1_SB_iiT3__param_0,
	.param .u64 .ptr .align 1 _ZN3cub18CUB_300001_SM_10006detail10radix_sort30DeviceRadixSortHistogramKernelINS1_5radix10policy_hubIfNS0_8NullTypeEyE10Policy1000ELNS0_9SortOrderE1EfyNS1_21identity_decomposer_tEEEvPT2_PKT1_SB_iiT3__param_1,
	.param .u64 _ZN3cub18CUB_300001_SM_10006detail10radix_sort30DeviceRadixSortHistogramKernelINS1_5radix10policy_hubIfNS0_8NullTypeEyE10Policy1000ELNS0_9SortOrderE1EfyNS1_21identity_decomposer_tEEEvPT2_PKT1_SB_iiT3__param_2,
	.param .u32 _ZN3cub18CUB_300001_SM_10006detail10radix_sort30DeviceRadixSortHistogramKernelINS1_5radix10policy_hubIfNS0_8NullTypeEyE10Policy1000ELNS0_9SortOrderE1EfyNS1_21identity_decomposer_tEEEvPT2_PKT1_SB_iiT3__param_3,
	.param .u32 _ZN3cub18CUB_300001_SM_10006detail10radix_sort30DeviceRadixSortHistogramKernelINS1_5radix10policy_hubIfNS0_8NullTypeEyE10Policy1000ELNS0_9SortOrderE1EfyNS1_21identity_decomposer_tEEEvPT2_PKT1_SB_iiT3__param_4,
	.param .align 1 .b8 _ZN3cub18CUB_300001_SM_10006detail10radix_sort30DeviceRadixSortHistogramKernelINS1_5radix10policy_hubIfNS0_8NullTypeEyE10Policy1000ELNS0_9SortOrderE1EfyNS1_21identity_decomposer_tEEEvPT2_PKT1_SB_iiT3__param_5[1]
)
.maxntid 128
{
	.reg .pred 	%p<123>;
	.reg .b32 	%r<518>;
	.reg .b64 	%rd<137>;
	// demoted variable
	.shared .align 4 .b8 _ZZN3cub18CUB_300001_SM_10006detail10radix_sort30DeviceRadixSortHistogramKernelINS1_5radix10policy_hubIfNS0_8NullTypeEyE10Policy1000ELNS0_9SortOrderE1EfyNS1_21identity_decomposer_tEEEvPT2_PKT1_SB_iiT3_E12temp_storage[4096];
	ld.param.u64 	%rd18, [_ZN3cub18CUB_300001_SM_10006detail10radix_sort30DeviceRadixSortHistogramKernelINS1_5radix10policy_hubIfNS0_8NullTypeEyE10Policy1000ELNS0_9SortOrderE1EfyNS1_21identity_decomposer_tEEEvPT2_PKT1_SB_iiT3__param_0];
	ld.param.u64 	%rd19, [_ZN3cub18CUB_300001_SM_10006detail10radix_sort30DeviceRadixSortHistogramKernelINS1_5radix10policy_hubIfNS0_8NullTypeEyE10Policy1000ELNS0_9SortOrderE1EfyNS1_21identity_decomposer_tEEEvPT2_PKT1_SB_iiT3__param_1];
	ld.param.u64 	%rd17, [_ZN3cub18CUB_300001_SM_10006detail10radix_sort30DeviceRadixSortHistogramKernelINS1_5radix10policy_hubIfNS0_8NullTypeEyE10Policy1000ELNS0_9SortOrderE1EfyNS1_21identity_decomposer_tEEEvPT2_PKT1_SB_iiT3__param_2];
	ld.param.u32 	%r174, [_ZN3cub18CUB_300001_SM_10006detail10radix_sort30DeviceRadixSortHistogramKernelINS1_5radix10policy_hubIfNS0_8NullTypeEyE10Policy1000ELNS0_9SortOrderE1EfyNS1_21identity_decomposer_tEEEvPT2_PKT1_SB_iiT3__param_3];
	ld.param.u32 	%r175, [_ZN3cub18CUB_300001_SM_10006detail10radix_sort30DeviceRadixSortHistogramKernelINS1_5radix10policy_hubIfNS0_8NullTypeEyE10Policy1000ELNS0_9SortOrderE1EfyNS1_21identity_decomposer_tEEEvPT2_PKT1_SB_iiT3__param_4];
	cvta.to.global.u64 	%rd1, %rd19;
	cvta.to.global.u64 	%rd2, %rd18;
	setp.eq.s64 	%p2, %rd17, 0;
	@%p2 bra 	$L__BB7_153;
	sub.s32 	%r176, %r175, %r174;
	add.s32 	%r177, %r176, 7;
	shr.s32 	%r178, %r177, 31;
	shr.u32 	%r179, %r178, 29;
	add.s32 	%r180, %r177, %r179;
	shr.s32 	%r181, %r180, 3;
	mov.u32 	%r182, %tid.x;
	setp.gt.u32 	%p3, %r182, 255;
	setp.lt.s32 	%p4, %r177, 8;
	mov.u32 	%r183, %ctaid.x;
	shl.b32 	%r184, %r183, 11;
	cvt.u64.u32 	%rd3, %r184;
	mov.u32 	%r185, %nctaid.x;
	shl.b32 	%r186, %r185, 11;
	cvt.u64.u32 	%rd4, %r186;
	add.s32 	%r1, %r181, -1;
	and.b32  	%r2, %r181, 15;
	and.b32  	%r3, %r181, 7;
	add.s32 	%r4, %r3, -1;
	and.b32  	%r5, %r181, 3;
	or.pred  	%p1, %p3, %p4;
	shl.b32 	%r187, %r182, 2;
	mov.u32 	%r188, _ZZN3cub18CUB_300001_SM_10006detail10radix_sort30DeviceRadixSortHistogramKernelINS1_5radix10policy_hubIfNS0_8NullTypeEyE10Policy1000ELNS0_9SortOrderE1EfyNS1_21identity_decomposer_tEEEvPT2_PKT1_SB_iiT3_E12temp_storage;
	add.s32 	%r6, %r188, %r187;
	and.b32  	%r7, %r181, 268435440;
	cvt.u64.u32 	%rd5, %r182;
	add.s32 	%r8, %r182, 128;
	add.s32 	%r9, %r182, 256;
	add.s32 	%r10, %r182, 384;
	add.s32 	%r11, %r182, 512;
	add.s32 	%r12, %r182, 640;
	add.s32 	%r13, %r182, 768;
	or.b32  	%r14, %r182, 1024;
	add.s32 	%r15, %r182, 1920;
	and.b32  	%r16, %r181, 268435448;
	and.b32  	%r17, %r181, 1;
	neg.s32 	%r18, %r7;
	add.s32 	%r19, %r6, 8192;
	add.s64 	%rd21, %rd17, -1;
	shr.u64 	%rd22, %rd21, 30;
	add.s64 	%rd23, %rd22, 1;
	min.u64 	%rd6, %rd23, %rd17;
	mov.b64 	%rd135, 0;
$L__BB7_2:
	@%p1 bra 	$L__BB7_30;
	setp.lt.u32 	%p5, %r1, 15;
	mov.b32 	%r471, 0;
	@%p5 bra 	$L__BB7_6;
	mov.u32 	%r468, %r19;
	mov.u32 	%r469, %r18;
$L__BB7_5:
	.pragma "nounroll";
	mov.b32 	%r190, 0;
	st.shared.u32 	[%r468+-8192], %r190;
	st.shared.u32 	[%r468+-7168], %r190;
	st.shared.u32 	[%r468+-6144], %r190;
	st.shared.u32 	[%r468+-5120], %r190;
	st.shared.u32 	[%r468+-4096], %r190;
	st.shared.u32 	[%r468+-3072], %r190;
	st.shared.u32 	[%r468+-2048], %r190;
	st.shared.u32 	[%r468+-1024], %r190;
	st.shared.u32 	[%r468], %r190;
	st.shared.u32 	[%r468+1024], %r190;
	st.shared.u32 	[%r468+2048], %r190;
	st.shared.u32 	[%r468+3072], %r190;
	st.shared.u32 	[%r468+4096], %r190;
	st.shared.u32 	[%r468+5120], %r190;
	st.shared.u32 	[%r468+6144], %r190;
	st.shared.u32 	[%r468+7168], %r190;
	add.s32 	%r469, %r469, 16;
	add.s32 	%r468, %r468, 16384;
	setp.ne.s32 	%p6, %r469, 0;
	mov.u32 	%r471, %r7;
	@%p6 bra 	$L__BB7_5;
$L__BB7_6:
	add.s32 	%r25, %r2, -1;
	setp.eq.s32 	%p7, %r2, 0;
	@%p7 bra 	$L__BB7_16;
	setp.lt.u32 	%p8, %r25, 7;
	@%p8 bra 	$L__BB7_9;
	shl.b32 	%r191, %r471, 10;
	add.s32 	%r192, %r6, %r191;
	mov.b32 	%r193, 0;
	st.shared.u32 	[%r192], %r193;
	st.shared.u32 	[%r192+1024], %r193;
	st.shared.u32 	[%r192+2048], %r193;
	st.shared.u32 	[%r192+3072], %r193;
	st.shared.u32 	[%r192+4096], %r193;
	st.shared.u32 	[%r192+5120], %r193;
	st.shared.u32 	[%r192+6144], %r193;
	st.shared.u32 	[%r192+7168], %r193;
	add.s32 	%r471, %r471, 8;
$L__BB7_9:
	setp.eq.s32 	%p9, %r3, 0;
	@%p9 bra 	$L__BB7_16;
	setp.lt.u32 	%p10, %r4, 3;
	@%p10 bra 	$L__BB7_12;
	shl.b32 	%r194, %r471, 10;
	add.s32 	%r195, %r6, %r194;
	mov.b32 	%r196, 0;
	st.shared.u32 	[%r195], %r196;
	st.shared.u32 	[%r195+1024], %r196;
	st.shared.u32 	[%r195+2048], %r196;
	st.shared.u32 	[%r195+3072], %r196;
	add.s32 	%r471, %r471, 4;
$L__BB7_12:
	setp.eq.s32 	%p11, %r5, 0;
	@%p11 bra 	$L__BB7_16;
	setp.eq.s32 	%p12, %r5, 1;
	shl.b32 	%r197, %r471, 10;
	add.s32 	%r30, %r6, %r197;
	mov.b32 	%r198, 0;
	st.shared.u32 	[%r30], %r198;
	@%p12 bra 	$L__BB7_16;
	setp.eq.s32 	%p13, %r5, 2;
	mov.b32 	%r199, 0;
	st.shared.u32 	[%r30+1024], %r199;
	@%p13 bra 	$L__BB7_16;
	mov.b32 	%r200, 0;
	st.shared.u32 	[%r30+2048], %r200;
$L__BB7_16:
	cvt.u32.u64 	%r201, %rd5;
	setp.gt.u32 	%p14, %r201, 127;
	@%p14 bra 	$L__BB7_30;
	setp.lt.u32 	%p15, %r1, 15;
	mov.b32 	%r475, 0;
	@%p15 bra 	$L__BB7_20;
	mov.b32 	%r473, 0;
$L__BB7_19:
	.pragma "nounroll";
	shl.b32 	%r204, %r473, 10;
	add.s32 	%r205, %r6, %r204;
	mov.b32 	%r206, 0;
	st.shared.u32 	[%r205+512], %r206;
	st.shared.u32 	[%r205+1536], %r206;
	st.shared.u32 	[%r205+2560], %r206;
	st.shared.u32 	[%r205+3584], %r206;
	st.shared.u32 	[%r205+4608], %r206;
	st.shared.u32 	[%r205+5632], %r206;
	st.shared.u32 	[%r205+6656], %r206;
	st.shared.u32 	[%r205+7680], %r206;
	st.shared.u32 	[%r205+8704], %r206;
	st.shared.u32 	[%r205+9728], %r206;
	st.shared.u32 	[%r205+10752], %r206;
	st.shared.u32 	[%r205+11776], %r206;
	st.shared.u32 	[%r205+12800], %r206;
	st.shared.u32 	[%r205+13824], %r206;
	st.shared.u32 	[%r205+14848], %r206;
	st.shared.u32 	[%r205+15872], %r206;
	add.s32 	%r473, %r473, 16;
	setp.ne.s32 	%p16, %r473, %r7;
	mov.u32 	%r475, %r7;
	@%p16 bra 	$L__BB7_19;
$L__BB7_20:
	setp.eq.s32 	%p17, %r2, 0;
	@%p17 bra 	$L__BB7_30;
	setp.lt.u32 	%p18, %r25, 7;
	@%p18 bra 	$L__BB7_23;
	shl.b32 	%r207, %r475, 10;
	add.s32 	%r208, %r6, %r207;
	mov.b32 	%r209, 0;
	st.shared.u32 	[%r208+512], %r209;
	st.shared.u32 	[%r208+1536], %r209;
	st.shared.u32 	[%r208+2560], %r209;
	st.shared.u32 	[%r208+3584], %r209;
	st.shared.u32 	[%r208+4608], %r209;
	st.shared.u32 	[%r208+5632], %r209;
	st.shared.u32 	[%r208+6656], %r209;
	st.shared.u32 	[%r208+7680], %r209;
	add.s32 	%r475, %r475, 8;
$L__BB7_23:
	setp.eq.s32 	%p19, %r3, 0;
	@%p19 bra 	$L__BB7_30;
	setp.lt.u32 	%p20, %r4, 3;
	@%p20 bra 	$L__BB7_26;
	shl.b32 	%r210, %r475, 10;
	add.s32 	%r211, %r6, %r210;
	mov.b32 	%r212, 0;
	st.shared.u32 	[%r211+512], %r212;
	st.shared.u32 	[%r211+1536], %r212;
	st.shared.u32 	[%r211+2560], %r212;
	st.shared.u32 	[%r211+3584], %r212;
	add.s32 	%r475, %r475, 4;
$L__BB7_26:
	setp.eq.s32 	%p21, %r5, 0;
	@%p21 bra 	$L__BB7_30;
	setp.eq.s32 	%p22, %r5, 1;
	shl.b32 	%r213, %r475, 10;
	add.s32 	%r38, %r6, %r213;
	mov.b32 	%r214, 0;
	st.shared.u32 	[%r38+512], %r214;
	@%p22 bra 	$L__BB7_30;
	setp.eq.s32 	%p23, %r5, 2;
	mov.b32 	%r215, 0;
	st.shared.u32 	[%r38+1536], %r215;
	@%p23 bra 	$L__BB7_30;
	mov.b32 	%r216, 0;
	st.shared.u32 	[%r38+2560], %r216;
$L__BB7_30:
	bar.sync 	0;
	bar.sync 	0;
	shl.b64 	%rd8, %rd135, 30;
	sub.s64 	%rd24, %rd17, %rd8;
	min.u64 	%rd9, %rd24, 1073741824;
	setp.le.u64 	%p24, %rd9, %rd3;
	@%p24 bra 	$L__BB7_70;
	mov.u64 	%rd136, %rd3;
$L__BB7_32:
	add.s64 	%rd11, %rd136, %rd8;
	sub.s64 	%rd12, %rd17, %rd11;
	setp.lt.u64 	%p25, %rd12, 2048;
	@%p25 bra 	$L__BB7_34;
	add.s64 	%rd27, %rd11, %rd5;
	shl.b64 	%rd28, %rd27, 2;
	add.s64 	%rd29, %rd1, %rd28;
	ld.global.u32 	%r507, [%rd29];
	ld.global.u32 	%r506, [%rd29+512];
	ld.global.u32 	%r505, [%rd29+1024];
	ld.global.u32 	%r504, [%rd29+1536];
	ld.global.u32 	%r503, [%rd29+2048];
	ld.global.u32 	%r502, [%rd29+2560];
	ld.global.u32 	%r501, [%rd29+3072];
	ld.global.u32 	%r500, [%rd29+3584];
	ld.global.u32 	%r499, [%rd29+4096];
	ld.global.u32 	%r498, [%rd29+4608];
	ld.global.u32 	%r497, [%rd29+5120];
	ld.global.u32 	%r496, [%rd29+5632];
	ld.global.u32 	%r495, [%rd29+6144];
	ld.global.u32 	%r494, [%rd29+6656];
	ld.global.u32 	%r493, [%rd29+7168];
	ld.global.u32 	%r492, [%rd29+7680];
	bra.uni 	$L__BB7_66;
$L__BB7_34:
	cvt.u32.u64 	%r218, %rd5;
	cvt.u32.u64 	%r55, %rd12;
	setp.ge.s32 	%p26, %r218, %r55;
	add.s64 	%rd25, %rd11, %rd5;
	shl.b64 	%rd26, %rd25, 2;
	add.s64 	%rd13, %rd1, %rd26;
	mov.b32 	%r507, -1;
	@%p26 bra 	$L__BB7_36;
	ld.global.u32 	%r507, [%rd13];
$L__BB7_36:
	setp.ge.s32 	%p27, %r8, %r55;
	mov.b32 	%r506, -1;
	@%p27 bra 	$L__BB7_38;
	ld.global.u32 	%r506, [%rd13+512];
$L__BB7_38:
	setp.ge.s32 	%p28, %r9, %r55;
	mov.b32 	%r505, -1;
	@%p28 bra 	$L__BB7_40;
	ld.global.u32 	%r505, [%rd13+1024];
$L__BB7_40:
	setp.ge.s32 	%p29, %r10, %r55;
	mov.b32 	%r504, -1;
	@%p29 bra 	$L__BB7_42;
	ld.global.u32 	%r504, [%rd13+1536];
$L__BB7_42:
	setp.ge.s32 	%p30, %r11, %r55;
	mov.b32 	%r503, -1;
	@%p30 bra 	$L__BB7_44;
	ld.global.u32 	%r503, [%rd13+2048];
$L__BB7_44:
	setp.ge.s32 	%p31, %r12, %r55;
	mov.b32 	%r502, -1;
	@%p31 bra 	$L__BB7_46;
	ld.global.u32 	%r502, [%rd13+2560];
$L__BB7_46:
	setp.ge.s32 	%p32, %r13, %r55;
	mov.b32 	%r501, -1;
	@%p32 bra 	$L__BB7_48;
	ld.global.u32 	%r501, [%rd13+3072];
$L__BB7_48:
	mov.u32 	%r226, %tid.x;
	add.s32 	%r227, %r226, 896;
	setp.ge.s32 	%p33, %r227, %r55;
	mov.b32 	%r500, -1;
	@%p33 bra 	$L__BB7_50;
	ld.global.u32 	%r500, [%rd13+3584];
$L__BB7_50:
	setp.ge.s32 	%p34, %r14, %r55;
	mov.b32 	%r499, -1;
	@%p34 bra 	$L__BB7_52;
	ld.global.u32 	%r499, [%rd13+4096];
$L__BB7_52:
	add.s32 	%r231, %r226, 1152;
	setp.ge.s32 	%p35, %r231, %r55;
	mov.b32 	%r498, -1;
	@%p35 bra 	$L__BB7_54;
	ld.global.u32 	%r498, [%rd13+4608];
$L__BB7_54:
	add.s32 	%r234, %r226, 1280;
	setp.ge.s32 	%p36, %r234, %r55;
	mov.b32 	%r497, -1;
	@%p36 bra 	$L__BB7_56;
	ld.global.u32 	%r497, [%rd13+5120];
$L__BB7_56:
	add.s32 	%r237, %r226, 1408;
	setp.ge.s32 	%p37, %r237, %r55;
	mov.b32 	%r496, -1;
	@%p37 bra 	$L__BB7_58;
	ld.global.u32 	%r496, [%rd13+5632];
$L__BB7_58:
	add.s32 	%r240, %r226, 1536;
	setp.ge.s32 	%p38, %r240, %r55;
	mov.b32 	%r495, -1;
	@%p38 bra 	$L__BB7_60;
	ld.global.u32 	%r495, [%rd13+6144];
$L__BB7_60:
	add.s32 	%r243, %r226, 1664;
	setp.ge.s32 	%p39, %r243, %r55;
	mov.b32 	%r494, -1;
	@%p39 bra 	$L__BB7_62;
	ld.global.u32 	%r494, [%rd13+6656];
$L__BB7_62:
	add.s32 	%r246, %r226, 1792;
	setp.ge.s32 	%p40, %r246, %r55;
	mov.b32 	%r493, -1;
	@%p40 bra 	$L__BB7_64;
	ld.global.u32 	%r493, [%rd13+7168];
$L__BB7_64:
	setp.ge.s32 	%p41, %r15, %r55;
	mov.b32 	%r492, -1;
	@%p41 bra 	$L__BB7_66;
	ld.global.u32 	%r492, [%rd13+7680];
$L__BB7_66:
	setp.le.s32 	%p42, %r175, %r174;
	@%p42 bra 	$L__BB7_69;
	setp.lt.s32 	%p43, %r507, 0;
	selp.b32 	%r249, 0, 2147483647, %p43;
	xor.b32  	%r250, %r249, %r507;
	setp.lt.s32 	%p44, %r506, 0;
	selp.b32 	%r251, 0, 2147483647, %p44;
	xor.b32  	%r252, %r251, %r506;
	setp.lt.s32 	%p45, %r505, 0;
	selp.b32 	%r253, 0, 2147483647, %p45;
	xor.b32  	%r254, %r253, %r505;
	setp.lt.s32 	%p46, %r504, 0;
	selp.b32 	%r255, 0, 2147483647, %p46;
	xor.b32  	%r256, %r255, %r504;
	setp.lt.s32 	%p47, %r503, 0;
	selp.b32 	%r257, 0, 2147483647, %p47;
	xor.b32  	%r258, %r257, %r503;
	setp.lt.s32 	%p48, %r502, 0;
	selp.b32 	%r259, 0, 2147483647, %p48;
	xor.b32  	%r260, %r259, %r502;
	setp.lt.s32 	%p49, %r501, 0;
	selp.b32 	%r261, 0, 2147483647, %p49;
	xor.b32  	%r262, %r261, %r501;
	setp.lt.s32 	%p50, %r500, 0;
	selp.b32 	%r263, 0, 2147483647, %p50;
	xor.b32  	%r264, %r263, %r500;
	setp.lt.s32 	%p51, %r499, 0;
	selp.b32 	%r265, 0, 2147483647, %p51;
	xor.b32  	%r266, %r265, %r499;
	setp.lt.s32 	%p52, %r498, 0;
	selp.b32 	%r267, 0, 2147483647, %p52;
	xor.b32  	%r268, %r267, %r498;
	setp.lt.s32 	%p53, %r497, 0;
	selp.b32 	%r269, 0, 2147483647, %p53;
	xor.b32  	%r270, %r269, %r497;
	setp.lt.s32 	%p54, %r496, 0;
	selp.b32 	%r271, 0, 2147483647, %p54;
	xor.b32  	%r272, %r271, %r496;
	setp.lt.s32 	%p55, %r495, 0;
	selp.b32 	%r273, 0, 2147483647, %p55;
	xor.b32  	%r274, %r273, %r495;
	setp.lt.s32 	%p56, %r494, 0;
	selp.b32 	%r275, 0, 2147483647, %p56;
	xor.b32  	%r276, %r275, %r494;
	setp.lt.s32 	%p57, %r493, 0;
	selp.b32 	%r277, 0, 2147483647, %p57;
	xor.b32  	%r278, %r277, %r493;
	setp.lt.s32 	%p58, %r492, 0;
	selp.b32 	%r279, 0, 2147483647, %p58;
	xor.b32  	%r280, %r279, %r492;
	setp.eq.s32 	%p59, %r250, 2147483647;
	selp.b32 	%r103, -2147483648, %r250, %p59;
	setp.eq.s32 	%p60, %r252, 2147483647;
	selp.b32 	%r104, -2147483648, %r252, %p60;
	setp.eq.s32 	%p61, %r254, 2147483647;
	selp.b32 	%r105, -2147483648, %r254, %p61;
	setp.eq.s32 	%p62, %r256, 2147483647;
	selp.b32 	%r106, -2147483648, %r256, %p62;
	setp.eq.s32 	%p63, %r258, 2147483647;
	selp.b32 	%r107, -2147483648, %r258, %p63;
	setp.eq.s32 	%p64, %r260, 2147483647;
	selp.b32 	%r108, -2147483648, %r260, %p64;
	setp.eq.s32 	%p65, %r262, 2147483647;
	selp.b32 	%r109, -2147483648, %r262, %p65;
	setp.eq.s32 	%p66, %r264, 2147483647;
	selp.b32 	%r110, -2147483648, %r264, %p66;
	setp.eq.s32 	%p67, %r266, 2147483647;
	selp.b32 	%r111, -2147483648, %r266, %p67;
	setp.eq.s32 	%p68, %r268, 2147483647;
	selp.b32 	%r112, -2147483648, %r268, %p68;
	setp.eq.s32 	%p69, %r270, 2147483647;
	selp.b32 	%r113, -2147483648, %r270, %p69;
	setp.eq.s32 	%p70, %r272, 2147483647;
	selp.b32 	%r114, -2147483648, %r272, %p70;
	setp.eq.s32 	%p71, %r274, 2147483647;
	selp.b32 	%r115, -2147483648, %r274, %p71;
	setp.eq.s32 	%p72, %r276, 2147483647;
	selp.b32 	%r116, -2147483648, %r276, %p72;
	setp.eq.s32 	%p73, %r278, 2147483647;
	selp.b32 	%r117, -2147483648, %r278, %p73;
	setp.eq.s32 	%p74, %r280, 2147483647;
	selp.b32 	%r118, -2147483648, %r280, %p74;
	mov.b32 	%r508, 0;
	mov.u32 	%r509, %r174;
$L__BB7_68:
	sub.s32 	%r281, %r175, %r509;
	shl.b32 	%r282, %r508, 10;
	mov.u32 	%r283, _ZZN3cub18CUB_300001_SM_10006detail10radix_sort30DeviceRadixSortHistogramKernelINS1_5radix10policy_hubIfNS0_8NullTypeEyE10Policy1000ELNS0_9SortOrderE1EfyNS1_21identity_decomposer_tEEEvPT2_PKT1_SB_iiT3_E12temp_storage;
	add.s32 	%r284, %r283, %r282;
	min.s32 	%r285, %r281, 8;
	mov.b32 	%r286, -1;
	shl.b32 	%r287, %r286, %r285;
	not.b32 	%r288, %r287;
	shr.u32 	%r289, %r103, %r509;
	and.b32  	%r290, %r289, %r288;
	shl.b32 	%r291, %r290, 2;
	add.s32 	%r292, %r284, %r291;
	atom.shared.add.u32 	%r293, [%r292], 1;
	shr.u32 	%r294, %r104, %r509;
	and.b32  	%r295, %r294, %r288;
	shl.b32 	%r296, %r295, 2;
	add.s32 	%r297, %r284, %r296;
	atom.shared.add.u32 	%r298, [%r297], 1;
	shr.u32 	%r299, %r105, %r509;
	and.b32  	%r300, %r299, %r288;
	shl.b32 	%r301, %r300, 2;
	add.s32 	%r302, %r284, %r301;
	atom.shared.add.u32 	%r303, [%r302], 1;
	shr.u32 	%r304, %r106, %r509;
	and.b32  	%r305, %r304, %r288;
	shl.b32 	%r306, %r305, 2;
	add.s32 	%r307, %r284, %r306;
	atom.shared.add.u32 	%r308, [%r307], 1;
	shr.u32 	%r309, %r107, %r509;
	and.b32  	%r310, %r309, %r288;
	shl.b32 	%r311, %r310, 2;
	add.s32 	%r312, %r284, %r311;
	atom.shared.add.u32 	%r313, [%r312], 1;
	shr.u32 	%r314, %r108, %r509;
	and.b32  	%r315, %r314, %r288;
	shl.b32 	%r316, %r315, 2;
	add.s32 	%r317, %r284, %r316;
	atom.shared.add.u32 	%r318, [%r317], 1;
	shr.u32 	%r319, %r109, %r509;
	and.b32  	%r320, %r319, %r288;
	shl.b32 	%r321, %r320, 2;
	add.s32 	%r322, %r284, %r321;
	atom.shared.add.u32 	%r323, [%r322], 1;
	shr.u32 	%r324, %r110, %r509;
	and.b32  	%r325, %r324, %r288;
	shl.b32 	%r326, %r325, 2;
	add.s32 	%r327, %r284, %r326;
	atom.shared.add.u32 	%r328, [%r327], 1;
	shr.u32 	%r329, %r111, %r509;
	and.b32  	%r330, %r329, %r288;
	shl.b32 	%r331, %r330, 2;
	add.s32 	%r332, %r284, %r331;
	atom.shared.add.u32 	%r333, [%r332], 1;
	shr.u32 	%r334, %r112, %r509;
	and.b32  	%r335, %r334, %r288;
	shl.b32 	%r336, %r335, 2;
	add.s32 	%r337, %r284, %r336;
	atom.shared.add.u32 	%r338, [%r337], 1;
	shr.u32 	%r339, %r113, %r509;
	and.b32  	%r340, %r339, %r288;
	shl.b32 	%r341, %r340, 2;
	add.s32 	%r342, %r284, %r341;
	atom.shared.add.u32 	%r343, [%r342], 1;
	shr.u32 	%r344, %r114, %r509;
	and.b32  	%r345, %r344, %r288;
	shl.b32 	%r346, %r345, 2;
	add.s32 	%r347, %r284, %r346;
	atom.shared.add.u32 	%r348, [%r347], 1;
	shr.u32 	%r349, %r115, %r509;
	and.b32  	%r350, %r349, %r288;
	shl.b32 	%r351, %r350, 2;
	add.s32 	%r352, %r284, %r351;
	atom.shared.add.u32 	%r353, [%r352], 1;
	shr.u32 	%r354, %r116, %r509;
	and.b32  	%r355, %r354, %r288;
	shl.b32 	%r356, %r355, 2;
	add.s32 	%r357, %r284, %r356;
	atom.shared.add.u32 	%r358, [%r357], 1;
	shr.u32 	%r359, %r117, %r509;
	and.b32  	%r360, %r359, %r288;
	shl.b32 	%r361, %r360, 2;
	add.s32 	%r362, %r284, %r361;
	atom.shared.add.u32 	%r363, [%r362], 1;
	shr.u32 	%r364, %r118, %r509;
	and.b32  	%r365, %r364, %r288;
	shl.b32 	%r366, %r365, 2;
	add.s32 	%r367, %r284, %r366;
	atom.shared.add.u32 	%r368, [%r367], 1;
	add.s32 	%r509, %r509, 8;
	add.s32 	%r508, %r508, 1;
	setp.lt.s32 	%p75, %r509, %r175;
	@%p75 bra 	$L__BB7_68;
$L__BB7_69:
	add.s64 	%rd136, %rd136, %rd4;
	setp.lt.u64 	%p76, %rd136, %rd9;
	@%p76 bra 	$L__BB7_32;
$L__BB7_70:
	bar.sync 	0;
	@%p1 bra 	$L__BB7_152;
	setp.lt.u32 	%p77, %r1, 7;
	mov.b32 	%r512, 0;
	@%p77 bra 	$L__BB7_90;
	mov.b32 	%r510, 0;
$L__BB7_73:
	.pragma "nounroll";
	shl.b32 	%r371, %r510, 10;
	add.s32 	%r124, %r6, %r371;
	ld.shared.u32 	%r125, [%r124];
	setp.eq.s32 	%p78, %r125, 0;
	@%p78 bra 	$L__BB7_75;
	cvt.u32.u64 	%r372, %rd5;
	shl.b32 	%r373, %r510, 8;
	add.s32 	%r374, %r373, %r372;
	mul.wide.u32 	%rd30, %r374, 8;
	add.s64 	%rd31, %rd2, %rd30;
	cvt.u64.u32 	%rd32, %r125;
	atom.global.add.u64 	%rd33, [%rd31], %rd32;
$L__BB7_75:
	ld.shared.u32 	%r126, [%r124+1024];
	setp.eq.s32 	%p79, %r126, 0;
	@%p79 bra 	$L__BB7_77;
	cvt.u32.u64 	%r375, %rd5;
	shl.b32 	%r376, %r510, 8;
	add.s32 	%r377, %r376, %r375;
	add.s32 	%r378, %r377, 256;
	mul.wide.u32 	%rd34, %r378, 8;
	add.s64 	%rd35, %rd2, %rd34;
	cvt.u64.u32 	%rd36, %r126;
	atom.global.add.u64 	%rd37, [%rd35], %rd36;
$L__BB7_77:
	ld.shared.u32 	%r127, [%r124+2048];
	setp.eq.s32 	%p80, %r127, 0;
	@%p80 bra 	$L__BB7_79;
	cvt.u32.u64 	%r379, %rd5;
	shl.b32 	%r380, %r510, 8;
	add.s32 	%r381, %r380, %r379;
	add.s32 	%r382, %r381, 512;
	mul.wide.u32 	%rd38, %r382, 8;
	add.s64 	%rd39, %rd2, %rd38;
	cvt.u64.u32 	%rd40, %r127;
	atom.global.add.u64 	%rd41, [%rd39], %rd40;
$L__BB7_79:
	ld.shared.u32 	%r128, [%r124+3072];
	setp.eq.s32 	%p81, %r128, 0;
	@%p81 bra 	$L__BB7_81;
	cvt.u32.u64 	%r383, %rd5;
	shl.b32 	%r384, %r510, 8;
	add.s32 	%r385, %r384, %r383;
	add.s32 	%r386, %r385, 768;
	mul.wide.u32 	%rd42, %r386, 8;
	add.s64 	%rd43, %rd2, %rd42;
	cvt.u64.u32 	%rd44, %r128;
	atom.global.add.u64 	%rd45, [%rd43], %rd44;
$L__BB7_81:
	ld.shared.u32 	%r129, [%r124+4096];
	setp.eq.s32 	%p82, %r129, 0;
	@%p82 bra 	$L__BB7_83;
	cvt.u32.u64 	%r387, %rd5;
	shl.b32 	%r388, %r510, 8;
	add.s32 	%r389, %r388, %r387;
	add.s32 	%r390, %r389, 1024;
	mul.wide.u32 	%rd46, %r390, 8;
	add.s64 	%rd47, %rd2, %rd46;
	cvt.u64.u32 	%rd48, %r129;
	atom.global.add.u64 	%rd49, [%rd47], %rd48;
$L__BB7_83:
	ld.shared.u32 	%r130, [%r124+5120];
	setp.eq.s32 	%p83, %r130, 0;
	@%p83 bra 	$L__BB7_85;
	cvt.u32.u64 	%r391, %rd5;
	shl.b32 	%r392, %r510, 8;
	add.s32 	%r393, %r392, %r391;
	add.s32 	%r394, %r393, 1280;
	mul.wide.u32 	%rd50, %r394, 8;
	add.s64 	%rd51, %rd2, %rd50;
	cvt.u64.u32 	%rd52, %r130;
	atom.global.add.u64 	%rd53, [%rd51], %rd52;
$L__BB7_85:
	ld.shared.u32 	%r131, [%r124+6144];
	setp.eq.s32 	%p84, %r131, 0;
	@%p84 bra 	$L__BB7_87;
	cvt.u32.u64 	%r395, %rd5;
	shl.b32 	%r396, %r510, 8;
	add.s32 	%r397, %r396, %r395;
	add.s32 	%r398, %r397, 1536;
	mul.wide.u32 	%rd54, %r398, 8;
	add.s64 	%rd55, %rd2, %rd54;
	cvt.u64.u32 	%rd56, %r131;
	atom.global.add.u64 	%rd57, [%rd55], %rd56;
$L__BB7_87:
	ld.shared.u32 	%r132, [%r124+7168];
	setp.eq.s32 	%p85, %r132, 0;
	@%p85 bra 	$L__BB7_89;
	cvt.u32.u64 	%r399, %rd5;
	shl.b32 	%r400, %r510, 8;
	add.s32 	%r401, %r400, %r399;
	add.s32 	%r402, %r401, 1792;
	mul.wide.u32 	%rd58, %r402, 8;
	add.s64 	%rd59, %rd2, %rd58;
	cvt.u64.u32 	%rd60, %r132;
	atom.global.add.u64 	%rd61, [%rd59], %rd60;
$L__BB7_89:
	add.s32 	%r510, %r510, 8;
	setp.ne.s32 	%p86, %r510, %r16;
	mov.u32 	%r512, %r16;
	@%p86 bra 	$L__BB7_73;
$L__BB7_90:
	add.s32 	%r135, %r5, -1;
	setp.eq.s32 	%p87, %r3, 0;
	@%p87 bra 	$L__BB7_111;
	setp.lt.u32 	%p88, %r4, 3;
	@%p88 bra 	$L__BB7_101;
	shl.b32 	%r403, %r512, 10;
	add.s32 	%r136, %r6, %r403;
	ld.shared.u32 	%r137, [%r136];
	setp.eq.s32 	%p89, %r137, 0;
	@%p89 bra 	$L__BB7_94;
	cvt.u32.u64 	%r404, %rd5;
	shl.b32 	%r405, %r512, 8;
	add.s32 	%r406, %r405, %r404;
	mul.wide.u32 	%rd62, %r406, 8;
	add.s64 	%rd63, %rd2, %rd62;
	cvt.u64.u32 	%rd64, %r137;
	atom.global.add.u64 	%rd65, [%rd63], %rd64;
$L__BB7_94:
	ld.shared.u32 	%r138, [%r136+1024];
	setp.eq.s32 	%p90, %r138, 0;
	@%p90 bra 	$L__BB7_96;
	cvt.u32.u64 	%r407, %rd5;
	shl.b32 	%r408, %r512, 8;
	add.s32 	%r409, %r408, %r407;
	add.s32 	%r410, %r409, 256;
	mul.wide.u32 	%rd66, %r410, 8;
	add.s64 	%rd67, %rd2, %rd66;
	cvt.u64.u32 	%rd68, %r138;
	atom.global.add.u64 	%rd69, [%rd67], %rd68;
$L__BB7_96:
	ld.shared.u32 	%r139, [%r136+2048];
	setp.eq.s32 	%p91, %r139, 0;
	@%p91 bra 	$L__BB7_98;
	cvt.u32.u64 	%r411, %rd5;
	shl.b32 	%r412, %r512, 8;
	add.s32 	%r413, %r412, %r411;
	add.s32 	%r414, %r413, 512;
	mul.wide.u32 	%rd70, %r414, 8;
	add.s64 	%rd71, %rd2, %rd70;
	cvt.u64.u32 	%rd72, %r139;
	atom.global.add.u64 	%rd73, [%rd71], %rd72;
$L__BB7_98:
	ld.shared.u32 	%r140, [%r136+3072];
	setp.eq.s32 	%p92, %r140, 0;
	@%p92 bra 	$L__BB7_100;
	cvt.u32.u64 	%r415, %rd5;
	shl.b32 	%r416, %r512, 8;
	add.s32 	%r417, %r416, %r415;
	add.s32 	%r418, %r417, 768;
	mul.wide.u32 	%rd74, %r418, 8;
	add.s64 	%rd75, %rd2, %rd74;
	cvt.u64.u32 	%rd76, %r140;
	atom.global.add.u64 	%rd77, [%rd75], %rd76;
$L__BB7_100:
	add.s32 	%r512, %r512, 4;
$L__BB7_101:
	setp.eq.s32 	%p93, %r5, 0;
	@%p93 bra 	$L__BB7_111;
	setp.eq.s32 	%p94, %r135, 0;
	@%p94 bra 	$L__BB7_108;
	shl.b32 	%r419, %r512, 10;
	add.s32 	%r143, %r6, %r419;
	ld.shared.u32 	%r144, [%r143];
	setp.eq.s32 	%p95, %r144, 0;
	@%p95 bra 	$L__BB7_105;
	cvt.u32.u64 	%r420, %rd5;
	shl.b32 	%r421, %r512, 8;
	add.s32 	%r422, %r421, %r420;
	mul.wide.u32 	%rd78, %r422, 8;
	add.s64 	%rd79, %rd2, %rd78;
	cvt.u64.u32 	%rd80, %r144;
	atom.global.add.u64 	%rd81, [%rd79], %rd80;
$L__BB7_105:
	ld.shared.u32 	%r145, [%r143+1024];
	setp.eq.s32 	%p96, %r145, 0;
	@%p96 bra 	$L__BB7_107;
	cvt.u32.u64 	%r423, %rd5;
	shl.b32 	%r424, %r512, 8;
	add.s32 	%r425, %r424, %r423;
	add.s32 	%r426, %r425, 256;
	mul.wide.u32 	%rd82, %r426, 8;
	add.s64 	%rd83, %rd2, %rd82;
	cvt.u64.u32 	%rd84, %r145;
	atom.global.add.u64 	%rd85, [%rd83], %rd84;
$L__BB7_107:
	add.s32 	%r512, %r512, 2;
$L__BB7_108:
	setp.eq.s32 	%p97, %r17, 0;
	@%p97 bra 	$L__BB7_111;
	shl.b32 	%r427, %r512, 10;
	add.s32 	%r428, %r6, %r427;
	ld.shared.u32 	%r148, [%r428];
	setp.eq.s32 	%p98, %r148, 0;
	@%p98 bra 	$L__BB7_111;
	cvt.u32.u64 	%r429, %rd5;
	shl.b32 	%r430, %r512, 8;
	add.s32 	%r431, %r430, %r429;
	mul.wide.u32 	%rd86, %r431, 8;
	add.s64 	%rd87, %rd2, %rd86;
	cvt.u64.u32 	%rd88, %r148;
	atom.global.add.u64 	%rd89, [%rd87], %rd88;
$L__BB7_111:
	cvt.u32.u64 	%r432, %rd5;
	setp.gt.u32 	%p99, %r432, 127;
	@%p99 bra 	$L__BB7_152;
	setp.lt.u32 	%p100, %r1, 7;
	mov.b32 	%r516, 0;
	@%p100 bra 	$L__BB7_131;
	mov.b32 	%r514, 0;
$L__BB7_114:
	.pragma "nounroll";
	shl.b32 	%r436, %r514, 10;
	add.s32 	%r150, %r6, %r436;
	ld.shared.u32 	%r151, [%r150+512];
	setp.eq.s32 	%p101, %r151, 0;
	shl.b32 	%r437, %r514, 8;
	add.s32 	%r438, %r437, %r432;
	mul.wide.u32 	%rd90, %r438, 8;
	add.s64 	%rd15, %rd2, %rd90;
	@%p101 bra 	$L__BB7_116;
	cvt.u64.u32 	%rd91, %r151;
	atom.global.add.u64 	%rd92, [%rd15+1024], %rd91;
$L__BB7_116:
	ld.shared.u32 	%r152, [%r150+1536];
	setp.eq.s32 	%p102, %r152, 0;
	@%p102 bra 	$L__BB7_118;
	cvt.u64.u32 	%rd93, %r152;
	atom.global.add.u64 	%rd94, [%rd15+3072], %rd93;
$L__BB7_118:
	ld.shared.u32 	%r153, [%r150+2560];
	setp.eq.s32 	%p103, %r153, 0;
	@%p103 bra 	$L__BB7_120;
	cvt.u64.u32 	%rd95, %r153;
	atom.global.add.u64 	%rd96, [%rd15+5120], %rd95;
$L__BB7_120:
	ld.shared.u32 	%r154, [%r150+3584];
	setp.eq.s32 	%p104, %r154, 0;
	@%p104 bra 	$L__BB7_122;
	cvt.u64.u32 	%rd97, %r154;
	atom.global.add.u64 	%rd98, [%rd15+7168], %rd97;
$L__BB7_122:
	ld.shared.u32 	%r155, [%r150+4608];
	setp.eq.s32 	%p105, %r155, 0;
	@%p105 bra 	$L__BB7_124;
	cvt.u64.u32 	%rd99, %r155;
	atom.global.add.u64 	%rd100, [%rd15+9216], %rd99;
$L__BB7_124:
	ld.shared.u32 	%r156, [%r150+5632];
	setp.eq.s32 	%p106, %r156, 0;
	@%p106 bra 	$L__BB7_126;
	cvt.u64.u32 	%rd101, %r156;
	atom.global.add.u64 	%rd102, [%rd15+11264], %rd101;
$L__BB7_126:
	ld.shared.u32 	%r157, [%r150+6656];
	setp.eq.s32 	%p107, %r157, 0;
	@%p107 bra 	$L__BB7_128;
	cvt.u64.u32 	%rd103, %r157;
	atom.global.add.u64 	%rd104, [%rd15+13312], %rd103;
$L__BB7_128:
	ld.shared.u32 	%r158, [%r150+7680];
	setp.eq.s32 	%p108, %r158, 0;
	@%p108 bra 	$L__BB7_130;
	cvt.u64.u32 	%rd105, %r158;
	atom.global.add.u64 	%rd106, [%rd15+15360], %rd105;
$L__BB7_130:
	add.s32 	%r514, %r514, 8;
	setp.ne.s32 	%p109, %r514, %r16;
	mov.u32 	%r516, %r16;
	@%p109 bra 	$L__BB7_114;
$L__BB7_131:
	setp.eq.s32 	%p110, %r3, 0;
	@%p110 bra 	$L__BB7_152;
	setp.lt.u32 	%p111, %r4, 3;
	@%p111 bra 	$L__BB7_142;
	shl.b32 	%r439, %r516, 10;
	add.s32 	%r161, %r6, %r439;
	ld.shared.u32 	%r162, [%r161+512];
	setp.eq.s32 	%p112, %r162, 0;
	@%p112 bra 	$L__BB7_135;
	shl.b32 	%r441, %r516, 8;
	add.s32 	%r442, %r441, %r432;
	mul.wide.u32 	%rd107, %r442, 8;
	add.s64 	%rd108, %rd2, %rd107;
	cvt.u64.u32 	%rd109, %r162;
	atom.global.add.u64 	%rd110, [%rd108+1024], %rd109;
$L__BB7_135:
	ld.shared.u32 	%r163, [%r161+1536];
	setp.eq.s32 	%p113, %r163, 0;
	@%p113 bra 	$L__BB7_137;
	shl.b32 	%r444, %r516, 8;
	add.s32 	%r445, %r444, %r432;
	add.s32 	%r446, %r445, 256;
	mul.wide.u32 	%rd111, %r446, 8;
	add.s64 	%rd112, %rd2, %rd111;
	cvt.u64.u32 	%rd113, %r163;
	atom.global.add.u64 	%rd114, [%rd112+1024], %rd113;
$L__BB7_137:
	ld.shared.u32 	%r164, [%r161+2560];
	setp.eq.s32 	%p114, %r164, 0;
	@%p114 bra 	$L__BB7_139;
	shl.b32 	%r448, %r516, 8;
	add.s32 	%r449, %r448, %r432;
	add.s32 	%r450, %r449, 512;
	mul.wide.u32 	%rd115, %r450, 8;
	add.s64 	%rd116, %rd2, %rd115;
	cvt.u64.u32 	%rd117, %r164;
	atom.global.add.u64 	%rd118, [%rd116+1024], %rd117;
$L__BB7_139:
	ld.shared.u32 	%r165, [%r161+3584];
	setp.eq.s32 	%p115, %r165, 0;
	@%p115 bra 	$L__BB7_141;
	shl.b32 	%r452, %r516, 8;
	add.s32 	%r453, %r452, %r432;
	add.s32 	%r454, %r453, 768;
	mul.wide.u32 	%rd119, %r454, 8;
	add.s64 	%rd120, %rd2, %rd119;
	cvt.u64.u32 	%rd121, %r165;
	atom.global.add.u64 	%rd122, [%rd120+1024], %rd121;
$L__BB7_141:
	add.s32 	%r516, %r516, 4;
$L__BB7_142:
	setp.eq.s32 	%p116, %r5, 0;
	@%p116 bra 	$L__BB7_152;
	setp.eq.s32 	%p117, %r135, 0;
	@%p117 bra 	$L__BB7_149;
	shl.b32 	%r455, %r516, 10;
	add.s32 	%r168, %r6, %r455;
	ld.shared.u32 	%r169, [%r168+512];
	setp.eq.s32 	%p118, %r169, 0;
	@%p118 bra 	$L__BB7_146;
	shl.b32 	%r457, %r516, 8;
	add.s32 	%r458, %r457, %r432;
	mul.wide.u32 	%rd123, %r458, 8;
	add.s64 	%rd124, %rd2, %rd123;
	cvt.u64.u32 	%rd125, %r169;
	atom.global.add.u64 	%rd126, [%rd124+1024], %rd125;
$L__BB7_146:
	ld.shared.u32 	%r170, [%r168+1536];
	setp.eq.s32 	%p119, %r170, 0;
	@%p119 bra 	$L__BB7_148;
	shl.b32 	%r460, %r516, 8;
	add.s32 	%r461, %r460, %r432;
	add.s32 	%r462, %r461, 256;
	mul.wide.u32 	%rd127, %r462, 8;
	add.s64 	%rd128, %rd2, %rd127;
	cvt.u64.u32 	%rd129, %r170;
	atom.global.add.u64 	%rd130, [%rd128+1024], %rd129;
$L__BB7_148:
	add.s32 	%r516, %r516, 2;
$L__BB7_149:
	setp.eq.s32 	%p120, %r17, 0;
	@%p120 bra 	$L__BB7_152;
	shl.b32 	%r463, %r516, 10;
	add.s32 	%r464, %r6, %r463;
	ld.shared.u32 	%r173, [%r464+512];
	setp.eq.s32 	%p121, %r173, 0;
	@%p121 bra 	$L__BB7_152;
	shl.b32 	%r466, %r516, 8;
	add.s32 	%r467, %r466, %r432;
	mul.wide.u32 	%rd131, %r467, 8;
	add.s64 	%rd132, %rd2, %rd131;
	cvt.u64.u32 	%rd133, %r173;
	atom.global.add.u64 	%rd134, [%rd132+1024], %rd133;
$L__BB7_152:
	bar.sync 	0;
	add.s64 	%rd135, %rd135, 1;
	setp.ne.s64 	%p122, %rd135, %rd6;
	@%p122 bra 	$L__BB7_2;
$L__BB7_153:
	ret;

}
	// .globl	_ZN3cub18CUB_300001_SM_10006detail10radix_sort33DeviceRadixSortExclusiveSumKernelINS1_5radix10policy_hubIfNS0_8NullTypeEyE10Policy1000EyEEvPT0_
.visible .entry _ZN3cub18CUB_300001_SM_10006detail10radix_sort33DeviceRadixSortExclusiveSumKernelINS1_5radix10policy_hubIfNS0_8NullTypeEyE10Policy1000EyEEvPT0_(
	.param .u64 .ptr .align 1 _ZN3cub18CUB_300001_SM_10006detail10radix_sort33DeviceRadixSortExclusiveSumKernelINS1_5radix10policy_hubIfNS0_8NullTypeEyE10Policy1000EyEEvPT0__param_0
)
{
	.reg .pred 	%p<4>;
	.reg .b32 	%r<28>;
	.reg .b64 	%rd<54>;
	// demoted variable
	.shared .align 16 .b8 _ZZN3cub18CUB_300001_SM_10006detail10radix_sort33DeviceRadixSortExclusiveSumKernelINS1_5radix10policy_hubIfNS0_8NullTypeEyE10Policy1000EyEEvPT0_E12temp_storage[2336];
	ld.param.u64 	%rd5, [_ZN3cub18CUB_300001_SM_10006detail10radix_sort33DeviceRadixSortExclusiveSumKernelINS1_5radix10policy_hubIfNS0_8NullTypeEyE10Policy1000EyEEvPT0__param_0];
	cvta.to.global.u64 	%rd6, %rd5;
	mov.u32 	%r3, %ctaid.x;
	shl.b32 	%r4, %r3, 8;
	mov.u32 	%r1, %tid.x;
	setp.gt.u32 	%p1, %r1, 255;
	add.s32 	%r5, %r4, %r1;
	mul.wide.s32 	%rd7, %r5, 8;
	add.s64 	%rd1, %rd6, %rd7;
	@%p1 bra 	$L__BB8_2;
	ld.global.u64 	%rd53, [%rd1];
$L__BB8_2:
	shr.u32 	%r6, %r1, 3;
	add.s32 	%r7, %r6, %r1;
	shl.b32 	%r8, %r7, 3;
	mov.u32 	%r9, _ZZN3cub18CUB_300001_SM_10006detail10radix_sort33DeviceRadixSortExclusiveSumKernelINS1_5radix10policy_hubIfNS0_8NullTypeEyE10Policy1000EyEEvPT0_E12temp_storage;
	add.s32 	%r10, %r9, %r8;
	add.s32 	%r2, %r10, 16;
	st.shared.u64 	[%r10+16], %rd53;
	bar.sync 	0;
	setp.gt.u32 	%p2, %r1, 31;
	@%p2 bra 	$L__BB8_4;
	mad.lo.s32 	%r27, %r1, 72, %r9;
	ld.shared.u64 	%rd23, [%r27+16];
	ld.shared.u64 	%rd24, [%r27+24];
	ld.shared.u64 	%rd25, [%r27+32];
	ld.shared.u64 	%rd26, [%r27+40];
	ld.shared.u64 	%rd27, [%r27+48];
	ld.shared.u64 	%rd28, [%r27+56];
	ld.shared.u64 	%rd29, [%r27+64];
	ld.shared.u64 	%rd30, [%r27+72];
	add.s64 	%rd31, %rd24, %rd23;
	add.s64 	%rd32, %rd31, %rd25;
	add.s64 	%rd33, %rd32, %rd26;
	add.s64 	%rd34, %rd33, %rd27;
	add.s64 	%rd35, %rd34, %rd28;
	add.s64 	%rd36, %rd35, %rd29;
	add.s64 	%rd10, %rd36, %rd30;
	mov.b32 	%r11, 1;
	mov.b32 	%r24, 0;
	mov.b32 	%r25, -1;
	// begin inline asm
	{  .reg .u64 r0;  .reg .u32 lo;  .reg .u32 hi;  .reg .pred p;  mov.b64 {lo, hi}, %rd10;  shfl.sync.up.b32 lo|p, lo, %r11, %r24, %r25;  shfl.sync.up.b32 hi|p, hi, %r11, %r24, %r25;  mov.b64 r0, {lo, hi};  @p add.u64 r0, r0, %rd10;  mov.u64 %rd8, r0;}
	// end inline asm
	mov.b32 	%r14, 2;
	// begin inline asm
	{  .reg .u64 r0;  .reg .u32 lo;  .reg .u32 hi;  .reg .pred p;  mov.b64 {lo, hi}, %rd8;  shfl.sync.up.b32 lo|p, lo, %r14, %r24, %r25;  shfl.sync.up.b32 hi|p, hi, %r14, %r24, %r25;  mov.b64 r0, {lo, hi};  @p add.u64 r0, r0, %rd8;  mov.u64 %rd11, r0;}
	// end inline asm
	mov.b32 	%r17, 4;
	// begin inline asm
	{  .reg .u64 r0;  .reg .u32 lo;  .reg .u32 hi;  .reg .pred p;  mov.b64 {lo, hi}, %rd11;  shfl.sync.up.b32 lo|p, lo, %r17, %r24, %r25;  shfl.sync.up.b32 hi|p, hi, %r17, %r24, %r25;  mov.b64 r0, {lo, hi};  @p add.u64 r0, r0, %rd11;  mov.u64 %rd14, r0;}
	// end inline asm
	mov.b32 	%r20, 8;
	// begin inline asm
	{  .reg .u64 r0;  .reg .u32 lo;  .reg .u32 hi;  .reg .pred p;  mov.b64 {lo, hi}, %rd14;  shfl.sync.up.b32 lo|p, lo, %r20, %r24, %r25;  shfl.sync.up.b32 hi|p, hi, %r20, %r24, %r25;  mov.b64 r0, {lo, hi};  @p add.u64 r0, r0, %rd14;  mov.u64 %rd17, r0;}
	// end inline asm
	mov.b32 	%r23, 16;
	// begin inline asm
	{  .reg .u64 r0;  .reg .u32 lo;  .reg .u32 hi;  .reg .pred p;  mov.b64 {lo, hi}, %rd17;  shfl.sync.up.b32 lo|p, lo, %r23, %r24, %r25;  shfl.sync.up.b32 hi|p, hi, %r23, %r24, %r25;  mov.b64 r0, {lo, hi};  @p add.u64 r0, r0, %rd17;  mov.u64 %rd20, r0;}
	// end inline asm
	sub.s64 	%rd37, %rd20, %rd10;
	ld.shared.u64 	%rd38, [%r27+16];
	ld.shared.u64 	%rd39, [%r27+24];
	ld.shared.u64 	%rd40, [%r27+32];
	ld.shared.u64 	%rd41, [%r27+40];
	ld.shared.u64 	%rd42, [%r27+48];
	ld.shared.u64 	%rd43, [%r27+56];
	ld.shared.u64 	%rd44, [%r27+64];
	add.s64 	%rd45, %rd38, %rd37;
	add.s64 	%rd46, %rd39, %rd45;
	add.s64 	%rd47, %rd40, %rd46;
	add.s64 	%rd48, %rd41, %rd47;
	add.s64 	%rd49, %rd42, %rd48;
	add.s64 	%rd50, %rd43, %rd49;
	add.s64 	%rd51, %rd44, %rd50;
	st.shared.u64 	[%r27+16], %rd37;
	st.shared.u64 	[%r27+24], %rd45;
	st.shared.u64 	[%r27+32], %rd46;
	st.shared.u64 	[%r27+40], %rd47;
	st.shared.u64 	[%r27+48], %rd48;
	st.shared.u64 	[%r27+56], %rd49;
	st.shared.u64 	[%r27+64], %rd50;
	st.shared.u64 	[%r27+72], %rd51;
$L__BB8_4:
	setp.gt.u32 	%p3, %r1, 255;
	bar.sync 	0;
	@%p3 bra 	$L__BB8_6;
	ld.shared.u64 	%rd52, [%r2];
	st.global.u64 	[%rd1], %rd52;
$L__BB8_6:
	ret;

}
	// .globl	_ZN3cub18CUB_300001_SM_10006detail10radix_sort29DeviceRadixSortOnesweepKernelINS1_5radix10policy_hubIfNS0_8NullTypeEyE10Policy1000ELNS0_9SortOrderE1EfS6_yiiNS1_21identity_decomposer_tEEEvPT5_SC_PT3_PKSD_PT1_PKSH_PT2_PKSL_T4_iiT6_
.visible .entry _ZN3cub18CUB_300001_SM_10006detail10radix_sort29DeviceRadixSortOnesweepKernelINS1_5radix10policy_hubIfNS0_8NullTypeEyE10Policy1000ELNS0_9SortOrderE1EfS6_yiiNS1_21identity_decomposer_tEEEvPT5_SC_PT3_PKSD_PT1_PKSH_PT2_PKSL_T4_iiT6_(
	.param .u64 .ptr .align 1 _ZN3cub18CUB_300001_SM_10006detail10radix_sort29DeviceRadixSortOnesweepKernelINS1_5radix10policy_hubIfNS0_8NullTypeEyE10Policy1000ELNS0_9SortOrderE1EfS6_yiiNS1_21identity_decomposer_tEEEvPT5_SC_PT3_PKSD_PT1_PKSH_PT2_PKSL_T4_iiT6__param_0,
	.param .u64 .ptr .align 1 _ZN3cub18CUB_300001_SM_10006detail10radix_sort29DeviceRadixSortOnesweepKernelINS1_5radix10policy_hubIfNS0_8NullTypeEyE10Policy1000ELNS0_9SortOrderE1EfS6_yiiNS1_21identity_decomposer_tEEEvPT5_SC_PT3_PKSD_PT1_PKSH_PT2_PKSL_T4_iiT6__param_1,
	.param .u64 .ptr .align 1 _ZN3cub18CUB_300001_SM_10006detail10radix_sort29DeviceRadixSortOnesweepKernelINS1_5radix10policy_hubIfNS0_8NullTypeEyE10Policy1000ELNS0_9SortOrderE1EfS6_yiiNS1_21identity_decomposer_tEEEvPT5_SC_PT3_PKSD_PT1_PKSH_PT2_PKSL_T4_iiT6__param_2,
	.param .u64 .ptr .align 1 _ZN3cub18CUB_300001_SM_10006detail10radix_sort29DeviceRadixSortOnesweepKernelINS1_5radix10policy_hubIfNS0_8NullTypeEyE10Policy1000ELNS0_9SortOrderE1EfS6_yiiNS1_21identity_decomposer_tEEEvPT5_SC_PT3_PKSD_PT1_PKSH_PT2_PKSL_T4_iiT6__param_3,
	.param .u64 .ptr .align 1 _ZN3cub18CUB_300001_SM_10006detail10radix_sort29DeviceRadixSortOnesweepKernelINS1_5radix10policy_hubIfNS0_8NullTypeEyE10Policy1000ELNS0_9SortOrderE1EfS6_yiiNS1_21identity_decomposer_tEEEvPT5_SC_PT3_PKSD_PT1_PKSH_PT2_PKSL_T4_iiT6__param_4,
	.param .u64 .ptr .align 1 _ZN3cub18CUB_300001_SM_10006detail10radix_sort29DeviceRadixSortOnesweepKernelINS1_5radix10policy_hubIfNS0_8NullTypeEyE10Policy1000ELNS0_9SortOrderE1EfS6_yiiNS1_21identity_decomposer_tEEEvPT5_SC_PT3_PKSD_PT1_PKSH_PT2_PKSL_T4_iiT6__param_5,
	.param .u64 .ptr .align 1 _ZN3cub18CUB_300001_SM_10006detail10radix_sort29DeviceRadixSortOnesweepKernelINS1_5radix10policy_hubIfNS0_8NullTypeEyE10Policy1000ELNS0_9SortOrderE1EfS6_yiiNS1_21identity_decomposer_tEEEvPT5_SC_PT3_PKSD_PT1_PKSH_PT2_PKSL_T4_iiT6__param_6,
	.param .u64 .ptr .align 1 _ZN3cub18CUB_300001_SM_10006detail10radix_sort29DeviceRadixSortOnesweepKernelINS1_5radix10policy_hubIfNS0_8NullTypeEyE10Policy1000ELNS0_9SortOrderE1EfS6_yiiNS1_21identity_decomposer_tEEEvPT5_SC_PT3_PKSD_PT1_PKSH_PT2_PKSL_T4_iiT6__param_7,
	.param .u32 _ZN3cub18CUB_300001_SM_10006detail10radix_sort29DeviceRadixSortOnesweepKernelINS1_5radix10policy_hubIfNS0_8NullTypeEyE10Policy1000ELNS0_9SortOrderE1EfS6_yiiNS1_21identity_decomposer_tEEEvPT5_SC_PT3_PKSD_PT1_PKSH_PT2_PKSL_T4_iiT6__param_8,
	.param .u32 _ZN3cub18CUB_300001_SM_10006detail10radix_sort29DeviceRadixSortOnesweepKernelINS1_5radix10policy_hubIfNS0_8NullTypeEyE10Policy1000ELNS0_9SortOrderE1EfS6_yiiNS1_21identity_decomposer_tEEEvPT5_SC_PT3_PKSD_PT1_PKSH_PT2_PKSL_T4_iiT6__param_9,
	.param .u32 _ZN3cub18CUB_300001_SM_10006detail10radix_sort29DeviceRadixSortOnesweepKernelINS1_5radix10policy_hubIfNS0_8NullTypeEyE10Policy1000ELNS0_9SortOrderE1EfS6_yiiNS1_21identity_decomposer_tEEEvPT5_SC_PT3_PKSD_PT1_PKSH_PT2_PKSL_T4_iiT6__param_10,
	.param .align 1 .b8 _ZN3cub18CUB_300001_SM_10006detail10radix_sort29DeviceRadixSortOnesweepKernelINS1_5radix10policy_hubIfNS0_8NullTypeEyE10Policy1000ELNS0_9SortOrderE1EfS6_yiiNS1_21identity_decomposer_tEEEvPT5_SC_PT3_PKSD_PT1_PKSH_PT2_PKSL_T4_iiT6__param_11[1]
)
.maxntid 384
{
	.reg .pred 	%p<276>;
	.reg .b32 	%r<1847>;
	.reg .b64 	%rd<230>;
	// demoted variable
	.shared .align 16 .b8 _ZZN3cub18CUB_300001_SM_10006detail10radix_sort29DeviceRadixSortOnesweepKernelINS1_5radix10policy_hubIfNS0_8NullTypeEyE10Policy1000ELNS0_9SortOrderE1EfS6_yiiNS1_21identity_decomposer_tEEEvPT5_SC_PT3_PKSD_PT1_PKSH_PT2_PKSL_T4_iiT6_E1s[29696];
	ld.param.u64 	%rd20, [_ZN3cub18CUB_300001_SM_10006detail10radix_sort29DeviceRadixSortOnesweepKernelINS1_5radix10policy_hubIfNS0_8NullTypeEyE10Policy1000ELNS0_9SortOrderE1EfS6_yiiNS1_21identity_decomposer_tEEEvPT5_SC_PT3_PKSD_PT1_PKSH_PT2_PKSL_T4_iiT6__param_0];
	ld.param.u64 	%rd21, [_ZN3cub18CUB_300001_SM_10006detail10radix_sort29DeviceRadixSortOnesweepKernelINS1_5radix10policy_hubIfNS0_8NullTypeEyE10Policy1000ELNS0_9SortOrderE1EfS6_yiiNS1_21identity_decomposer_tEEEvPT5_SC_PT3_PKSD_PT1_PKSH_PT2_PKSL_T4_iiT6__param_1];
	ld.param.u64 	%rd24, [_ZN3cub18CUB_300001_SM_10006detail10radix_sort29DeviceRadixSortOnesweepKernelINS1_5radix10policy_hubIfNS0_8NullTypeEyE10Policy1000ELNS0_9SortOrderE1EfS6_yiiNS1_21identity_decomposer_tEEEvPT5_SC_PT3_PKSD_PT1_PKSH_PT2_PKSL_T4_iiT6__param_4];
	ld.param.u64 	%rd25, [_ZN3cub18CUB_300001_SM_10006detail10radix_sort29DeviceRadixSortOnesweepKernelINS1_5radix10policy_hubIfNS0_8NullTypeEyE10Policy1000ELNS0_9SortOrderE1EfS6_yiiNS1_21identity_decomposer_tEEEvPT5_SC_PT3_PKSD_PT1_PKSH_PT2_PKSL_T4_iiT6__param_5];
	ld.param.u32 	%r277, [_ZN3cub18CUB_300001_SM_10006detail10radix_sort29DeviceRadixSortOnesweepKernelINS1_5radix10policy_hubIfNS0_8NullTypeEyE10Policy1000ELNS0_9SortOrderE1EfS6_yiiNS1_21identity_decomposer_tEEEvPT5_SC_PT3_PKSD_PT1_PKSH_PT2_PKSL_T4_iiT6__param_9];
	ld.param.u32 	%r278, [_ZN3cub18CUB_300001_SM_10006detail10radix_sort29DeviceRadixSortOnesweepKernelINS1_5radix10policy_hubIfNS0_8NullTypeEyE10Policy1000ELNS0_9SortOrderE1EfS6_yiiNS1_21identity_decomposer_tEEEvPT5_SC_PT3_PKSD_PT1_PKSH_PT2_PKSL_T4_iiT6__param_10];
	cvta.to.global.u64 	%rd1, %rd24;
	cvta.to.global.u64 	%rd2, %rd20;
	cvta.to.global.u64 	%rd3, %rd25;
	mov.u32 	%r1, %tid.x;
	// begin inline asm
	mov.u32 %r279, %laneid;
	// end inline asm
	setp.ne.s32 	%p1, %r1, 0;
	@%p1 bra 	$L__BB9_2;
	cvta.to.global.u64 	%rd26, %rd21;
	atom.global.add.u32 	%r280, [%rd26], 1;
	st.shared.u32 	[_ZZN3cub18CUB_300001_SM_10006detail10radix_sort29DeviceRadixSortOnesweepKernelINS1_5radix10policy_hubIfNS0_8NullTypeEyE10Policy1000ELNS0_9SortOrderE1EfS6_yiiNS1_21identity_decomposer_tEEEvPT5_SC_PT3_PKSD_PT1_PKSH_PT2_PKSL_T4_iiT6_E1s+27648], %r280;
$L__BB9_2:
	ld.param.u32 	%r1751, [_ZN3cub18CUB_300001_SM_10006detail10radix_sort29DeviceRadixSortOnesweepKernelINS1_5radix10policy_hubIfNS0_8NullTypeEyE10Policy1000ELNS0_9SortOrderE1EfS6_yiiNS1_21identity_decomposer_tEEEvPT5_SC_PT3_PKSD_PT1_PKSH_PT2_PKSL_T4_iiT6__param_8];
	bar.sync 	0;
	ld.shared.u32 	%r3, [_ZZN3cub18CUB_300001_SM_10006detail10radix_sort29DeviceRadixSortOnesweepKernelINS1_5radix10policy_hubIfNS0_8NullTypeEyE10Policy1000ELNS0_9SortOrderE1EfS6_yiiNS1_21identity_decomposer_tEEEvPT5_SC_PT3_PKSD_PT1_PKSH_PT2_PKSL_T4_iiT6_E1s+27648];
	mul.lo.s32 	%r281, %r3, 6912;
	add.s32 	%r4, %r281, 6912;
	setp.gt.s32 	%p2, %r4, %r1751;
	cvt.s64.s32 	%rd4, %r281;
	@%p2 bra 	$L__BB9_4;
	and.b32  	%r282, %r1, 31;
	and.b32  	%r283, %r1, 992;
	mul.lo.s32 	%r284, %r283, 18;
	or.b32  	%r285, %r284, %r282;
	cvt.u64.u32 	%rd27, %r285;
	add.s64 	%rd28, %rd27, %rd4;
	shl.b64 	%rd29, %rd28, 2;
	add.s64 	%rd30, %rd3, %rd29;
	ld.global.u32 	%r1776, [%rd30];
	ld.global.u32 	%r1777, [%rd30+128];
	ld.global.u32 	%r1778, [%rd30+256];
	ld.global.u32 	%r1779, [%rd30+384];
	ld.global.u32 	%r1780, [%rd30+512];
	ld.global.u32 	%r1781, [%rd30+640];
	ld.global.u32 	%r1782, [%rd30+768];
	ld.global.u32 	%r1783, [%rd30+896];
	ld.global.u32 	%r1784, [%rd30+1024];
	ld.global.u32 	%r1785, [%rd30+1152];
	ld.global.u32 	%r1786, [%rd30+1280];
	ld.global.u32 	%r1787, [%rd30+1408];
	ld.global.u32 	%r1788, [%rd30+1536];
	ld.global.u32 	%r1789, [%rd30+1664];
	ld.global.u32 	%r1790, [%rd30+1792];
	ld.global.u32 	%r1791, [%rd30+1920];
	ld.global.u32 	%r1792, [%rd30+2048];
	ld.global.u32 	%r1793, [%rd30+2176];
	bra.uni 	$L__BB9_40;
$L__BB9_4:
	ld.param.u32 	%r1752, [_ZN3cub18CUB_300001_SM_10006detail10radix_sort29DeviceRadixSortOnesweepKernelINS1_5radix10policy_hubIfNS0_8NullTypeEyE10Policy1000ELNS0_9SortOrderE1EfS6_yiiNS1_21identity_decomposer_tEEEvPT5_SC_PT3_PKSD_PT1_PKSH_PT2_PKSL_T4_iiT6__param_8];
	cvt.u32.u64 	%r287, %rd4;
	sub.s32 	%r23, %r1752, %r287;
	and.b32  	%r288, %r1, 31;
	and.b32  	%r289, %r1, 992;
	mul.lo.s32 	%r290, %r289, 18;
	or.b32  	%r24, %r290, %r288;
	setp.ge.s32 	%p3, %r24, %r23;
	cvt.u64.u32 	%rd31, %r24;
	add.s64 	%rd32, %rd31, %rd4;
	shl.b64 	%rd33, %rd32, 2;
	add.s64 	%rd5, %rd3, %rd33;
	mov.b32 	%r1776, -1;
	@%p3 bra 	$L__BB9_6;
	ld.global.u32 	%r1776, [%rd5];
$L__BB9_6:
	add.s32 	%r292, %r24, 32;
	setp.ge.s32 	%p4, %r292, %r23;
	mov.b32 	%r1777, -1;
	@%p4 bra 	$L__BB9_8;
	ld.global.u32 	%r1777, [%rd5+128];
$L__BB9_8:
	add.s32 	%r294, %r24, 64;
	setp.ge.s32 	%p5, %r294, %r23;
	mov.b32 	%r1778, -1;
	@%p5 bra 	$L__BB9_10;
	ld.global.u32 	%r1778, [%rd5+256];
$L__BB9_10:
	add.s32 	%r296, %r24, 96;
	setp.ge.s32 	%p6, %r296, %r23;
	mov.b32 	%r1779, -1;
	@%p6 bra 	$L__BB9_12;
	ld.global.u32 	%r1779, [%rd5+384];
$L__BB9_12:
	add.s32 	%r298, %r24, 128;
	setp.ge.s32 	%p7, %r298, %r23;
	mov.b32 	%r1780, -1;
	@%p7 bra 	$L__BB9_14;
	ld.global.u32 	%r1780, [%rd5+512];
$L__BB9_14:
	add.s32 	%r300, %r24, 160;
	setp.ge.s32 	%p8, %r300, %r23;
	mov.b32 	%r1781, -1;
	@%p8 bra 	$L__BB9_16;
	ld.global.u32 	%r1781, [%rd5+640];
$L__BB9_16:
	add.s32 	%r302, %r24, 192;
	setp.ge.s32 	%p9, %r302, %r23;
	mov.b32 	%r1782, -1;
	@%p9 bra 	$L__BB9_18;
	ld.global.u32 	%r1782, [%rd5+768];
$L__BB9_18:
	add.s32 	%r304, %r24, 224;
	setp.ge.s32 	%p10, %r304, %r23;
	mov.b32 	%r1783, -1;
	@%p10 bra 	$L__BB9_20;
	ld.global.u32 	%r1783, [%rd5+896];
$L__BB9_20:
	add.s32 	%r306, %r24, 256;
	setp.ge.s32 	%p11, %r306, %r23;
	mov.b32 	%r1784, -1;
	@%p11 bra 	$L__BB9_22;
	ld.global.u32 	%r1784, [%rd5+1024];
$L__BB9_22:
	add.s32 	%r308, %r24, 288;
	setp.ge.s32 	%p12, %r308, %r23;
	mov.b32 	%r1785, -1;
	@%p12 bra 	$L__BB9_24;
	ld.global.u32 	%r1785, [%rd5+1152];
$L__BB9_24:
	add.s32 	%r310, %r24, 320;
	setp.ge.s32 	%p13, %r310, %r23;
	mov.b32 	%r1786, -1;
	@%p13 bra 	$L__BB9_26;
	ld.global.u32 	%r1786, [%rd5+1280];
$L__BB9_26:
	add.s32 	%r312, %r24, 352;
	setp.ge.s32 	%p14, %r312, %r23;
	mov.b32 	%r1787, -1;
	@%p14 bra 	$L__BB9_28;
	ld.global.u32 	%r1787, [%rd5+1408];
$L__BB9_28:
	add.s32 	%r314, %r24, 384;
	setp.ge.s32 	%p15, %r314, %r23;
	mov.b32 	%r1788, -1;
	@%p15 bra 	$L__BB9_30;
	ld.global.u32 	%r1788, [%rd5+1536];
$L__BB9_30:
	add.s32 	%r316, %r24, 416;
	setp.ge.s32 	%p16, %r316, %r23;
	mov.b32 	%r1789, -1;
	@%p16 bra 	$L__BB9_32;
	ld.global.u32 	%r1789, [%rd5+1664];
$L__BB9_32:
	add.s32 	%r318, %r24, 448;
	setp.ge.s32 	%p17, %r318, %r23;
	mov.b32 	%r1790, -1;
	@%p17 bra 	$L__BB9_34;
	ld.global.u32 	%r1790, [%rd5+1792];
$L__BB9_34:
	add.s32 	%r320, %r24, 480;
	setp.ge.s32 	%p18, %r320, %r23;
	mov.b32 	%r1791, -1;
	@%p18 bra 	$L__BB9_36;
	ld.global.u32 	%r1791, [%rd5+1920];
$L__BB9_36:
	add.s32 	%r322, %r24, 512;
	setp.ge.s32 	%p19, %r322, %r23;
	mov.b32 	%r1792, -1;
	@%p19 bra 	$L__BB9_38;
	ld.global.u32 	%r1792, [%rd5+2048];
$L__BB9_38:
	add.s32 	%r324, %r24, 544;
	setp.ge.s32 	%p20, %r324, %r23;
	mov.b32 	%r1793, -1;
	@%p20 bra 	$L__BB9_40;
	ld.global.u32 	%r1793, [%rd5+2176];
$L__BB9_40:
	mov.b32 	%r325, -1;
	shl.b32 	%r326, %r325, %r278;
	not.b32 	%r78, %r326;
	shl.b32 	%r327, %r1, 5;
	and.b32  	%r328, %r327, 31744;
	mov.u32 	%r329, _ZZN3cub18CUB_300001_SM_10006detail10radix_sort29DeviceRadixSortOnesweepKernelINS1_5radix10policy_hubIfNS0_8NullTypeEyE10Policy1000ELNS0_9SortOrderE1EfS6_yiiNS1_21identity_decomposer_tEEEvPT5_SC_PT3_PKSD_PT1_PKSH_PT2_PKSL_T4_iiT6_E1s;
	add.s32 	%r79, %r329, %r328;
	setp.gt.s32 	%p21, %r279, 255;
	@%p21 bra 	$L__BB9_53;
	max.s32 	%r330, %r279, 224;
	sub.s32 	%r331, %r330, %r279;
	add.s32 	%r332, %r331, 31;
	shr.u32 	%r333, %r332, 5;
	add.s32 	%r80, %r333, 1;
	setp.lt.u32 	%p22, %r332, 480;
	mov.u32 	%r1797, %r279;
	@%p22 bra 	$L__BB9_44;
	and.b32  	%r334, %r80, 268435440;
	neg.s32 	%r1795, %r334;
	shl.b32 	%r337, %r279, 2;
	add.s32 	%r338, %r328, %r337;
	add.s32 	%r340, %r338, %r329;
	add.s32 	%r1794, %r340, 1024;
	mov.u32 	%r1797, %r279;
$L__BB9_43:
	.pragma "nounroll";
	mov.b32 	%r341, 0;
	st.shared.u32 	[%r1794+-1024], %r341;
	st.shared.u32 	[%r1794+-896], %r341;
	st.shared.u32 	[%r1794+-768], %r341;
	st.shared.u32 	[%r1794+-640], %r341;
	st.shared.u32 	[%r1794+-512], %r341;
	st.shared.u32 	[%r1794+-384], %r341;
	st.shared.u32 	[%r1794+-256], %r341;
	st.shared.u32 	[%r1794+-128], %r341;
	st.shared.u32 	[%r1794], %r341;
	st.shared.u32 	[%r1794+128], %r341;
	st.shared.u32 	[%r1794+256], %r341;
	st.shared.u32 	[%r1794+384], %r341;
	st.shared.u32 	[%r1794+512], %r341;
	st.shared.u32 	[%r1794+640], %r341;
	st.shared.u32 	[%r1794+768], %r341;
	st.shared.u32 	[%r1794+896], %r341;
	add.s32 	%r1797, %r1797, 512;
	add.s32 	%r1795, %r1795, 16;
	add.s32 	%r1794, %r1794, 2048;
	setp.ne.s32 	%p23, %r1795, 0;
	@%p23 bra 	$L__BB9_43;
$L__BB9_44:
	and.b32  	%r342, %r80, 15;
	setp.eq.s32 	%p24, %r342, 0;
	@%p24 bra 	$L__BB9_53;
	setp.lt.u32 	%p25, %r342, 8;
	@%p25 bra 	$L__BB9_47;
	shl.b32 	%r344, %r1797, 2;
	add.s32 	%r345, %r79, %r344;
	mov.b32 	%r346, 0;
	st.shared.u32 	[%r345], %r346;
	st.shared.u32 	[%r345+128], %r346;
	st.shared.u32 	[%r345+256], %r346;
	st.shared.u32 	[%r345+384], %r346;
	st.shared.u32 	[%r345+512], %r346;
	st.shared.u32 	[%r345+640], %r346;
	st.shared.u32 	[%r345+768], %r346;
	st.shared.u32 	[%r345+896], %r346;
	add.s32 	%r1797, %r1797, 256;
$L__BB9_47:
	and.b32  	%r347, %r80, 7;
	setp.eq.s32 	%p26, %r347, 0;
	@%p26 bra 	$L__BB9_53;
	and.b32  	%r92, %r80, 3;
	setp.lt.u32 	%p27, %r347, 4;
	@%p27 bra 	$L__BB9_50;
	shl.b32 	%r349, %r1797, 2;
	add.s32 	%r350, %r79, %r349;
	mov.b32 	%r351, 0;
	st.shared.u32 	[%r350], %r351;
	st.shared.u32 	[%r350+128], %r351;
	st.shared.u32 	[%r350+256], %r351;
	st.shared.u32 	[%r350+384], %r351;
	add.s32 	%r1797, %r1797, 128;
$L__BB9_50:
	setp.eq.s32 	%p28, %r92, 0;
	@%p28 bra 	$L__BB9_53;
	shl.b32 	%r354, %r1797, 2;
	add.s32 	%r355, %r328, %r354;
	add.s32 	%r1801, %r329, %r355;
	neg.s32 	%r1800, %r92;
$L__BB9_52:
	.pragma "nounroll";
	mov.b32 	%r357, 0;
	st.shared.u32 	[%r1801], %r357;
	add.s32 	%r1801, %r1801, 128;
	add.s32 	%r1800, %r1800, 1;
	setp.ne.s32 	%p29, %r1800, 0;
	@%p29 bra 	$L__BB9_52;
$L__BB9_53:
	bar.warp.sync 	-1;
	setp.lt.s32 	%p30, %r1776, 0;
	selp.b32 	%r359, 0, 2147483647, %p30;
	xor.b32  	%r360, %r359, %r1776;
	setp.eq.s32 	%p31, %r360, 2147483647;
	selp.b32 	%r361, -2147483648, %r360, %p31;
	shr.u32 	%r362, %r361, %r277;
	and.b32  	%r101, %r362, %r78;
	shl.b32 	%r363, %r101, 2;
	add.s32 	%r364, %r79, %r363;
	atom.shared.add.u32 	%r365, [%r364], 1;
	setp.lt.s32 	%p32, %r1777, 0;
	selp.b32 	%r366, 0, 2147483647, %p32;
	xor.b32  	%r367, %r366, %r1777;
	setp.eq.s32 	%p33, %r367, 2147483647;
	selp.b32 	%r368, -2147483648, %r367, %p33;
	shr.u32 	%r369, %r368, %r277;
	and.b32  	%r370, %r369, %r78;
	shl.b32 	%r371, %r370, 2;
	add.s32 	%r372, %r79, %r371;
	atom.shared.add.u32 	%r373, [%r372], 1;
	setp.lt.s32 	%p34, %r1778, 0;
	selp.b32 	%r374, 0, 2147483647, %p34;
	xor.b32  	%r375, %r374, %r1778;
	setp.eq.s32 	%p35, %r375, 2147483647;
	selp.b32 	%r376, -2147483648, %r375, %p35;
	shr.u32 	%r377, %r376, %r277;
	and.b32  	%r378, %r377, %r78;
	shl.b32 	%r379, %r378, 2;
	add.s32 	%r380, %r79, %r379;
	atom.shared.add.u32 	%r381, [%r380], 1;
	setp.lt.s32 	%p36, %r1779, 0;
	selp.b32 	%r382, 0, 2147483647, %p36;
	xor.b32  	%r383, %r382, %r1779;
	setp.eq.s32 	%p37, %r383, 2147483647;
	selp.b32 	%r384, -2147483648, %r383, %p37;
	shr.u32 	%r385, %r384, %r277;
	and.b32  	%r386, %r385, %r78;
	shl.b32 	%r387, %r386, 2;
	add.s32 	%r388, %r79, %r387;
	atom.shared.add.u32 	%r389, [%r388], 1;
	setp.lt.s32 	%p38, %r1780, 0;
	selp.b32 	%r390, 0, 2147483647, %p38;
	xor.b32  	%r391, %r390, %r1780;
	setp.eq.s32 	%p39, %r391, 2147483647;
	selp.b32 	%r392, -2147483648, %r391, %p39;
	shr.u32 	%r393, %r392, %r277;
	and.b32  	%r394, %r393, %r78;
	shl.b32 	%r395, %r394, 2;
	add.s32 	%r396, %r79, %r395;
	atom.shared.add.u32 	%r397, [%r396], 1;
	setp.lt.s32 	%p40, %r1781, 0;
	selp.b32 	%r398, 0, 2147483647, %p40;
	xor.b32  	%r1812, %r398, %r1781;
	setp.eq.s32 	%p41, %r1812, 2147483647;
	selp.b32 	%r399, -2147483648, %r1812, %p41;
	shr.u32 	%r400, %r399, %r277;
	and.b32  	%r401, %r400, %r78;
	shl.b32 	%r402, %r401, 2;
	add.s32 	%r403, %r79, %r402;
	atom.shared.add.u32 	%r404, [%r403], 1;
	setp.lt.s32 	%p42, %r1782, 0;
	selp.b32 	%r405, 0, 2147483647, %p42;
	xor.b32  	%r1813, %r405, %r1782;
	setp.eq.s32 	%p43, %r1813, 2147483647;
	selp.b32 	%r406, -2147483648, %r1813, %p43;
	shr.u32 	%r407, %r406, %r277;
	and.b32  	%r408, %r407, %r78;
	shl.b32 	%r409, %r408, 2;
	add.s32 	%r410, %r79, %r409;
	atom.shared.add.u32 	%r411, [%r410], 1;
	setp.lt.s32 	%p44, %r1783, 0;
	selp.b32 	%r412, 0, 2147483647, %p44;
	xor.b32  	%r1814, %r412, %r1783;
	setp.eq.s32 	%p45, %r1814, 2147483647;
	selp.b32 	%r413, -2147483648, %r1814, %p45;
	shr.u32 	%r414, %r413, %r277;
	and.b32  	%r415, %r414, %r78;
	shl.b32 	%r416, %r415, 2;
	add.s32 	%r417, %r79, %r416;
	atom.shared.add.u32 	%r418, [%r417], 1;
	setp.lt.s32 	%p46, %r1784, 0;
	selp.b32 	%r419, 0, 2147483647, %p46;
	xor.b32  	%r1815, %r419, %r1784;
	setp.eq.s32 	%p47, %r1815, 2147483647;
	selp.b32 	%r420, -2147483648, %r1815, %p47;
	shr.u32 	%r421, %r420, %r277;
	and.b32  	%r422, %r421, %r78;
	shl.b32 	%r423, %r422, 2;
	add.s32 	%r424, %r79, %r423;
	atom.shared.add.u32 	%r425, [%r424], 1;
	setp.lt.s32 	%p48, %r1785, 0;
	selp.b32 	%r426, 0, 2147483647, %p48;
	xor.b32  	%r1816, %r426, %r1785;
	setp.eq.s32 	%p49, %r1816, 2147483647;
	selp.b32 	%r427, -2147483648, %r1816, %p49;
	shr.u32 	%r428, %r427, %r277;
	and.b32  	%r429, %r428, %r78;
	shl.b32 	%r430, %r429, 2;
	add.s32 	%r431, %r79, %r430;
	atom.shared.add.u32 	%r432, [%r431], 1;
	setp.lt.s32 	%p50, %r1786, 0;
	selp.b32 	%r433, 0, 2147483647, %p50;
	xor.b32  	%r434, %r433, %r1786;
	setp.eq.s32 	%p51, %r434, 2147483647;
	selp.b32 	%r435, -2147483648, %r434, %p51;
	shr.u32 	%r436, %r435, %r277;
	and.b32  	%r437, %r436, %r78;
	shl.b32 	%r438, %r437, 2;
	add.s32 	%r439, %r79, %r438;
	atom.shared.add.u32 	%r440, [%r439], 1;
	setp.lt.s32 	%p52, %r1787, 0;
	selp.b32 	%r441, 0, 2147483647, %p52;
	xor.b32  	%r442, %r441, %r1787;
	setp.eq.s32 	%p53, %r442, 2147483647;
	selp.b32 	%r443, -2147483648, %r442, %p53;
	shr.u32 	%r444, %r443, %r277;
	and.b32  	%r445, %r444, %r78;
	shl.b32 	%r446, %r445, 2;
	add.s32 	%r447, %r79, %r446;
	atom.shared.add.u32 	%r448, [%r447], 1;
	setp.lt.s32 	%p54, %r1788, 0;
	selp.b32 	%r449, 0, 2147483647, %p54;
	xor.b32  	%r450, %r449, %r1788;
	setp.eq.s32 	%p55, %r450, 2147483647;
	selp.b32 	%r451, -2147483648, %r450, %p55;
	shr.u32 	%r452, %r451, %r277;
	and.b32  	%r453, %r452, %r78;
	shl.b32 	%r454, %r453, 2;
	add.s32 	%r455, %r79, %r454;
	atom.shared.add.u32 	%r456, [%r455], 1;
	setp.lt.s32 	%p56, %r1789, 0;
	selp.b32 	%r457, 0, 2147483647, %p56;
	xor.b32  	%r458, %r457, %r1789;
	setp.eq.s32 	%p57, %r458, 2147483647;
	selp.b32 	%r459, -2147483648, %r458, %p57;
	shr.u32 	%r460, %r459, %r277;
	and.b32  	%r461, %r460, %r78;
	shl.b32 	%r462, %r461, 2;
	add.s32 	%r463, %r79, %r462;
	atom.shared.add.u32 	%r464, [%r463], 1;
	setp.lt.s32 	%p58, %r1790, 0;
	selp.b32 	%r465, 0, 2147483647, %p58;
	xor.b32  	%r466, %r465, %r1790;
	setp.eq.s32 	%p59, %r466, 2147483647;
	selp.b32 	%r467, -2147483648, %r466, %p59;
	shr.u32 	%r468, %r467, %r277;
	and.b32  	%r469, %r468, %r78;
	shl.b32 	%r470, %r469, 2;
	add.s32 	%r471, %r79, %r470;
	atom.shared.add.u32 	%r472, [%r471], 1;
	setp.lt.s32 	%p60, %r1791, 0;
	selp.b32 	%r473, 0, 2147483647, %p60;
	xor.b32  	%r474, %r473, %r1791;
	setp.eq.s32 	%p61, %r474, 2147483647;
	selp.b32 	%r475, -2147483648, %r474, %p61;
	shr.u32 	%r476, %r475, %r277;
	and.b32  	%r477, %r476, %r78;
	shl.b32 	%r478, %r477, 2;
	add.s32 	%r479, %r79, %r478;
	atom.shared.add.u32 	%r480, [%r479], 1;
	setp.lt.s32 	%p62, %r1792, 0;
	selp.b32 	%r481, 0, 2147483647, %p62;
	xor.b32  	%r482, %r481, %r1792;
	setp.eq.s32 	%p63, %r482, 2147483647;
	selp.b32 	%r483, -2147483648, %r482, %p63;
	shr.u32 	%r484, %r483, %r277;
	and.b32  	%r485, %r484, %r78;
	shl.b32 	%r486, %r485, 2;
	add.s32 	%r487, %r79, %r486;
	atom.shared.add.u32 	%r488, [%r487], 1;
	setp.lt.s32 	%p64, %r1793, 0;
	selp.b32 	%r489, 0, 2147483647, %p64;
	xor.b32  	%r490, %r489, %r1793;
	setp.eq.s32 	%p65, %r490, 2147483647;
	selp.b32 	%r491, -2147483648, %r490, %p65;
	shr.u32 	%r492, %r491, %r277;
	and.b32  	%r493, %r492, %r78;
	shl.b32 	%r494, %r493, 2;
	add.s32 	%r495, %r79, %r494;
	atom.shared.add.u32 	%r496, [%r495], 1;
	bar.sync 	0;
	setp.gt.u32 	%p66, %r1, 255;
	shl.b32 	%r497, %r1, 2;
	mov.u32 	%r498, _ZZN3cub18CUB_300001_SM_10006detail10radix_sort29DeviceRadixSortOnesweepKernelINS1_5radix10policy_hubIfNS0_8NullTypeEyE10Policy1000ELNS0_9SortOrderE1EfS6_yiiNS1_21identity_decomposer_tEEEvPT5_SC_PT3_PKSD_PT1_PKSH_PT2_PKSL_T4_iiT6_E1s;
	add.s32 	%r107, %r498, %r497;
	mov.b32 	%r1802, 0;
	@%p66 bra 	$L__BB9_55;
	ld.shared.u32 	%r499, [%r107];
	mov.b32 	%r500, 0;
	st.shared.u32 	[%r107], %r500;
	ld.shared.u32 	%r501, [%r107+1024];
	st.shared.u32 	[%r107+1024], %r499;
	add.s32 	%r502, %r501, %r499;
	ld.shared.u32 	%r503, [%r107+2048];
	st.shared.u32 	[%r107+2048], %r502;
	add.s32 	%r504, %r503, %r502;
	ld.shared.u32 	%r505, [%r107+3072];
	st.shared.u32 	[%r107+3072], %r504;
	add.s32 	%r506, %r505, %r504;
	ld.shared.u32 	%r507, [%r107+4096];
	st.shared.u32 	[%r107+4096], %r506;
	add.s32 	%r508, %r507, %r506;
	ld.shared.u32 	%r509, [%r107+5120];
	st.shared.u32 	[%r107+5120], %r508;
	add.s32 	%r510, %r509, %r508;
	ld.shared.u32 	%r511, [%r107+6144];
	st.shared.u32 	[%r107+6144], %r510;
	add.s32 	%r512, %r511, %r510;
	ld.shared.u32 	%r513, [%r107+7168];
	st.shared.u32 	[%r107+7168], %r512;
	add.s32 	%r514, %r513, %r512;
	ld.shared.u32 	%r515, [%r107+8192];
	st.shared.u32 	[%r107+8192], %r514;
	add.s32 	%r516, %r515, %r514;
	ld.shared.u32 	%r517, [%r107+9216];
	st.shared.u32 	[%r107+9216], %r516;
	add.s32 	%r518, %r517, %r516;
	ld.shared.u32 	%r519, [%r107+10240];
	st.shared.u32 	[%r107+10240], %r518;
	add.s32 	%r520, %r519, %r518;
	ld.shared.u32 	%r521, [%r107+11264];
	st.shared.u32 	[%r107+11264], %r520;
	add.s32 	%r1802, %r521, %r520;
$L__BB9_55:
	setp.gt.u32 	%p67, %r1, 255;
	shl.b32 	%r522, %r3, 8;
	add.s32 	%r523, %r522, %r1;
	mul.wide.s32 	%rd34, %r523, 4;
	add.s64 	%rd6, %rd2, %rd34;
	@%p67 bra 	$L__BB9_57;
	or.b32  	%r524, %r1802, 1073741824;
	st.volatile.global.u32 	[%rd6], %r524;
$L__BB9_57:
	ld.param.u64 	%rd226, [_ZN3cub18CUB_300001_SM_10006detail10radix_sort29DeviceRadixSortOnesweepKernelINS1_5radix10policy_hubIfNS0_8NullTypeEyE10Policy1000ELNS0_9SortOrderE1EfS6_yiiNS1_21identity_decomposer_tEEEvPT5_SC_PT3_PKSD_PT1_PKSH_PT2_PKSL_T4_iiT6__param_3];
	setp.lt.s32 	%p68, %r1776, 0;
	selp.b32 	%r525, 0, 2147483647, %p68;
	xor.b32  	%r1807, %r525, %r1776;
	setp.lt.s32 	%p69, %r1787, 0;
	selp.b32 	%r526, 0, 2147483647, %p69;
	xor.b32  	%r1818, %r526, %r1787;
	setp.lt.s32 	%p70, %r1788, 0;
	selp.b32 	%r527, 0, 2147483647, %p70;
	xor.b32  	%r1819, %r527, %r1788;
	setp.lt.s32 	%p71, %r1789, 0;
	selp.b32 	%r528, 0, 2147483647, %p71;
	xor.b32  	%r1820, %r528, %r1789;
	setp.lt.s32 	%p72, %r1790, 0;
	selp.b32 	%r529, 0, 2147483647, %p72;
	xor.b32  	%r1821, %r529, %r1790;
	setp.lt.s32 	%p73, %r1777, 0;
	selp.b32 	%r530, 0, 2147483647, %p73;
	xor.b32  	%r1808, %r530, %r1777;
	setp.lt.s32 	%p74, %r1791, 0;
	selp.b32 	%r531, 0, 2147483647, %p74;
	xor.b32  	%r1822, %r531, %r1791;
	setp.lt.s32 	%p75, %r1786, 0;
	selp.b32 	%r532, 0, 2147483647, %p75;
	xor.b32  	%r1817, %r532, %r1786;
	setp.lt.s32 	%p76, %r1792, 0;
	selp.b32 	%r533, 0, 2147483647, %p76;
	xor.b32  	%r1823, %r533, %r1792;
	setp.lt.s32 	%p77, %r1778, 0;
	selp.b32 	%r534, 0, 2147483647, %p77;
	xor.b32  	%r1809, %r534, %r1778;
	setp.lt.s32 	%p78, %r1793, 0;
	selp.b32 	%r535, 0, 2147483647, %p78;
	xor.b32  	%r1824, %r535, %r1793;
	setp.lt.s32 	%p79, %r1779, 0;
	selp.b32 	%r536, 0, 2147483647, %p79;
	xor.b32  	%r1810, %r536, %r1779;
	setp.lt.s32 	%p80, %r1780, 0;
	selp.b32 	%r537, 0, 2147483647, %p80;
	xor.b32  	%r1811, %r537, %r1780;
	setp.lt.u32 	%p81, %r1, 256;
	setp.eq.s32 	%p82, %r1802, 6912;
	and.pred  	%p83, %p81, %p82;
	selp.u32 	%r538, 1, 0, %p83;
	{ 
	.reg .pred 	%p1; 
	.reg .pred 	%p2; 
	setp.ne.u32 	%p1, %r538, 0; 
	bar.red.or.pred 	%p2, 0, %p1; 
	selp.u32 	%r539, 1, 0, %p2; 
	}
	setp.eq.s32 	%p84, %r539, 0;
	cvt.u64.u32 	%rd7, %r1;
	cvta.to.global.u64 	%rd35, %rd226;
	mul.wide.u32 	%rd36, %r1, 8;
	add.s64 	%rd8, %rd35, %rd36;
	@%p84 bra 	$L__BB9_107;
	setp.gt.u32 	%p85, %r1, 255;
	setp.gt.u32 	%p86, %r1, %r101;
	selp.b32 	%r123, 6912, 0, %p86;
	shl.b32 	%r540, %r1, 3;
	mov.u32 	%r541, _ZZN3cub18CUB_300001_SM_10006detail10radix_sort29DeviceRadixSortOnesweepKernelINS1_5radix10policy_hubIfNS0_8NullTypeEyE10Policy1000ELNS0_9SortOrderE1EfS6_yiiNS1_21identity_decomposer_tEEEvPT5_SC_PT3_PKSD_PT1_PKSH_PT2_PKSL_T4_iiT6_E1s;
	add.s32 	%r542, %r541, %r540;
	add.s32 	%r124, %r542, 27648;
	@%p85 bra 	$L__BB9_66;
	ld.global.u64 	%rd37, [%rd8];
	cvt.u64.u32 	%rd38, %r123;
	sub.s64 	%rd228, %rd37, %rd38;
	st.shared.u64 	[%r124], %rd228;
	setp.lt.s32 	%p87, %r3, 1;
	mov.u32 	%r1806, %r1802;
	@%p87 bra 	$L__BB9_65;
	mov.b32 	%r1804, -1;
	mov.u32 	%r1803, %r3;
	mov.u32 	%r1806, %r1802;
$L__BB9_61:
	add.s32 	%r128, %r1803, -1;
	shl.b32 	%r544, %r128, 8;
	add.s32 	%r545, %r544, %r1;
	mul.wide.s32 	%rd39, %r545, 4;
	add.s64 	%rd10, %rd2, %rd39;
$L__BB9_62:
	membar.cta;
	ld.volatile.global.u32 	%r129, [%rd10];
	setp.eq.s32 	%p88, %r129, 0;
	@%p88 bra 	$L__BB9_62;
	and.b32  	%r546, %r129, 1073741823;
	add.s32 	%r1806, %r546, %r1806;
	setp.gt.s32 	%p89, %r129, -1;
	vote.sync.ballot.b32 	%r1804, %p89, %r1804;
	setp.gt.u32 	%p91, %r1803, 1;
	and.pred  	%p92, %p89, %p91;
	mov.u32 	%r1803, %r128;
	@%p92 bra 	$L__BB9_61;
	ld.shared.u64 	%rd228, [%r124];
$L__BB9_65:
	or.b32  	%r547, %r1806, -2147483648;
	st.volatile.global.u32 	[%rd6], %r547;
	sub.s32 	%r548, %r1806, %r1802;
	cvt.s64.s32 	%rd40, %r548;
	add.s64 	%rd41, %rd228, %rd40;
	st.shared.u64 	[%r124], %rd41;
$L__BB9_66:
	ld.param.u32 	%r1753, [_ZN3cub18CUB_300001_SM_10006detail10radix_sort29DeviceRadixSortOnesweepKernelINS1_5radix10policy_hubIfNS0_8NullTypeEyE10Policy1000ELNS0_9SortOrderE1EfS6_yiiNS1_21identity_decomposer_tEEEvPT5_SC_PT3_PKSD_PT1_PKSH_PT2_PKSL_T4_iiT6__param_8];
	ld.param.u64 	%rd222, [_ZN3cub18CUB_300001_SM_10006detail10radix_sort29DeviceRadixSortOnesweepKernelINS1_5radix10policy_hubIfNS0_8NullTypeEyE10Policy1000ELNS0_9SortOrderE1EfS6_yiiNS1_21identity_decomposer_tEEEvPT5_SC_PT3_PKSD_PT1_PKSH_PT2_PKSL_T4_iiT6__param_2];
	setp.gt.u32 	%p93, %r1, 255;
	setp.lt.s32 	%p94, %r4, %r1753;
	setp.eq.s64 	%p95, %rd222, 0;
	or.pred  	%p96, %p95, %p94;
	or.pred  	%p97, %p93, %p96;
	@%p97 bra 	$L__BB9_68;
	ld.param.u64 	%rd223, [_ZN3cub18CUB_300001_SM_10006detail10radix_sort29DeviceRadixSortOnesweepKernelINS1_5radix10policy_hubIfNS0_8NullTypeEyE10Policy1000ELNS0_9SortOrderE1EfS6_yiiNS1_21identity_decomposer_tEEEvPT5_SC_PT3_PKSD_PT1_PKSH_PT2_PKSL_T4_iiT6__param_2];
	ld.shared.u64 	%rd42, [%r124];
	cvt.u64.u32 	%rd43, %r123;
	cvt.s64.s32 	%rd44, %r1802;
	add.s64 	%rd45, %rd43, %rd44;
	add.s64 	%rd46, %rd45, %rd42;
	cvta.to.global.u64 	%rd47, %rd223;
	shl.b64 	%rd48, %rd7, 3;
	add.s64 	%rd49, %rd47, %rd48;
	st.global.u64 	[%rd49], %rd46;
$L__BB9_68:
	ld.param.u32 	%r1754, [_ZN3cub18CUB_300001_SM_10006detail10radix_sort29DeviceRadixSortOnesweepKernelINS1_5radix10policy_hubIfNS0_8NullTypeEyE10Policy1000ELNS0_9SortOrderE1EfS6_yiiNS1_21identity_decomposer_tEEEvPT5_SC_PT3_PKSD_PT1_PKSH_PT2_PKSL_T4_iiT6__param_8];
	setp.gt.s32 	%p98, %r4, %r1754;
	bar.sync 	0;
	shl.b32 	%r549, %r101, 3;
	add.s32 	%r551, %r541, %r549;
	ld.shared.u64 	%rd13, [%r551+27648];
	@%p98 bra 	$L__BB9_70;
	and.b32  	%r552, %r1, 31;
	and.b32  	%r553, %r1, 992;
	mul.lo.s32 	%r554, %r553, 18;
	or.b32  	%r555, %r554, %r552;
	cvt.u64.u32 	%rd50, %r555;
	add.s64 	%rd51, %rd13, %rd50;
	shl.b64 	%rd52, %rd51, 2;
	add.s64 	%rd53, %rd1, %rd52;
	st.global.u32 	[%rd53], %r1776;
	st.global.u32 	[%rd53+128], %r1777;
	st.global.u32 	[%rd53+256], %r1778;
	st.global.u32 	[%rd53+384], %r1779;
	st.global.u32 	[%rd53+512], %r1780;
	st.global.u32 	[%rd53+640], %r1781;
	st.global.u32 	[%rd53+768], %r1782;
	st.global.u32 	[%rd53+896], %r1783;
	st.global.u32 	[%rd53+1024], %r1784;
	st.global.u32 	[%rd53+1152], %r1785;
	st.global.u32 	[%rd53+1280], %r1786;
	st.global.u32 	[%rd53+1408], %r1787;
	st.global.u32 	[%rd53+1536], %r1788;
	st.global.u32 	[%rd53+1664], %r1789;
	st.global.u32 	[%rd53+1792], %r1790;
	st.global.u32 	[%rd53+1920], %r1791;
	st.global.u32 	[%rd53+2048], %r1792;
	st.global.u32 	[%rd53+2176], %r1793;
	bra.uni 	$L__BB9_106;
$L__BB9_70:
	ld.param.u32 	%r1755, [_ZN3cub18CUB_300001_SM_10006detail10radix_sort29DeviceRadixSortOnesweepKernelINS1_5radix10policy_hubIfNS0_8NullTypeEyE10Policy1000ELNS0_9SortOrderE1EfS6_yiiNS1_21identity_decomposer_tEEEvPT5_SC_PT3_PKSD_PT1_PKSH_PT2_PKSL_T4_iiT6__param_8];
	mad.lo.s32 	%r133, %r3, -6912, %r1755;
	and.b32  	%r556, %r1, 31;
	and.b32  	%r557, %r1, 992;
	mul.lo.s32 	%r558, %r557, 18;
	or.b32  	%r134, %r558, %r556;
	setp.ge.s32 	%p99, %r134, %r133;
	cvt.u64.u32 	%rd54, %r134;
	add.s64 	%rd55, %rd13, %rd54;
	shl.b64 	%rd56, %rd55, 2;
	add.s64 	%rd14, %rd1, %rd56;
	@%p99 bra 	$L__BB9_72;
	st.global.u32 	[%rd14], %r1776;
$L__BB9_72:
	add.s32 	%r559, %r134, 32;
	setp.ge.s32 	%p100, %r559, %r133;
	@%p100 bra 	$L__BB9_74;
	st.global.u32 	[%rd14+128], %r1777;
$L__BB9_74:
	add.s32 	%r560, %r134, 64;
	setp.ge.s32 	%p101, %r560, %r133;
	@%p101 bra 	$L__BB9_76;
	st.global.u32 	[%rd14+256], %r1778;
$L__BB9_76:
	add.s32 	%r561, %r134, 96;
	setp.ge.s32 	%p102, %r561, %r133;
	@%p102 bra 	$L__BB9_78;
	st.global.u32 	[%rd14+384], %r1779;
$L__BB9_78:
	add.s32 	%r562, %r134, 128;
	setp.ge.s32 	%p103, %r562, %r133;
	@%p103 bra 	$L__BB9_80;
	st.global.u32 	[%rd14+512], %r1780;
$L__BB9_80:
	add.s32 	%r563, %r134, 160;
	setp.ge.s32 	%p104, %r563, %r133;
	@%p104 bra 	$L__BB9_82;
	st.global.u32 	[%rd14+640], %r1781;
$L__BB9_82:
	add.s32 	%r564, %r134, 192;
	setp.ge.s32 	%p105, %r564, %r133;
	@%p105 bra 	$L__BB9_84;
	st.global.u32 	[%rd14+768], %r1782;
$L__BB9_84:
	add.s32 	%r565, %r134, 224;
	setp.ge.s32 	%p106, %r565, %r133;
	@%p106 bra 	$L__BB9_86;
	st.global.u32 	[%rd14+896], %r1783;
$L__BB9_86:
	add.s32 	%r566, %r134, 256;
	setp.ge.s32 	%p107, %r566, %r133;
	@%p107 bra 	$L__BB9_88;
	st.global.u32 	[%rd14+1024], %r1784;
$L__BB9_88:
	add.s32 	%r567, %r134, 288;
	setp.ge.s32 	%p108, %r567, %r133;
	@%p108 bra 	$L__BB9_90;
	st.global.u32 	[%rd14+1152], %r1785;
$L__BB9_90:
	add.s32 	%r568, %r134, 320;
	setp.ge.s32 	%p109, %r568, %r133;
	@%p109 bra 	$L__BB9_92;
	st.global.u32 	[%rd14+1280], %r1786;
$L__BB9_92:
	add.s32 	%r569, %r134, 352;
	setp.ge.s32 	%p110, %r569, %r133;
	@%p110 bra 	$L__BB9_94;
	st.global.u32 	[%rd14+1408], %r1787;
$L__BB9_94:
	add.s32 	%r570, %r134, 384;
	setp.ge.s32 	%p111, %r570, %r133;
	@%p111 bra 	$L__BB9_96;
	st.global.u32 	[%rd14+1536], %r1788;
$L__BB9_96:
	add.s32 	%r571, %r134, 416;
	setp.ge.s32 	%p112, %r571, %r133;
	@%p112 bra 	$L__BB9_98;
	st.global.u32 	[%rd14+1664], %r1789;
$L__BB9_98:
	add.s32 	%r572, %r134, 448;
	setp.ge.s32 	%p113, %r572, %r133;
	@%p113 bra 	$L__BB9_100;
	st.global.u32 	[%rd14+1792], %r1790;
$L__BB9_100:
	add.s32 	%r573, %r134, 480;
	setp.ge.s32 	%p114, %r573, %r133;
	@%p114 bra 	$L__BB9_102;
	st.global.u32 	[%rd14+1920], %r1791;
$L__BB9_102:
	add.s32 	%r574, %r134, 512;
	setp.ge.s32 	%p115, %r574, %r133;
	@%p115 bra 	$L__BB9_104;
	st.global.u32 	[%rd14+2048], %r1792;
$L__BB9_104:
	add.s32 	%r575, %r134, 544;
	setp.ge.s32 	%p116, %r575, %r133;
	@%p116 bra 	$L__BB9_106;
	st.global.u32 	[%rd14+2176], %r1793;
$L__BB9_106:
	// begin inline asm
	exit;
	// end inline asm
	mov.u32 	%r1807, %r1776;
	mov.u32 	%r1808, %r1777;
	mov.u32 	%r1809, %r1778;
	mov.u32 	%r1810, %r1779;
	mov.u32 	%r1811, %r1780;
	mov.u32 	%r1812, %r1781;
	mov.u32 	%r1813, %r1782;
	mov.u32 	%r1814, %r1783;
	mov.u32 	%r1815, %r1784;
	mov.u32 	%r1816, %r1785;
	mov.u32 	%r1817, %r1786;
	mov.u32 	%r1818, %r1787;
	mov.u32 	%r1819, %r1788;
	mov.u32 	%r1820, %r1789;
	mov.u32 	%r1821, %r1790;
	mov.u32 	%r1822, %r1791;
	mov.u32 	%r1823, %r1792;
	mov.u32 	%r1824, %r1793;
$L__BB9_107:
	mul.hi.u32 	%r576, %r1, 357913942;
	add.s32 	%r577, %r576, %r1;
	shl.b32 	%r578, %r577, 2;
	mov.u32 	%r579, _ZZN3cub18CUB_300001_SM_10006detail10radix_sort29DeviceRadixSortOnesweepKernelINS1_5radix10policy_hubIfNS0_8NullTypeEyE10Policy1000ELNS0_9SortOrderE1EfS6_yiiNS1_21identity_decomposer_tEEEvPT5_SC_PT3_PKSD_PT1_PKSH_PT2_PKSL_T4_iiT6_E1s;
	add.s32 	%r580, %r579, %r578;
	add.s32 	%r153, %r580, 13328;
	st.shared.u32 	[%r580+13328], %r1802;
	bar.sync 	0;
	setp.gt.u32 	%p117, %r1, 31;
	@%p117 bra 	$L__BB9_109;
	mad.lo.s32 	%r612, %r1, 52, %r579;
	ld.shared.u32 	%r613, [%r612+13328];
	ld.shared.u32 	%r614, [%r612+13332];
	ld.shared.u32 	%r615, [%r612+13336];
	ld.shared.u32 	%r616, [%r612+13340];
	ld.shared.u32 	%r617, [%r612+13344];
	ld.shared.u32 	%r618, [%r612+13348];
	ld.shared.u32 	%r619, [%r612+13352];
	ld.shared.u32 	%r620, [%r612+13356];
	ld.shared.u32 	%r621, [%r612+13360];
	ld.shared.u32 	%r622, [%r612+13364];
	ld.shared.u32 	%r623, [%r612+13368];
	ld.shared.u32 	%r624, [%r612+13372];
	add.s32 	%r625, %r614, %r613;
	add.s32 	%r626, %r625, %r615;
	add.s32 	%r627, %r626, %r616;
	add.s32 	%r628, %r627, %r617;
	add.s32 	%r629, %r628, %r618;
	add.s32 	%r630, %r629, %r619;
	add.s32 	%r631, %r630, %r620;
	add.s32 	%r632, %r631, %r621;
	add.s32 	%r633, %r632, %r622;
	add.s32 	%r634, %r633, %r623;
	add.s32 	%r585, %r634, %r624;
	mov.b32 	%r583, 1;
	mov.b32 	%r608, 0;
	mov.b32 	%r610, -1;
	// begin inline asm
	{  .reg .s32 r0;  .reg .pred p;  shfl.sync.up.b32 r0|p, %r585, %r583, %r608, %r610;  @p add.s32 r0, r0, %r585;  mov.s32 %r581, r0;}
	// end inline asm
	mov.b32 	%r589, 2;
	// begin inline asm
	{  .reg .s32 r0;  .reg .pred p;  shfl.sync.up.b32 r0|p, %r581, %r589, %r608, %r610;  @p add.s32 r0, r0, %r581;  mov.s32 %r587, r0;}
	// end inline asm
	mov.b32 	%r595, 4;
	// begin inline asm
	{  .reg .s32 r0;  .reg .pred p;  shfl.sync.up.b32 r0|p, %r587, %r595, %r608, %r610;  @p add.s32 r0, r0, %r587;  mov.s32 %r593, r0;}
	// end inline asm
	mov.b32 	%r601, 8;
	// begin inline asm
	{  .reg .s32 r0;  .reg .pred p;  shfl.sync.up.b32 r0|p, %r593, %r601, %r608, %r610;  @p add.s32 r0, r0, %r593;  mov.s32 %r599, r0;}
	// end inline asm
	mov.b32 	%r607, 16;
	// begin inline asm
	{  .reg .s32 r0;  .reg .pred p;  shfl.sync.up.b32 r0|p, %r599, %r607, %r608, %r610;  @p add.s32 r0, r0, %r599;  mov.s32 %r605, r0;}
	// end inline asm
	sub.s32 	%r635, %r605, %r585;
	add.s32 	%r636, %r613, %r635;
	add.s32 	%r637, %r614, %r636;
	add.s32 	%r638, %r615, %r637;
	add.s32 	%r639, %r616, %r638;
	add.s32 	%r640, %r617, %r639;
	add.s32 	%r641, %r618, %r640;
	add.s32 	%r642, %r619, %r641;
	add.s32 	%r643, %r620, %r642;
	add.s32 	%r644, %r621, %r643;
	add.s32 	%r645, %r622, %r644;
	add.s32 	%r646, %r623, %r645;
	st.shared.u32 	[%r612+13328], %r635;
	st.shared.u32 	[%r612+13332], %r636;
	st.shared.u32 	[%r612+13336], %r637;
	st.shared.u32 	[%r612+13340], %r638;
	st.shared.u32 	[%r612+13344], %r639;
	st.shared.u32 	[%r612+13348], %r640;
	st.shared.u32 	[%r612+13352], %r641;
	st.shared.u32 	[%r612+13356], %r642;
	st.shared.u32 	[%r612+13360], %r643;
	st.shared.u32 	[%r612+13364], %r644;
	st.shared.u32 	[%r612+13368], %r645;
	st.shared.u32 	[%r612+13372], %r646;
$L__BB9_109:
	setp.gt.u32 	%p118, %r1, 255;
	bar.sync 	0;
	ld.shared.u32 	%r154, [%r153];
	@%p118 bra 	$L__BB9_111;
	shl.b32 	%r647, %r1, 2;
	add.s32 	%r649, %r579, %r647;
	ld.shared.u32 	%r650, [%r649];
	add.s32 	%r651, %r650, %r154;
	st.shared.u32 	[%r649], %r651;
	ld.shared.u32 	%r652, [%r649+1024];
	add.s32 	%r653, %r652, %r154;
	st.shared.u32 	[%r649+1024], %r653;
	ld.shared.u32 	%r654, [%r649+2048];
	add.s32 	%r655, %r654, %r154;
	st.shared.u32 	[%r649+2048], %r655;
	ld.shared.u32 	%r656, [%r649+3072];
	add.s32 	%r657, %r656, %r154;
	st.shared.u32 	[%r649+3072], %r657;
	ld.shared.u32 	%r658, [%r649+4096];
	add.s32 	%r659, %r658, %r154;
	st.shared.u32 	[%r649+4096], %r659;
	ld.shared.u32 	%r660, [%r649+5120];
	add.s32 	%r661, %r660, %r154;
	st.shared.u32 	[%r649+5120], %r661;
	ld.shared.u32 	%r662, [%r649+6144];
	add.s32 	%r663, %r662, %r154;
	st.shared.u32 	[%r649+6144], %r663;
	ld.shared.u32 	%r664, [%r649+7168];
	add.s32 	%r665, %r664, %r154;
	st.shared.u32 	[%r649+7168], %r665;
	ld.shared.u32 	%r666, [%r649+8192];
	add.s32 	%r667, %r666, %r154;
	st.shared.u32 	[%r649+8192], %r667;
	ld.shared.u32 	%r668, [%r649+9216];
	add.s32 	%r669, %r668, %r154;
	st.shared.u32 	[%r649+9216], %r669;
	ld.shared.u32 	%r670, [%r649+10240];
	add.s32 	%r671, %r670, %r154;
	st.shared.u32 	[%r649+10240], %r671;
	ld.shared.u32 	%r672, [%r649+11264];
	add.s32 	%r673, %r672, %r154;
	st.shared.u32 	[%r649+11264], %r673;
$L__BB9_111:
	bar.sync 	0;
	// begin inline asm
	mov.u32 %r674, %lanemask_le;
	// end inline asm
	setp.eq.s32 	%p119, %r1807, 2147483647;
	selp.b32 	%r700, -2147483648, %r1807, %p119;
	shr.u32 	%r701, %r700, %r277;
	and.b32  	%r697, %r701, %r78;
	mov.b32 	%r677, 1;
	// begin inline asm
	{
    .reg .pred p;
    and.b32 %r675, %r697, %r677;    setp.ne.u32 p, %r675, 0;
    vote.ballot.sync.b32 %r675, p, 0xffffffff;
    @!p not.b32 %r675, %r675;
}

	// end inline asm
	mov.b32 	%r680, 2;
	// begin inline asm
	{
    .reg .pred p;
    and.b32 %r678, %r697, %r680;    setp.ne.u32 p, %r678, 0;
    vote.ballot.sync.b32 %r678, p, 0xffffffff;
    @!p not.b32 %r678, %r678;
}

	// end inline asm
	and.b32  	%r702, %r678, %r675;
	mov.b32 	%r683, 4;
	// begin inline asm
	{
    .reg .pred p;
    and.b32 %r681, %r697, %r683;    setp.ne.u32 p, %r681, 0;
    vote.ballot.sync.b32 %r681, p, 0xffffffff;
    @!p not.b32 %r681, %r681;
}

	// end inline asm
	and.b32  	%r703, %r681, %r702;
	mov.b32 	%r686, 8;
	// begin inline asm
	{
    .reg .pred p;
    and.b32 %r684, %r697, %r686;    setp.ne.u32 p, %r684, 0;
    vote.ballot.sync.b32 %r684, p, 0xffffffff;
    @!p not.b32 %r684, %r684;
}

	// end inline asm
	and.b32  	%r704, %r684, %r703;
	mov.b32 	%r689, 16;
	// begin inline asm
	{
    .reg .pred p;
    and.b32 %r687, %r697, %r689;    setp.ne.u32 p, %r687, 0;
    vote.ballot.sync.b32 %r687, p, 0xffffffff;
    @!p not.b32 %r687, %r687;
}

	// end inline asm
	and.b32  	%r705, %r687, %r704;
	mov.b32 	%r692, 32;
	// begin inline asm
	{
    .reg .pred p;
    and.b32 %r690, %r697, %r692;    setp.ne.u32 p, %r690, 0;
    vote.ballot.sync.b32 %r690, p, 0xffffffff;
    @!p not.b32 %r690, %r690;
}

	// end inline asm
	and.b32  	%r706, %r690, %r705;
	mov.b32 	%r695, 64;
	// begin inline asm
	{
    .reg .pred p;
    and.b32 %r693, %r697, %r695;    setp.ne.u32 p, %r693, 0;
    vote.ballot.sync.b32 %r693, p, 0xffffffff;
    @!p not.b32 %r693, %r693;
}

	// end inline asm
	and.b32  	%r707, %r693, %r706;
	mov.b32 	%r698, 128;
	// begin inline asm
	{
    .reg .pred p;
    and.b32 %r696, %r697, %r698;    setp.ne.u32 p, %r696, 0;
    vote.ballot.sync.b32 %r696, p, 0xffffffff;
    @!p not.b32 %r696, %r696;
}

	// end inline asm
	and.b32  	%r708, %r696, %r707;
	clz.b32 	%r709, %r708;
	sub.s32 	%r157, 31, %r709;
	and.b32  	%r710, %r674, %r708;
	popc.b32 	%r158, %r710;
	setp.ne.s32 	%p120, %r279, %r157;
	mov.b32 	%r1825, 0;
	@%p120 bra 	$L__BB9_113;
	shl.b32 	%r711, %r697, 2;
	add.s32 	%r712, %r79, %r711;
	atom.shared.add.u32 	%r1825, [%r712], %r158;
$L__BB9_113:
	shfl.sync.idx.b32	%r738|%p121, %r1825, %r157, 31, -1;
	add.s32 	%r161, %r158, %r738;
	setp.eq.s32 	%p122, %r1808, 2147483647;
	selp.b32 	%r739, -2147483648, %r1808, %p122;
	shr.u32 	%r740, %r739, %r277;
	and.b32  	%r735, %r740, %r78;
	mov.b32 	%r715, 1;
	// begin inline asm
	{
    .reg .pred p;
    and.b32 %r713, %r735, %r715;    setp.ne.u32 p, %r713, 0;
    vote.ballot.sync.b32 %r713, p, 0xffffffff;
    @!p not.b32 %r713, %r713;
}

	// end inline asm
	mov.b32 	%r718, 2;
	// begin inline asm
	{
    .reg .pred p;
    and.b32 %r716, %r735, %r718;    setp.ne.u32 p, %r716, 0;
    vote.ballot.sync.b32 %r716, p, 0xffffffff;
    @!p not.b32 %r716, %r716;
}

	// end inline asm
	and.b32  	%r741, %r716, %r713;
	mov.b32 	%r721, 4;
	// begin inline asm
	{
    .reg .pred p;
    and.b32 %r719, %r735, %r721;    setp.ne.u32 p, %r719, 0;
    vote.ballot.sync.b32 %r719, p, 0xffffffff;
    @!p not.b32 %r719, %r719;
}

	// end inline asm
	and.b32  	%r742, %r719, %r741;
	mov.b32 	%r724, 8;
	// begin inline asm
	{
    .reg .pred p;
    and.b32 %r722, %r735, %r724;    setp.ne.u32 p, %r722, 0;
    vote.ballot.sync.b32 %r722, p, 0xffffffff;
    @!p not.b32 %r722, %r722;
}

	// end inline asm
	and.b32  	%r743, %r722, %r742;
	mov.b32 	%r727, 16;
	// begin inline asm
	{
    .reg .pred p;
    and.b32 %r725, %r735, %r727;    setp.ne.u32 p, %r725, 0;
    vote.ballot.sync.b32 %r725, p, 0xffffffff;
    @!p not.b32 %r725, %r725;
}

	// end inline asm
	and.b32  	%r744, %r725, %r743;
	mov.b32 	%r730, 32;
	// begin inline asm
	{
    .reg .pred p;
    and.b32 %r728, %r735, %r730;    setp.ne.u32 p, %r728, 0;
    vote.ballot.sync.b32 %r728, p, 0xffffffff;
    @!p not.b32 %r728, %r728;
}

	// end inline asm
	and.b32  	%r745, %r728, %r744;
	mov.b32 	%r733, 64;
	// begin inline asm
	{
    .reg .pred p;
    and.b32 %r731, %r735, %r733;    setp.ne.u32 p, %r731, 0;
    vote.ballot.sync.b32 %r731, p, 0xffffffff;
    @!p not.b32 %r731, %r731;
}

	// end inline asm
	and.b32  	%r746, %r731, %r745;
	mov.b32 	%r736, 128;
	// begin inline asm
	{
    .reg .pred p;
    and.b32 %r734, %r735, %r736;    setp.ne.u32 p, %r734, 0;
    vote.ballot.sync.b32 %r734, p, 0xffffffff;
    @!p not.b32 %r734, %r734;
}

	// end inline asm
	and.b32  	%r747, %r734, %r746;
	clz.b32 	%r748, %r747;
	sub.s32 	%r163, 31, %r748;
	and.b32  	%r749, %r674, %r747;
	popc.b32 	%r164, %r749;
	setp.ne.s32 	%p123, %r279, %r163;
	mov.b32 	%r1826, 0;
	@%p123 bra 	$L__BB9_115;
	shl.b32 	%r750, %r735, 2;
	add.s32 	%r751, %r79, %r750;
	atom.shared.add.u32 	%r1826, [%r751], %r164;
$L__BB9_115:
	shfl.sync.idx.b32	%r777|%p124, %r1826, %r163, 31, -1;
	add.s32 	%r167, %r164, %r777;
	setp.eq.s32 	%p125, %r1809, 2147483647;
	selp.b32 	%r778, -2147483648, %r1809, %p125;
	shr.u32 	%r779, %r778, %r277;
	and.b32  	%r774, %r779, %r78;
	mov.b32 	%r754, 1;
	// begin inline asm
	{
    .reg .pred p;
    and.b32 %r752, %r774, %r754;    setp.ne.u32 p, %r752, 0;
    vote.ballot.sync.b32 %r752, p, 0xffffffff;
    @!p not.b32 %r752, %r752;
}

	// end inline asm
	mov.b32 	%r757, 2;
	// begin inline asm
	{
    .reg .pred p;
    and.b32 %r755, %r774, %r757;    setp.ne.u32 p, %r755, 0;
    vote.ballot.sync.b32 %r755, p, 0xffffffff;
    @!p not.b32 %r755, %r755;
}

	// end inline asm
	and.b32  	%r780, %r755, %r752;
	mov.b32 	%r760, 4;
	// begin inline asm
	{
    .reg .pred p;
    and.b32 %r758, %r774, %r760;    setp.ne.u32 p, %r758, 0;
    vote.ballot.sync.b32 %r758, p, 0xffffffff;
    @!p not.b32 %r758, %r758;
}

	// end inline asm
	and.b32  	%r781, %r758, %r780;
	mov.b32 	%r763, 8;
	// begin inline asm
	{
    .reg .pred p;
    and.b32 %r761, %r774, %r763;    setp.ne.u32 p, %r761, 0;
    vote.ballot.sync.b32 %r761, p, 0xffffffff;
    @!p not.b32 %r761, %r761;
}

	// end inline asm
	and.b32  	%r782, %r761, %r781;
	mov.b32 	%r766, 16;
	// begin inline asm
	{
    .reg .pred p;
    and.b32 %r764, %r774, %r766;    setp.ne.u32 p, %r764, 0;
    vote.ballot.sync.b32 %r764, p, 0xffffffff;
    @!p not.b32 %r764, %r764;
}

	// end inline asm
	and.b32  	%r783, %r764, %r782;
	mov.b32 	%r769, 32;
	// begin inline asm
	{
    .reg .pred p;
    and.b32 %r767, %r774, %r769;    setp.ne.u32 p, %r767, 0;
    vote.ballot.sync.b32 %r767, p, 0xffffffff;
    @!p not.b32 %r767, %r767;
}

	// end inline asm
	and.b32  	%r784, %r767, %r783;
	mov.b32 	%r772, 64;
	// begin inline asm
	{
    .reg .pred p;
    and.b32 %r770, %r774, %r772;    setp.ne.u32 p, %r770, 0;
    vote.ballot.sync.b32 %r770, p, 0xffffffff;
    @!p not.b32 %r770, %r770;
}

	// end inline asm
	and.b32  	%r785, %r770, %r784;
	mov.b32 	%r775, 128;
	// begin inline asm
	{
    .reg .pred p;
    and.b32 %r773, %r774, %r775;    setp.ne.u32 p, %r773, 0;
    vote.ballot.sync.b32 %r773, p, 0xffffffff;
    @!p not.b32 %r773, %r773;
}

	// end inline asm
	and.b32  	%r786, %r773, %r785;
	clz.b32 	%r787, %r786;
	sub.s32 	%r169, 31, %r787;
	and.b32  	%r788, %r674, %r786;
	popc.b32 	%r170, %r788;
	setp.ne.s32 	%p126, %r279, %r169;
	mov.b32 	%r1827, 0;
	@%p126 bra 	$L__BB9_117;
	shl.b32 	%r789, %r774, 2;
	add.s32 	%r790, %r79, %r789;
	atom.shared.add.u32 	%r1827, [%r790], %r170;
$L__BB9_117:
	shfl.sync.idx.b32	%r816|%p127, %r1827, %r169, 31, -1;
	add.s32 	%r173, %r170, %r816;
	setp.eq.s32 	%p128, %r1810, 2147483647;
	selp.b32 	%r817, -2147483648, %r1810, %p128;
	shr.u32 	%r818, %r817, %r277;
	and.b32  	%r813, %r818, %r78;
	mov.b32 	%r793, 1;
	// begin inline asm
	{
    .reg .pred p;
    and.b32 %r791, %r813, %r793;    setp.ne.u32 p, %r791, 0;
    vote.ballot.sync.b32 %r791, p, 0xffffffff;
    @!p not.b32 %r791, %r791;
}

	// end inline asm
	mov.b32 	%r796, 2;
	// begin inline asm
	{
    .reg .pred p;
    and.b32 %r794, %r813, %r796;    setp.ne.u32 p, %r794, 0;
    vote.ballot.sync.b32 %r794, p, 0xffffffff;
    @!p not.b32 %r794, %r794;
}

	// end inline asm
	and.b32  	%r819, %r794, %r791;
	mov.b32 	%r799, 4;
	// begin inline asm
	{
    .reg .pred p;
    and.b32 %r797, %r813, %r799;    setp.ne.u32 p, %r797, 0;
    vote.ballot.sync.b32 %r797, p, 0xffffffff;
    @!p not.b32 %r797, %r797;
}

	// end inline asm
	and.b32  	%r820, %r797, %r819;
	mov.b32 	%r802, 8;
	// begin inline asm
	{
    .reg .pred p;
    and.b32 %r800, %r813, %r802;    setp.ne.u32 p, %r800, 0;
    vote.ballot.sync.b32 %r800, p, 0xffffffff;
    @!p not.b32 %r800, %r800;
}

	// end inline asm
	and.b32  	%r821, %r800, %r820;
	mov.b32 	%r805, 16;
	// begin inline asm
	{
    .reg .pred p;
    and.b32 %r803, %r813, %r805;    setp.ne.u32 p, %r803, 0;
    vote.ballot.sync.b32 %r803, p, 0xffffffff;
    @!p not.b32 %r803, %r803;
}

	// end inline asm
	and.b32  	%r822, %r803, %r821;
	mov.b32 	%r808, 32;
	// begin inline asm
	{
    .reg .pred p;
    and.b32 %r806, %r813, %r808;    setp.ne.u32 p, %r806, 0;
    vote.ballot.sync.b32 %r806, p, 0xffffffff;
    @!p not.b32 %r806, %r806;
}

	// end inline asm
	and.b32  	%r823, %r806, %r822;
	mov.b32 	%r811, 64;
	// begin inline asm
	{
    .reg .pred p;
    and.b32 %r809, %r813, %r811;    setp.ne.u32 p, %r809, 0;
    vote.ballot.sync.b32 %r809, p, 0xffffffff;
    @!p not.b32 %r809, %r809;
}

	// end inline asm
	and.b32  	%r824, %r809, %r823;
	mov.b32 	%r814, 128;
	// begin inline asm
	{
    .reg .pred p;
    and.b32 %r812, %r813, %r814;    setp.ne.u32 p, %r812, 0;
    vote.ballot.sync.b32 %r812, p, 0xffffffff;
    @!p not.b32 %r812, %r812;
}

	// end inline asm
	and.b32  	%r825, %r812, %r824;
	clz.b32 	%r826, %r825;
	sub.s32 	%r175, 31, %r826;
	and.b32  	%r827, %r674, %r825;
	popc.b32 	%r176, %r827;
	setp.ne.s32 	%p129, %r279, %r175;
	mov.b32 	%r1828, 0;
	@%p129 bra 	$L__BB9_119;
	shl.b32 	%r828, %r813, 2;
	add.s32 	%r829, %r79, %r828;
	atom.shared.add.u32 	%r1828, [%r829], %r176;
$L__BB9_119:
	shfl.sync.idx.b32	%r855|%p130, %r1828, %r175, 31, -1;
	add.s32 	%r179, %r176, %r855;
	setp.eq.s32 	%p131, %r1811, 2147483647;
	selp.b32 	%r856, -2147483648, %r1811, %p131;
	shr.u32 	%r857, %r856, %r277;
	and.b32  	%r852, %r857, %r78;
	mov.b32 	%r832, 1;
	// begin inline asm
	{
    .reg .pred p;
    and.b32 %r830, %r852, %r832;    setp.ne.u32 p, %r830, 0;
    vote.ballot.sync.b32 %r830, p, 0xffffffff;
    @!p not.b32 %r830, %r830;
}

	// end inline asm
	mov.b32 	%r835, 2;
	// begin inline asm
	{
    .reg .pred p;
    and.b32 %r833, %r852, %r835;    setp.ne.u32 p, %r833, 0;
    vote.ballot.sync.b32 %r833, p, 0xffffffff;
    @!p not.b32 %r833, %r833;
}

	// end inline asm
	and.b32  	%r858, %r833, %r830;
	mov.b32 	%r838, 4;
	// begin inline asm
	{
    .reg .pred p;
    and.b32 %r836, %r852, %r838;    setp.ne.u32 p, %r836, 0;
    vote.ballot.sync.b32 %r836, p, 0xffffffff;
    @!p not.b32 %r836, %r836;
}

	// end inline asm
	and.b32  	%r859, %r836, %r858;
	mov.b32 	%r841, 8;
	// begin inline asm
	{
    .reg .pred p;
    and.b32 %r839, %r852, %r841;    setp.ne.u32 p, %r839, 0;
    vote.ballot.sync.b32 %r839, p, 0xffffffff;
    @!p not.b32 %r839, %r839;
}

	// end inline asm
	and.b32  	%r860, %r839, %r859;
	mov.b32 	%r844, 16;
	// begin inline asm
	{
    .reg .pred p;
    and.b32 %r842, %r852, %r844;    setp.ne.u32 p, %r842, 0;
    vote.ballot.sync.b32 %r842, p, 0xffffffff;
    @!p not.b32 %r842, %r842;
}

	// end inline asm
	and.b32  	%r861, %r842, %r860;
	mov.b32 	%r847, 32;
	// begin inline asm
	{
    .reg .pred p;
    and.b32 %r845, %r852, %r847;    setp.ne.u32 p, %r845, 0;
    vote.ballot.sync.b32 %r845, p, 0xffffffff;
    @!p not.b32 %r845, %r845;
}

	// end inline asm
	and.b32  	%r862, %r845, %r861;
	mov.b32 	%r850, 64;
	// begin inline asm
	{
    .reg .pred p;
    and.b32 %r848, %r852, %r850;    setp.ne.u32 p, %r848, 0;
    vote.ballot.sync.b32 %r848, p, 0xffffffff;
    @!p not.b32 %r848, %r848;
}

	// end inline asm
	and.b32  	%r863, %r848, %r862;
	mov.b32 	%r853, 128;
	// begin inline asm
	{
    .reg .pred p;
    and.b32 %r851, %r852, %r853;    setp.ne.u32 p, %r851, 0;
    vote.ballot.sync.b32 %r851, p, 0xffffffff;
    @!p not.b32 %r851, %r851;
}

	// end inline asm
	and.b32  	%r864, %r851, %r863;
	clz.b32 	%r865, %r864;
	sub.s32 	%r181, 31, %r865;
	and.b32  	%r866, %r674, %r864;
	popc.b32 	%r182, %r866;
	setp.ne.s32 	%p132, %r279, %r181;
	mov.b32 	%r1829, 0;
	@%p132 bra 	$L__BB9_121;
	shl.b32 	%r867, %r852, 2;
	add.s32 	%r868, %r79, %r867;
	atom.shared.add.u32 	%r1829, [%r868], %r182;
$L__BB9_121:
	shfl.sync.idx.b32	%r894|%p133, %r1829, %r181, 31, -1;
	add.s32 	%r185, %r182, %r894;
	setp.eq.s32 	%p134, %r1812, 2147483647;
	selp.b32 	%r895, -2147483648, %r1812, %p134;
	shr.u32 	%r896, %r895, %r277;
	and.b32  	%r891, %r896, %r78;
	mov.b32 	%r871, 1;
	// begin inline asm
	{
    .reg .pred p;
    and.b32 %r869, %r891, %r871;    setp.ne.u32 p, %r869, 0;
    vote.ballot.sync.b32 %r869, p, 0xffffffff;
    @!p not.b32 %r869, %r869;
}

	// end inline asm
	mov.b32 	%r874, 2;
	// begin inline asm
	{
    .reg .pred p;
    and.b32 %r872, %r891, %r874;    setp.ne.u32 p, %r872, 0;
    vote.ballot.sync.b32 %r872, p, 0xffffffff;
    @!p not.b32 %r872, %r872;
}

	// end inline asm
	and.b32  	%r897, %r872, %r869;
	mov.b32 	%r877, 4;
	// begin inline asm
	{
    .reg .pred p;
    and.b32 %r875, %r891, %r877;    setp.ne.u32 p, %r875, 0;
    vote.ballot.sync.b32 %r875, p, 0xffffffff;
    @!p not.b32 %r875, %r875;
}

	// end inline asm
	and.b32  	%r898, %r875, %r897;
	mov.b32 	%r880, 8;
	// begin inline asm
	{
    .reg .pred p;
    and.b32 %r878, %r891, %r880;    setp.ne.u32 p, %r878, 0;
    vote.ballot.sync.b32 %r878, p, 0xffffffff;
    @!p not.b32 %r878, %r878;
}

	// end inline asm
	and.b32  	%r899, %r878, %r898;
	mov.b32 	%r883, 16;
	// begin inline asm
	{
    .reg .pred p;
    and.b32 %r881, %r891, %r883;    setp.ne.u32 p, %r881, 0;
    vote.ballot.sync.b32 %r881, p, 0xffffffff;
    @!p not.b32 %r881, %r881;
}

	// end inline asm
	and.b32  	%r900, %r881, %r899;
	mov.b32 	%r886, 32;
	// begin inline asm
	{
    .reg .pred p;
    and.b32 %r884, %r891, %r886;    setp.ne.u32 p, %r884, 0;
    vote.ballot.sync.b32 %r884, p, 0xffffffff;
    @!p not.b32 %r884, %r884;
}

	// end inline asm
	and.b32  	%r901, %r884, %r900;
	mov.b32 	%r889, 64;
	// begin inline asm
	{
    .reg .pred p;
    and.b32 %r887, %r891, %r889;    setp.ne.u32 p, %r887, 0;
    vote.ballot.sync.b32 %r887, p, 0xffffffff;
    @!p not.b32 %r887, %r887;
}

	// end inline asm
	and.b32  	%r902, %r887, %r901;
	mov.b32 	%r892, 128;
	// begin inline asm
	{
    .reg .pred p;
    and.b32 %r890, %r891, %r892;    setp.ne.u32 p, %r890, 0;
    vote.ballot.sync.b32 %r890, p, 0xffffffff;
    @!p not.b32 %r890, %r890;
}

	// end inline asm
	and.b32  	%r903, %r890, %r902;
	clz.b32 	%r904, %r903;
	sub.s32 	%r187, 31, %r904;
	and.b32  	%r905, %r674, %r903;
	popc.b32 	%r188, %r905;
	setp.ne.s32 	%p135, %r279, %r187;
	mov.b32 	%r1830, 0;
	@%p135 bra 	$L__BB9_123;
	shl.b32 	%r906, %r891, 2;
	add.s32 	%r907, %r79, %r906;
	atom.shared.add.u32 	%r1830, [%r907], %r188;
$L__BB9_123:
	shfl.sync.idx.b32	%r933|%p136, %r1830, %r187, 31, -1;
	add.s32 	%r191, %r188, %r933;
	setp.eq.s32 	%p137, %r1813, 2147483647;
	selp.b32 	%r934, -2147483648, %r1813, %p137;
	shr.u32 	%r935, %r934, %r277;
	and.b32  	%r930, %r935, %r78;
	mov.b32 	%r910, 1;
	// begin inline asm
	{
    .reg .pred p;
    and.b32 %r908, %r930, %r910;    setp.ne.u32 p, %r908, 0;
    vote.ballot.sync.b32 %r908, p, 0xffffffff;
    @!p not.b32 %r908, %r908;
}

	// end inline asm
	mov.b32 	%r913, 2;
	// begin inline asm
	{
    .reg .pred p;
    and.b32 %r911, %r930, %r913;    setp.ne.u32 p, %r911, 0;
    vote.ballot.sync.b32 %r911, p, 0xffffffff;
    @!p not.b32 %r911, %r911;
}

	// end inline asm
	and.b32  	%r936, %r911, %r908;
	mov.b32 	%r916, 4;
	// begin inline asm
	{
    .reg .pred p;
    and.b32 %r914, %r930, %r916;    setp.ne.u32 p, %r914, 0;
    vote.ballot.sync.b32 %r914, p, 0xffffffff;
    @!p not.b32 %r914, %r914;
}

	// end inline asm
	and.b32  	%r937, %r914, %r936;
	mov.b32 	%r919, 8;
	// begin inline asm
	{
    .reg .pred p;
    and.b32 %r917, %r930, %r919;    setp.ne.u32 p, %r917, 0;
    vote.ballot.sync.b32 %r917, p, 0xffffffff;
    @!p not.b32 %r917, %r917;
}

	// end inline asm
	and.b32  	%r938, %r917, %r937;
	mov.b32 	%r922, 16;
	// begin inline asm
	{
    .reg .pred p;
    and.b32 %r920, %r930, %r922;    setp.ne.u32 p, %r920, 0;
    vote.ballot.sync.b32 %r920, p, 0xffffffff;
    @!p not.b32 %r920, %r920;
}

	// end inline asm
	and.b32  	%r939, %r920, %r938;
	mov.b32 	%r925, 32;
	// begin inline asm
	{
    .reg .pred p;
    and.b32 %r923, %r930, %r925;    setp.ne.u32 p, %r923, 0;
    vote.ballot.sync.b32 %r923, p, 0xffffffff;
    @!p not.b32 %r923, %r923;
}

	// end inline asm
	and.b32  	%r940, %r923, %r939;
	mov.b32 	%r928, 64;
	// begin inline asm
	{
    .reg .pred p;
    and.b32 %r926, %r930, %r928;    setp.ne.u32 p, %r926, 0;
    vote.ballot.sync.b32 %r926, p, 0xffffffff;
    @!p not.b32 %r926, %r926;
}

	// end inline asm
	and.b32  	%r941, %r926, %r940;
	mov.b32 	%r931, 128;
	// begin inline asm
	{
    .reg .pred p;
    and.b32 %r929, %r930, %r931;    setp.ne.u32 p, %r929, 0;
    vote.ballot.sync.b32 %r929, p, 0xffffffff;
    @!p not.b32 %r929, %r929;
}

	// end inline asm
	and.b32  	%r942, %r929, %r941;
	clz.b32 	%r943, %r942;
	sub.s32 	%r193, 31, %r943;
	and.b32  	%r944, %r674, %r942;
	popc.b32 	%r194, %r944;
	setp.ne.s32 	%p138, %r279, %r193;
	mov.b32 	%r1831, 0;
	@%p138 bra 	$L__BB9_125;
	shl.b32 	%r945, %r930, 2;
	add.s32 	%r946, %r79, %r945;
	atom.shared.add.u32 	%r1831, [%r946], %r194;
$L__BB9_125:
	shfl.sync.idx.b32	%r972|%p139, %r1831, %r193, 31, -1;
	add.s32 	%r197, %r194, %r972;
	setp.eq.s32 	%p140, %r1814, 2147483647;
	selp.b32 	%r973, -2147483648, %r1814, %p140;
	shr.u32 	%r974, %r973, %r277;
	and.b32  	%r969, %r974, %r78;
	mov.b32 	%r949, 1;
	// begin inline asm
	{
    .reg .pred p;
    and.b32 %r947, %r969, %r949;    setp.ne.u32 p, %r947, 0;
    vote.ballot.sync.b32 %r947, p, 0xffffffff;
    @!p not.b32 %r947, %r947;
}

	// end inline asm
	mov.b32 	%r952, 2;
	// begin inline asm
	{
    .reg .pred p;
    and.b32 %r950, %r969, %r952;    setp.ne.u32 p, %r950, 0;
    vote.ballot.sync.b32 %r950, p, 0xffffffff;
    @!p not.b32 %r950, %r950;
}

	// end inline asm
	and.b32  	%r975, %r950, %r947;
	mov.b32 	%r955, 4;
	// begin inline asm
	{
    .reg .pred p;
    and.b32 %r953, %r969, %r955;    setp.ne.u32 p, %r953, 0;
    vote.ballot.sync.b32 %r953, p, 0xffffffff;
    @!p not.b32 %r953, %r953;
}

	// end inline asm
	and.b32  	%r976, %r953, %r975;
	mov.b32 	%r958, 8;
	// begin inline asm
	{
    .reg .pred p;
    and.b32 %r956, %r969, %r958;    setp.ne.u32 p, %r956, 0;
    vote.ballot.sync.b32 %r956, p, 0xffffffff;
    @!p not.b32 %r956, %r956;
}

	// end inline asm
	and.b32  	%r977, %r956, %r976;
	mov.b32 	%r961, 16;
	// begin inline asm
	{
    .reg .pred p;
    and.b32 %r959, %r969, %r961;    setp.ne.u32 p, %r959, 0;
    vote.ballot.sync.b32 %r959, p, 0xffffffff;
    @!p not.b32 %r959, %r959;
}

	// end inline asm
	and.b32  	%r978, %r959, %r977;
	mov.b32 	%r964, 32;
	// begin inline asm
	{
    .reg .pred p;
    and.b32 %r962, %r969, %r964;    setp.ne.u32 p, %r962, 0;
    vote.ballot.sync.b32 %r962, p, 0xffffffff;
    @!p not.b32 %r962, %r962;
}

	// end inline asm
	and.b32  	%r979, %r962, %r978;
	mov.b32 	%r967, 64;
	// begin inline asm
	{
    .reg .pred p;
    and.b32 %r965, %r969, %r967;    setp.ne.u32 p, %r965, 0;
    vote.ballot.sync.b32 %r965, p, 0xffffffff;
    @!p not.b32 %r965, %r965;
}

	// end inline asm
	and.b32  	%r980, %r965, %r979;
	mov.b32 	%r970, 128;
	// begin inline asm
	{
    .reg .pred p;
    and.b32 %r968, %r969, %r970;    setp.ne.u32 p, %r968, 0;
    vote.ballot.sync.b32 %r968, p, 0xffffffff;
    @!p not.b32 %r968, %r968;
}

	// end inline asm
	and.b32  	%r981, %r968, %r980;
	clz.b32 	%r982, %r981;
	sub.s32 	%r199, 31, %r982;
	and.b32  	%r983, %r674, %r981;
	popc.b32 	%r200, %r983;
	setp.ne.s32 	%p141, %r279, %r199;
	mov.b32 	%r1832, 0;
	@%p141 bra 	$L__BB9_127;
	shl.b32 	%r984, %r969, 2;
	add.s32 	%r985, %r79, %r984;
	atom.shared.add.u32 	%r1832, [%r985], %r200;
$L__BB9_127:
	shfl.sync.idx.b32	%r1011|%p142, %r1832, %r199, 31, -1;
	add.s32 	%r203, %r200, %r1011;
	setp.eq.s32 	%p143, %r1815, 2147483647;
	selp.b32 	%r1012, -2147483648, %r1815, %p143;
	shr.u32 	%r1013, %r1012, %r277;
	and.b32  	%r1008, %r1013, %r78;
	mov.b32 	%r988, 1;
	// begin inline asm
	{
    .reg .pred p;
    and.b32 %r986, %r1008, %r988;    setp.ne.u32 p, %r986, 0;
    vote.ballot.sync.b32 %r986, p, 0xffffffff;
    @!p not.b32 %r986, %r986;
}

	// end inline asm
	mov.b32 	%r991, 2;
	// begin inline asm
	{
    .reg .pred p;
    and.b32 %r989, %r1008, %r991;    setp.ne.u32 p, %r989, 0;
    vote.ballot.sync.b32 %r989, p, 0xffffffff;
    @!p not.b32 %r989, %r989;
}

	// end inline asm
	and.b32  	%r1014, %r989, %r986;
	mov.b32 	%r994, 4;
	// begin inline asm
	{
    .reg .pred p;
    and.b32 %r992, %r1008, %r994;    setp.ne.u32 p, %r992, 0;
    vote.ballot.sync.b32 %r992, p, 0xffffffff;
    @!p not.b32 %r992, %r992;
}

	// end inline asm
	and.b32  	%r1015, %r992, %r1014;
	mov.b32 	%r997, 8;
	// begin inline asm
	{
    .reg .pred p;
    and.b32 %r995, %r1008, %r997;    setp.ne.u32 p, %r995, 0;
    vote.ballot.sync.b32 %r995, p, 0xffffffff;
    @!p not.b32 %r995, %r995;
}

	// end inline asm
	and.b32  	%r1016, %r995, %r1015;
	mov.b32 	%r1000, 16;
	// begin inline asm
	{
    .reg .pred p;
    and.b32 %r998, %r1008, %r1000;    setp.ne.u32 p, %r998, 0;
    vote.ballot.sync.b32 %r998, p, 0xffffffff;
    @!p not.b32 %r998, %r998;
}

	// end inline asm
	and.b32  	%r1017, %r998, %r1016;
	mov.b32 	%r1003, 32;
	// begin inline asm
	{
    .reg .pred p;
    and.b32 %r1001, %r1008, %r1003;    setp.ne.u32 p, %r1001, 0;
    vote.ballot.sync.b32 %r1001, p, 0xffffffff;
    @!p not.b32 %r1001, %r1001;
}

	// end inline asm
	and.b32  	%r1018, %r1001, %r1017;
	mov.b32 	%r1006, 64;
	// begin inline asm
	{
    .reg .pred p;
    and.b32 %r1004, %r1008, %r1006;    setp.ne.u32 p, %r1004, 0;
    vote.ballot.sync.b32 %r1004, p, 0xffffffff;
    @!p not.b32 %r1004, %r1004;
}

	// end inline asm
	and.b32  	%r1019, %r1004, %r1018;
	mov.b32 	%r1009, 128;
	// begin inline asm
	{
    .reg .pred p;
    and.b32 %r1007, %r1008, %r1009;    setp.ne.u32 p, %r1007, 0;
    vote.ballot.sync.b32 %r1007, p, 0xffffffff;
    @!p not.b32 %r1007, %r1007;
}

	// end inline asm
	and.b32  	%r1020, %r1007, %r1019;
	clz.b32 	%r1021, %r1020;
	sub.s32 	%r205, 31, %r1021;
	and.b32  	%r1022, %r674, %r1020;
	popc.b32 	%r206, %r1022;
	setp.ne.s32 	%p144, %r279, %r205;
	mov.b32 	%r1833, 0;
	@%p144 bra 	$L__BB9_129;
	shl.b32 	%r1023, %r1008, 2;
	add.s32 	%r1024, %r79, %r1023;
	atom.shared.add.u32 	%r1833, [%r1024], %r206;
$L__BB9_129:
	shfl.sync.idx.b32	%r1050|%p145, %r1833, %r205, 31, -1;
	add.s32 	%r209, %r206, %r1050;
	setp.eq.s32 	%p146, %r1816, 2147483647;
	selp.b32 	%r1051, -2147483648, %r1816, %p146;
	shr.u32 	%r1052, %r1051, %r277;
	and.b32  	%r1047, %r1052, %r78;
	mov.b32 	%r1027, 1;
	// begin inline asm
	{
    .reg .pred p;
    and.b32 %r1025, %r1047, %r1027;    setp.ne.u32 p, %r1025, 0;
    vote.ballot.sync.b32 %r1025, p, 0xffffffff;
    @!p not.b32 %r1025, %r1025;
}

	// end inline asm
	mov.b32 	%r1030, 2;
	// begin inline asm
	{
    .reg .pred p;
    and.b32 %r1028, %r1047, %r1030;    setp.ne.u32 p, %r1028, 0;
    vote.ballot.sync.b32 %r1028, p, 0xffffffff;
    @!p not.b32 %r1028, %r1028;
}

	// end inline asm
	and.b32  	%r1053, %r1028, %r1025;
	mov.b32 	%r1033, 4;
	// begin inline asm
	{
    .reg .pred p;
    and.b32 %r1031, %r1047, %r1033;    setp.ne.u32 p, %r1031, 0;
    vote.ballot.sync.b32 %r1031, p, 0xffffffff;
    @!p not.b32 %r1031, %r1031;
}

	// end inline asm
	and.b32  	%r1054, %r1031, %r1053;
	mov.b32 	%r1036, 8;
	// begin inline asm
	{
    .reg .pred p;
    and.b32 %r1034, %r1047, %r1036;    setp.ne.u32 p, %r1034, 0;
    vote.ballot.sync.b32 %r1034, p, 0xffffffff;
    @!p not.b32 %r1034, %r1034;
}

	// end inline asm
	and.b32  	%r1055, %r1034, %r1054;
	mov.b32 	%r1039, 16;
	// begin inline asm
	{
    .reg .pred p;
    and.b32 %r1037, %r1047, %r1039;    setp.ne.u32 p, %r1037, 0;
    vote.ballot.sync.b32 %r1037, p, 0xffffffff;
    @!p not.b32 %r1037, %r1037;
}

	// end inline asm
	and.b32  	%r1056, %r1037, %r1055;
	mov.b32 	%r1042, 32;
	// begin inline asm
	{
    .reg .pred p;
    and.b32 %r1040, %r1047, %r1042;    setp.ne.u32 p, %r1040, 0;
    vote.ballot.sync.b32 %r1040, p, 0xffffffff;
    @!p not.b32 %r1040, %r1040;
}

	// end inline asm
	and.b32  	%r1057, %r1040, %r1056;
	mov.b32 	%r1045, 64;
	// begin inline asm
	{
    .reg .pred p;
    and.b32 %r1043, %r1047, %r1045;    setp.ne.u32 p, %r1043, 0;
    vote.ballot.sync.b32 %r1043, p, 0xffffffff;
    @!p not.b32 %r1043, %r1043;
}

	// end inline asm
	and.b32  	%r1058, %r1043, %r1057;
	mov.b32 	%r1048, 128;
	// begin inline asm
	{
    .reg .pred p;
    and.b32 %r1046, %r1047, %r1048;    setp.ne.u32 p, %r1046, 0;
    vote.ballot.sync.b32 %r1046, p, 0xffffffff;
    @!p not.b32 %r1046, %r1046;
}

	// end inline asm
	and.b32  	%r1059, %r1046, %r1058;
	clz.b32 	%r1060, %r1059;
	sub.s32 	%r211, 31, %r1060;
	and.b32  	%r1061, %r674, %r1059;
	popc.b32 	%r212, %r1061;
	setp.ne.s32 	%p147, %r279, %r211;
	mov.b32 	%r1834, 0;
	@%p147 bra 	$L__BB9_131;
	shl.b32 	%r1062, %r1047, 2;
	add.s32 	%r1063, %r79, %r1062;
	atom.shared.add.u32 	%r1834, [%r1063], %r212;
$L__BB9_131:
	shfl.sync.idx.b32	%r1089|%p148, %r1834, %r211, 31, -1;
	add.s32 	%r215, %r212, %r1089;
	setp.eq.s32 	%p149, %r1817, 2147483647;
	selp.b32 	%r1090, -2147483648, %r1817, %p149;
	shr.u32 	%r1091, %r1090, %r277;
	and.b32  	%r1086, %r1091, %r78;
	mov.b32 	%r1066, 1;
	// begin inline asm
	{
    .reg .pred p;
    and.b32 %r1064, %r1086, %r1066;    setp.ne.u32 p, %r1064, 0;
    vote.ballot.sync.b32 %r1064, p, 0xffffffff;
    @!p not.b32 %r1064, %r1064;
}

	// end inline asm
	mov.b32 	%r1069, 2;
	// begin inline asm
	{
    .reg .pred p;
    and.b32 %r1067, %r1086, %r1069;    setp.ne.u32 p, %r1067, 0;
    vote.ballot.sync.b32 %r1067, p, 0xffffffff;
    @!p not.b32 %r1067, %r1067;
}

	// end inline asm
	and.b32  	%r1092, %r1067, %r1064;
	mov.b32 	%r1072, 4;
	// begin inline asm
	{
    .reg .pred p;
    and.b32 %r1070, %r1086, %r1072;    setp.ne.u32 p, %r1070, 0;
    vote.ballot.sync.b32 %r1070, p, 0xffffffff;
    @!p not.b32 %r1070, %r1070;
}

	// end inline asm
	and.b32  	%r1093, %r1070, %r1092;
	mov.b32 	%r1075, 8;
	// begin inline asm
	{
    .reg .pred p;
    and.b32 %r1073, %r1086, %r1075;    setp.ne.u32 p, %r1073, 0;
    vote.ballot.sync.b32 %r1073, p, 0xffffffff;
    @!p not.b32 %r1073, %r1073;
}

	// end inline asm
	and.b32  	%r1094, %r1073, %r1093;
	mov.b32 	%r1078, 16;
	// begin inline asm
	{
    .reg .pred p;
    and.b32 %r1076, %r1086, %r1078;    setp.ne.u32 p, %r1076, 0;
    vote.ballot.sync.b32 %r1076, p, 0xffffffff;
    @!p not.b32 %r1076, %r1076;
}

	// end inline asm
	and.b32  	%r1095, %r1076, %r1094;
	mov.b32 	%r1081, 32;
	// begin inline asm
	{
    .reg .pred p;
    and.b32 %r1079, %r1086, %r1081;    setp.ne.u32 p, %r1079, 0;
    vote.ballot.sync.b32 %r1079, p, 0xffffffff;
    @!p not.b32 %r1079, %r1079;
}

	// end inline asm
	and.b32  	%r1096, %r1079, %r1095;
	mov.b32 	%r1084, 64;
	// begin inline asm
	{
    .reg .pred p;
    and.b32 %r1082, %r1086, %r1084;    setp.ne.u32 p, %r1082, 0;
    vote.ballot.sync.b32 %r1082, p, 0xffffffff;
    @!p not.b32 %r1082, %r1082;
}

	// end inline asm
	and.b32  	%r1097, %r1082, %r1096;
	mov.b32 	%r1087, 128;
	// begin inline asm
	{
    .reg .pred p;
    and.b32 %r1085, %r1086, %r1087;    setp.ne.u32 p, %r1085, 0;
    vote.ballot.sync.b32 %r1085, p, 0xffffffff;
    @!p not.b32 %r1085, %r1085;
}

	// end inline asm
	and.b32  	%r1098, %r1085, %r1097;
	clz.b32 	%r1099, %r1098;
	sub.s32 	%r217, 31, %r1099;
	and.b32  	%r1100, %r674, %r1098;
	popc.b32 	%r218, %r1100;
	setp.ne.s32 	%p150, %r279, %r217;
	mov.b32 	%r1835, 0;
	@%p150 bra 	$L__BB9_133;
	shl.b32 	%r1101, %r1086, 2;
	add.s32 	%r1102, %r79, %r1101;
	atom.shared.add.u32 	%r1835, [%r1102], %r218;
$L__BB9_133:
	shfl.sync.idx.b32	%r1128|%p151, %r1835, %r217, 31, -1;
	add.s32 	%r221, %r218, %r1128;
	setp.eq.s32 	%p152, %r1818, 2147483647;
	selp.b32 	%r1129, -2147483648, %r1818, %p152;
	shr.u32 	%r1130, %r1129, %r277;
	and.b32  	%r1125, %r1130, %r78;
	mov.b32 	%r1105, 1;
	// begin inline asm
	{
    .reg .pred p;
    and.b32 %r1103, %r1125, %r1105;    setp.ne.u32 p, %r1103, 0;
    vote.ballot.sync.b32 %r1103, p, 0xffffffff;
    @!p not.b32 %r1103, %r1103;
}

	// end inline asm
	mov.b32 	%r1108, 2;
	// begin inline asm
	{
    .reg .pred p;
    and.b32 %r1106, %r1125, %r1108;    setp.ne.u32 p, %r1106, 0;
    vote.ballot.sync.b32 %r1106, p, 0xffffffff;
    @!p not.b32 %r1106, %r1106;
}

	// end inline asm
	and.b32  	%r1131, %r1106, %r1103;
	mov.b32 	%r1111, 4;
	// begin inline asm
	{
    .reg .pred p;
    and.b32 %r1109, %r1125, %r1111;    setp.ne.u32 p, %r1109, 0;
    vote.ballot.sync.b32 %r1109, p, 0xffffffff;
    @!p not.b32 %r1109, %r1109;
}

	// end inline asm
	and.b32  	%r1132, %r1109, %r1131;
	mov.b32 	%r1114, 8;
	// begin inline asm
	{
    .reg .pred p;
    and.b32 %r1112, %r1125, %r1114;    setp.ne.u32 p, %r1112, 0;
    vote.ballot.sync.b32 %r1112, p, 0xffffffff;
    @!p not.b32 %r1112, %r1112;
}

	// end inline asm
	and.b32  	%r1133, %r1112, %r1132;
	mov.b32 	%r1117, 16;
	// begin inline asm
	{
    .reg .pred p;
    and.b32 %r1115, %r1125, %r1117;    setp.ne.u32 p, %r1115, 0;
    vote.ballot.sync.b32 %r1115, p, 0xffffffff;
    @!p not.b32 %r1115, %r1115;
}

	// end inline asm
	and.b32  	%r1134, %r1115, %r1133;
	mov.b32 	%r1120, 32;
	// begin inline asm
	{
    .reg .pred p;
    and.b32 %r1118, %r1125, %r1120;    setp.ne.u32 p, %r1118, 0;
    vote.ballot.sync.b32 %r1118, p, 0xffffffff;
    @!p not.b32 %r1118, %r1118;
}

	// end inline asm
	and.b32  	%r1135, %r1118, %r1134;
	mov.b32 	%r1123, 64;
	// begin inline asm
	{
    .reg .pred p;
    and.b32 %r1121, %r1125, %r1123;    setp.ne.u32 p, %r1121, 0;
    vote.ballot.sync.b32 %r1121, p, 0xffffffff;
    @!p not.b32 %r1121, %r1121;
}

	// end inline asm
	and.b32  	%r1136, %r1121, %r1135;
	mov.b32 	%r1126, 128;
	// begin inline asm
	{
    .reg .pred p;
    and.b32 %r1124, %r1125, %r1126;    setp.ne.u32 p, %r1124, 0;
    vote.ballot.sync.b32 %r1124, p, 0xffffffff;
    @!p not.b32 %r1124, %r1124;
}

	// end inline asm
	and.b32  	%r1137, %r1124, %r1136;
	clz.b32 	%r1138, %r1137;
	sub.s32 	%r223, 31, %r1138;
	and.b32  	%r1139, %r674, %r1137;
	popc.b32 	%r224, %r1139;
	setp.ne.s32 	%p153, %r279, %r223;
	mov.b32 	%r1836, 0;
	@%p153 bra 	$L__BB9_135;
	shl.b32 	%r1140, %r1125, 2;
	add.s32 	%r1141, %r79, %r1140;
	atom.shared.add.u32 	%r1836, [%r1141], %r224;
$L__BB9_135:
	shfl.sync.idx.b32	%r1167|%p154, %r1836, %r223, 31, -1;
	add.s32 	%r227, %r224, %r1167;
	setp.eq.s32 	%p155, %r1819, 2147483647;
	selp.b32 	%r1168, -2147483648, %r1819, %p155;
	shr.u32 	%r1169, %r1168, %r277;
	and.b32  	%r1164, %r1169, %r78;
	mov.b32 	%r1144, 1;
	// begin inline asm
	{
    .reg .pred p;
    and.b32 %r1142, %r1164, %r1144;    setp.ne.u32 p, %r1142, 0;
    vote.ballot.sync.b32 %r1142, p, 0xffffffff;
    @!p not.b32 %r1142, %r1142;
}

	// end inline asm
	mov.b32 	%r1147, 2;
	// begin inline asm
	{
    .reg .pred p;
    and.b32 %r1145, %r1164, %r1147;    setp.ne.u32 p, %r1145, 0;
    vote.ballot.sync.b32 %r1145, p, 0xffffffff;
    @!p not.b32 %r1145, %r1145;
}

	// end inline asm
	and.b32  	%r1170, %r1145, %r1142;
	mov.b32 	%r1150, 4;
	// begin inline asm
	{
    .reg .pred p;
    and.b32 %r1148, %r1164, %r1150;    setp.ne.u32 p, %r1148, 0;
    vote.ballot.sync.b32 %r1148, p, 0xffffffff;
    @!p not.b32 %r1148, %r1148;
}

	// end inline asm
	and.b32  	%r1171, %r1148, %r1170;
	mov.b32 	%r1153, 8;
	// begin inline asm
	{
    .reg .pred p;
    and.b32 %r1151, %r1164, %r1153;    setp.ne.u32 p, %r1151, 0;
    vote.ballot.sync.b32 %r1151, p, 0xffffffff;
    @!p not.b32 %r1151, %r1151;
}

	// end inline asm
	and.b32  	%r1172, %r1151, %r1171;
	mov.b32 	%r1156, 16;
	// begin inline asm
	{
    .reg .pred p;
    and.b32 %r1154, %r1164, %r1156;    setp.ne.u32 p, %r1154, 0;
    vote.ballot.sync.b32 %r1154, p, 0xffffffff;
    @!p not.b32 %r1154, %r1154;
}

	// end inline asm
	and.b32  	%r1173, %r1154, %r1172;
	mov.b32 	%r1159, 32;
	// begin inline asm
	{
    .reg .pred p;
    and.b32 %r1157, %r1164, %r1159;    setp.ne.u32 p, %r1157, 0;
    vote.ballot.sync.b32 %r1157, p, 0xffffffff;
    @!p not.b32 %r1157, %r1157;
}

	// end inline asm
	and.b32  	%r1174, %r1157, %r1173;
	mov.b32 	%r1162, 64;
	// begin inline asm
	{
    .reg .pred p;
    and.b32 %r1160, %r1164, %r1162;    setp.ne.u32 p, %r1160, 0;
    vote.ballot.sync.b32 %r1160, p, 0xffffffff;
    @!p not.b32 %r1160, %r1160;
}

	// end inline asm
	and.b32  	%r1175, %r1160, %r1174;
	mov.b32 	%r1165, 128;
	// begin inline asm
	{
    .reg .pred p;
    and.b32 %r1163, %r1164, %r1165;    setp.ne.u32 p, %r1163, 0;
    vote.ballot.sync.b32 %r1163, p, 0xffffffff;
    @!p not.b32 %r1163, %r1163;
}

	// end inline asm
	and.b32  	%r1176, %r1163, %r1175;
	clz.b32 	%r1177, %r1176;
	sub.s32 	%r229, 31, %r1177;
	and.b32  	%r1178, %r674, %r1176;
	popc.b32 	%r230, %r1178;
	setp.ne.s32 	%p156, %r279, %r229;
	mov.b32 	%r1837, 0;
	@%p156 bra 	$L__BB9_137;
	shl.b32 	%r1179, %r1164, 2;
	add.s32 	%r1180, %r79, %r1179;
	atom.shared.add.u32 	%r1837, [%r1180], %r230;
$L__BB9_137:
	shfl.sync.idx.b32	%r1206|%p157, %r1837, %r229, 31, -1;
	add.s32 	%r233, %r230, %r1206;
	setp.eq.s32 	%p158, %r1820, 2147483647;
	selp.b32 	%r1207, -2147483648, %r1820, %p158;
	shr.u32 	%r1208, %r1207, %r277;
	and.b32  	%r1203, %r1208, %r78;
	mov.b32 	%r1183, 1;
	// begin inline asm
	{
    .reg .pred p;
    and.b32 %r1181, %r1203, %r1183;    setp.ne.u32 p, %r1181, 0;
    vote.ballot.sync.b32 %r1181, p, 0xffffffff;
    @!p not.b32 %r1181, %r1181;
}

	// end inline asm
	mov.b32 	%r1186, 2;
	// begin inline asm
	{
    .reg .pred p;
    and.b32 %r1184, %r1203, %r1186;    setp.ne.u32 p, %r1184, 0;
    vote.ballot.sync.b32 %r1184, p, 0xffffffff;
    @!p not.b32 %r1184, %r1184;
}

	// end inline asm
	and.b32  	%r1209, %r1184, %r1181;
	mov.b32 	%r1189, 4;
	// begin inline asm
	{
    .reg .pred p;
    and.b32 %r1187, %r1203, %r1189;    setp.ne.u32 p, %r1187, 0;
    vote.ballot.sync.b32 %r1187, p, 0xffffffff;
    @!p not.b32 %r1187, %r1187;
}

	// end inline asm
	and.b32  	%r1210, %r1187, %r1209;
	mov.b32 	%r1192, 8;
	// begin inline asm
	{
    .reg .pred p;
    and.b32 %r1190, %r1203, %r1192;    setp.ne.u32 p, %r1190, 0;
    vote.ballot.sync.b32 %r1190, p, 0xffffffff;
    @!p not.b32 %r1190, %r1190;
}

	// end inline asm
	and.b32  	%r1211, %r1190, %r1210;
	mov.b32 	%r1195, 16;
	// begin inline asm
	{
    .reg .pred p;
    and.b32 %r1193, %r1203, %r1195;    setp.ne.u32 p, %r1193, 0;
    vote.ballot.sync.b32 %r1193, p, 0xffffffff;
    @!p not.b32 %r1193, %r1193;
}

	// end inline asm
	and.b32  	%r1212, %r1193, %r1211;
	mov.b32 	%r1198, 32;
	// begin inline asm
	{
    .reg .pred p;
    and.b32 %r1196, %r1203, %r1198;    setp.ne.u32 p, %r1196, 0;
    vote.ballot.sync.b32 %r1196, p, 0xffffffff;
    @!p not.b32 %r1196, %r1196;
}

	// end inline asm
	and.b32  	%r1213, %r1196, %r1212;
	mov.b32 	%r1201, 64;
	// begin inline asm
	{
    .reg .pred p;
    and.b32 %r1199, %r1203, %r1201;    setp.ne.u32 p, %r1199, 0;
    vote.ballot.sync.b32 %r1199, p, 0xffffffff;
    @!p not.b32 %r1199, %r1199;
}

	// end inline asm
	and.b32  	%r1214, %r1199, %r1213;
	mov.b32 	%r1204, 128;
	// begin inline asm
	{
    .reg .pred p;
    and.b32 %r1202, %r1203, %r1204;    setp.ne.u32 p, %r1202, 0;
    vote.ballot.sync.b32 %r1202, p, 0xffffffff;
    @!p not.b32 %r1202, %r1202;
}

	// end inline asm
	and.b32  	%r1215, %r1202, %r1214;
	clz.b32 	%r1216, %r1215;
	sub.s32 	%r235, 31, %r1216;
	and.b32  	%r1217, %r674, %r1215;
	popc.b32 	%r236, %r1217;
	setp.ne.s32 	%p159, %r279, %r235;
	mov.b32 	%r1838, 0;
	@%p159 bra 	$L__BB9_139;
	shl.b32 	%r1218, %r1203, 2;
	add.s32 	%r1219, %r79, %r1218;
	atom.shared.add.u32 	%r1838, [%r1219], %r236;
$L__BB9_139:
	shfl.sync.idx.b32	%r1245|%p160, %r1838, %r235, 31, -1;
	add.s32 	%r239, %r236, %r1245;
	setp.eq.s32 	%p161, %r1821, 2147483647;
	selp.b32 	%r1246, -2147483648, %r1821, %p161;
	shr.u32 	%r1247, %r1246, %r277;
	and.b32  	%r1242, %r1247, %r78;
	mov.b32 	%r1222, 1;
	// begin inline asm
	{
    .reg .pred p;
    and.b32 %r1220, %r1242, %r1222;    setp.ne.u32 p, %r1220, 0;
    vote.ballot.sync.b32 %r1220, p, 0xffffffff;
    @!p not.b32 %r1220, %r1220;
}

	// end inline asm
	mov.b32 	%r1225, 2;
	// begin inline asm
	{
    .reg .pred p;
    and.b32 %r1223, %r1242, %r1225;    setp.ne.u32 p, %r1223, 0;
    vote.ballot.sync.b32 %r1223, p, 0xffffffff;
    @!p not.b32 %r1223, %r1223;
}

	// end inline asm
	and.b32  	%r1248, %r1223, %r1220;
	mov.b32 	%r1228, 4;
	// begin inline asm
	{
    .reg .pred p;
    and.b32 %r1226, %r1242, %r1228;    setp.ne.u32 p, %r1226, 0;
    vote.ballot.sync.b32 %r1226, p, 0xffffffff;
    @!p not.b32 %r1226, %r1226;
}

	// end inline asm
	and.b32  	%r1249, %r1226, %r1248;
	mov.b32 	%r1231, 8;
	// begin inline asm
	{
    .reg .pred p;
    and.b32 %r1229, %r1242, %r1231;    setp.ne.u32 p, %r1229, 0;
    vote.ballot.sync.b32 %r1229, p, 0xffffffff;
    @!p not.b32 %r1229, %r1229;
}

	// end inline asm
	and.b32  	%r1250, %r1229, %r1249;
	mov.b32 	%r1234, 16;
	// begin inline asm
	{
    .reg .pred p;
    and.b32 %r1232, %r1242, %r1234;    setp.ne.u32 p, %r1232, 0;
    vote.ballot.sync.b32 %r1232, p, 0xffffffff;
    @!p not.b32 %r1232, %r1232;
}

	// end inline asm
	and.b32  	%r1251, %r1232, %r1250;
	mov.b32 	%r1237, 32;
	// begin inline asm
	{
    .reg .pred p;
    and.b32 %r1235, %r1242, %r1237;    setp.ne.u32 p, %r1235, 0;
    vote.ballot.sync.b32 %r1235, p, 0xffffffff;
    @!p not.b32 %r1235, %r1235;
}

	// end inline asm
	and.b32  	%r1252, %r1235, %r1251;
	mov.b32 	%r1240, 64;
	// begin inline asm
	{
    .reg .pred p;
    and.b32 %r1238, %r1242, %r1240;    setp.ne.u32 p, %r1238, 0;
    vote.ballot.sync.b32 %r1238, p, 0xffffffff;
    @!p not.b32 %r1238, %r1238;
}

	// end inline asm
	and.b32  	%r1253, %r1238, %r1252;
	mov.b32 	%r1243, 128;
	// begin inline asm
	{
    .reg .pred p;
    and.b32 %r1241, %r1242, %r1243;    setp.ne.u32 p, %r1241, 0;
    vote.ballot.sync.b32 %r1241, p, 0xffffffff;
    @!p not.b32 %r1241, %r1241;
}

	// end inline asm
	and.b32  	%r1254, %r1241, %r1253;
	clz.b32 	%r1255, %r1254;
	sub.s32 	%r241, 31, %r1255;
	and.b32  	%r1256, %r674, %r1254;
	popc.b32 	%r242, %r1256;
	setp.ne.s32 	%p162, %r279, %r241;
	mov.b32 	%r1839, 0;
	@%p162 bra 	$L__BB9_141;
	shl.b32 	%r1257, %r1242, 2;
	add.s32 	%r1258, %r79, %r1257;
	atom.shared.add.u32 	%r1839, [%r1258], %r242;
$L__BB9_141:
	shfl.sync.idx.b32	%r1284|%p163, %r1839, %r241, 31, -1;
	add.s32 	%r245, %r242, %r1284;
	setp.eq.s32 	%p164, %r1822, 2147483647;
	selp.b32 	%r1285, -2147483648, %r1822, %p164;
	shr.u32 	%r1286, %r1285, %r277;
	and.b32  	%r1281, %r1286, %r78;
	mov.b32 	%r1261, 1;
	// begin inline asm
	{
    .reg .pred p;
    and.b32 %r1259, %r1281, %r1261;    setp.ne.u32 p, %r1259, 0;
    vote.ballot.sync.b32 %r1259, p, 0xffffffff;
    @!p not.b32 %r1259, %r1259;
}

	// end inline asm
	mov.b32 	%r1264, 2;
	// begin inline asm
	{
    .reg .pred p;
    and.b32 %r1262, %r1281, %r1264;    setp.ne.u32 p, %r1262, 0;
    vote.ballot.sync.b32 %r1262, p, 0xffffffff;
    @!p not.b32 %r1262, %r1262;
}

	// end inline asm
	and.b32  	%r1287, %r1262, %r1259;
	mov.b32 	%r1267, 4;
	// begin inline asm
	{
    .reg .pred p;
    and.b32 %r1265, %r1281, %r1267;    setp.ne.u32 p, %r1265, 0;
    vote.ballot.sync.b32 %r1265, p, 0xffffffff;
    @!p not.b32 %r1265, %r1265;
}

	// end inline asm
	and.b32  	%r1288, %r1265, %r1287;
	mov.b32 	%r1270, 8;
	// begin inline asm
	{
    .reg .pred p;
    and.b32 %r1268, %r1281, %r1270;    setp.ne.u32 p, %r1268, 0;
    vote.ballot.sync.b32 %r1268, p, 0xffffffff;
    @!p not.b32 %r1268, %r1268;
}

	// end inline asm
	and.b32  	%r1289, %r1268, %r1288;
	mov.b32 	%r1273, 16;
	// begin inline asm
	{
    .reg .pred p;
    and.b32 %r1271, %r1281, %r1273;    setp.ne.u32 p, %r1271, 0;
    vote.ballot.sync.b32 %r1271, p, 0xffffffff;
    @!p not.b32 %r1271, %r1271;
}

	// end inline asm
	and.b32  	%r1290, %r1271, %r1289;
	mov.b32 	%r1276, 32;
	// begin inline asm
	{
    .reg .pred p;
    and.b32 %r1274, %r1281, %r1276;    setp.ne.u32 p, %r1274, 0;
    vote.ballot.sync.b32 %r1274, p, 0xffffffff;
    @!p not.b32 %r1274, %r1274;
}

	// end inline asm
	and.b32  	%r1291, %r1274, %r1290;
	mov.b32 	%r1279, 64;
	// begin inline asm
	{
    .reg .pred p;
    and.b32 %r1277, %r1281, %r1279;    setp.ne.u32 p, %r1277, 0;
    vote.ballot.sync.b32 %r1277, p, 0xffffffff;
    @!p not.b32 %r1277, %r1277;
}

	// end inline asm
	and.b32  	%r1292, %r1277, %r1291;
	mov.b32 	%r1282, 128;
	// begin inline asm
	{
    .reg .pred p;
    and.b32 %r1280, %r1281, %r1282;    setp.ne.u32 p, %r1280, 0;
    vote.ballot.sync.b32 %r1280, p, 0xffffffff;
    @!p not.b32 %r1280, %r1280;
}

	// end inline asm
	and.b32  	%r1293, %r1280, %r1292;
	clz.b32 	%r1294, %r1293;
	sub.s32 	%r247, 31, %r1294;
	and.b32  	%r1295, %r674, %r1293;
	popc.b32 	%r248, %r1295;
	setp.ne.s32 	%p165, %r279, %r247;
	mov.b32 	%r1840, 0;
	@%p165 bra 	$L__BB9_143;
	shl.b32 	%r1296, %r1281, 2;
	add.s32 	%r1297, %r79, %r1296;
	atom.shared.add.u32 	%r1840, [%r1297], %r248;
$L__BB9_143:
	shfl.sync.idx.b32	%r1323|%p166, %r1840, %r247, 31, -1;
	add.s32 	%r251, %r248, %r1323;
	setp.eq.s32 	%p167, %r1823, 2147483647;
	selp.b32 	%r1324, -2147483648, %r1823, %p167;
	shr.u32 	%r1325, %r1324, %r277;
	and.b32  	%r1320, %r1325, %r78;
	mov.b32 	%r1300, 1;
	// begin inline asm
	{
    .reg .pred p;
    and.b32 %r1298, %r1320, %r1300;    setp.ne.u32 p, %r1298, 0;
    vote.ballot.sync.b32 %r1298, p, 0xffffffff;
    @!p not.b32 %r1298, %r1298;
}

	// end inline asm
	mov.b32 	%r1303, 2;
	// begin inline asm
	{
    .reg .pred p;
    and.b32 %r1301, %r1320, %r1303;    setp.ne.u32 p, %r1301, 0;
    vote.ballot.sync.b32 %r1301, p, 0xffffffff;
    @!p not.b32 %r1301, %r1301;
}

	// end inline asm
	and.b32  	%r1326, %r1301, %r1298;
	mov.b32 	%r1306, 4;
	// begin inline asm
	{
    .reg .pred p;
    and.b32 %r1304, %r1320, %r1306;    setp.ne.u32 p, %r1304, 0;
    vote.ballot.sync.b32 %r1304, p, 0xffffffff;
    @!p not.b32 %r1304, %r1304;
}

	// end inline asm
	and.b32  	%r1327, %r1304, %r1326;
	mov.b32 	%r1309, 8;
	// begin inline asm
	{
    .reg .pred p;
    and.b32 %r1307, %r1320, %r1309;    setp.ne.u32 p, %r1307, 0;
    vote.ballot.sync.b32 %r1307, p, 0xffffffff;
    @!p not.b32 %r1307, %r1307;
}

	// end inline asm
	and.b32  	%r1328, %r1307, %r1327;
	mov.b32 	%r1312, 16;
	// begin inline asm
	{
    .reg .pred p;
    and.b32 %r1310, %r1320, %r1312;    setp.ne.u32 p, %r1310, 0;
    vote.ballot.sync.b32 %r1310, p, 0xffffffff;
    @!p not.b32 %r1310, %r1310;
}

	// end inline asm
	and.b32  	%r1329, %r1310, %r1328;
	mov.b32 	%r1315, 32;
	// begin inline asm
	{
    .reg .pred p;
    and.b32 %r1313, %r1320, %r1315;    setp.ne.u32 p, %r1313, 0;
    vote.ballot.sync.b32 %r1313, p, 0xffffffff;
    @!p not.b32 %r1313, %r1313;
}

	// end inline asm
	and.b32  	%r1330, %r1313, %r1329;
	mov.b32 	%r1318, 64;
	// begin inline asm
	{
    .reg .pred p;
    and.b32 %r1316, %r1320, %r1318;    setp.ne.u32 p, %r1316, 0;
    vote.ballot.sync.b32 %r1316, p, 0xffffffff;
    @!p not.b32 %r1316, %r1316;
}

	// end inline asm
	and.b32  	%r1331, %r1316, %r1330;
	mov.b32 	%r1321, 128;
	// begin inline asm
	{
    .reg .pred p;
    and.b32 %r1319, %r1320, %r1321;    setp.ne.u32 p, %r1319, 0;
    vote.ballot.sync.b32 %r1319, p, 0xffffffff;
    @!p not.b32 %r1319, %r1319;
}

	// end inline asm
	and.b32  	%r1332, %r1319, %r1331;
	clz.b32 	%r1333, %r1332;
	sub.s32 	%r253, 31, %r1333;
	and.b32  	%r1334, %r674, %r1332;
	popc.b32 	%r254, %r1334;
	setp.ne.s32 	%p168, %r279, %r253;
	mov.b32 	%r1841, 0;
	@%p168 bra 	$L__BB9_145;
	shl.b32 	%r1335, %r1320, 2;
	add.s32 	%r1336, %r79, %r1335;
	atom.shared.add.u32 	%r1841, [%r1336], %r254;
$L__BB9_145:
	shfl.sync.idx.b32	%r1362|%p169, %r1841, %r253, 31, -1;
	add.s32 	%r257, %r254, %r1362;
	setp.eq.s32 	%p170, %r1824, 2147483647;
	selp.b32 	%r1363, -2147483648, %r1824, %p170;
	shr.u32 	%r1364, %r1363, %r277;
	and.b32  	%r1359, %r1364, %r78;
	mov.b32 	%r1339, 1;
	// begin inline asm
	{
    .reg .pred p;
    and.b32 %r1337, %r1359, %r1339;    setp.ne.u32 p, %r1337, 0;
    vote.ballot.sync.b32 %r1337, p, 0xffffffff;
    @!p not.b32 %r1337, %r1337;
}

	// end inline asm
	mov.b32 	%r1342, 2;
	// begin inline asm
	{
    .reg .pred p;
    and.b32 %r1340, %r1359, %r1342;    setp.ne.u32 p, %r1340, 0;
    vote.ballot.sync.b32 %r1340, p, 0xffffffff;
    @!p not.b32 %r1340, %r1340;
}

	// end inline asm
	and.b32  	%r1365, %r1340, %r1337;
	mov.b32 	%r1345, 4;
	// begin inline asm
	{
    .reg .pred p;
    and.b32 %r1343, %r1359, %r1345;    setp.ne.u32 p, %r1343, 0;
    vote.ballot.sync.b32 %r1343, p, 0xffffffff;
    @!p not.b32 %r1343, %r1343;
}

	// end inline asm
	and.b32  	%r1366, %r1343, %r1365;
	mov.b32 	%r1348, 8;
	// begin inline asm
	{
    .reg .pred p;
    and.b32 %r1346, %r1359, %r1348;    setp.ne.u32 p, %r1346, 0;
    vote.ballot.sync.b32 %r1346, p, 0xffffffff;
    @!p not.b32 %r1346, %r1346;
}

	// end inline asm
	and.b32  	%r1367, %r1346, %r1366;
	mov.b32 	%r1351, 16;
	// begin inline asm
	{
    .reg .pred p;
    and.b32 %r1349, %r1359, %r1351;    setp.ne.u32 p, %r1349, 0;
    vote.ballot.sync.b32 %r1349, p, 0xffffffff;
    @!p not.b32 %r1349, %r1349;
}

	// end inline asm
	and.b32  	%r1368, %r1349, %r1367;
	mov.b32 	%r1354, 32;
	// begin inline asm
	{
    .reg .pred p;
    and.b32 %r1352, %r1359, %r1354;    setp.ne.u32 p, %r1352, 0;
    vote.ballot.sync.b32 %r1352, p, 0xffffffff;
    @!p not.b32 %r1352, %r1352;
}

	// end inline asm
	and.b32  	%r1369, %r1352, %r1368;
	mov.b32 	%r1357, 64;
	// begin inline asm
	{
    .reg .pred p;
    and.b32 %r1355, %r1359, %r1357;    setp.ne.u32 p, %r1355, 0;
    vote.ballot.sync.b32 %r1355, p, 0xffffffff;
    @!p not.b32 %r1355, %r1355;
}

	// end inline asm
	and.b32  	%r1370, %r1355, %r1369;
	mov.b32 	%r1360, 128;
	// begin inline asm
	{
    .reg .pred p;
    and.b32 %r1358, %r1359, %r1360;    setp.ne.u32 p, %r1358, 0;
    vote.ballot.sync.b32 %r1358, p, 0xffffffff;
    @!p not.b32 %r1358, %r1358;
}

	// end inline asm
	and.b32  	%r1371, %r1358, %r1370;
	clz.b32 	%r1372, %r1371;
	sub.s32 	%r259, 31, %r1372;
	and.b32  	%r1373, %r674, %r1371;
	popc.b32 	%r260, %r1373;
	setp.ne.s32 	%p171, %r279, %r259;
	mov.b32 	%r1842, 0;
	@%p171 bra 	$L__BB9_147;
	shl.b32 	%r1374, %r1359, 2;
	add.s32 	%r1375, %r79, %r1374;
	atom.shared.add.u32 	%r1842, [%r1375], %r260;
$L__BB9_147:
	setp.gt.u32 	%p172, %r1, 255;
	shfl.sync.idx.b32	%r1376|%p173, %r1842, %r259, 31, -1;
	add.s32 	%r1377, %r260, %r1376;
	bar.sync 	0;
	shl.b32 	%r1378, %r161, 2;
	add.s32 	%r1380, %r579, %r1378;
	st.shared.u32 	[%r1380+-4], %r1807;
	shl.b32 	%r1381, %r167, 2;
	add.s32 	%r1382, %r579, %r1381;
	st.shared.u32 	[%r1382+-4], %r1808;
	shl.b32 	%r1383, %r173, 2;
	add.s32 	%r1384, %r579, %r1383;
	st.shared.u32 	[%r1384+-4], %r1809;
	shl.b32 	%r1385, %r179, 2;
	add.s32 	%r1386, %r579, %r1385;
	st.shared.u32 	[%r1386+-4], %r1810;
	shl.b32 	%r1387, %r185, 2;
	add.s32 	%r1388, %r579, %r1387;
	st.shared.u32 	[%r1388+-4], %r1811;
	shl.b32 	%r1389, %r191, 2;
	add.s32 	%r1390, %r579, %r1389;
	st.shared.u32 	[%r1390+-4], %r1812;
	shl.b32 	%r1391, %r197, 2;
	add.s32 	%r1392, %r579, %r1391;
	st.shared.u32 	[%r1392+-4], %r1813;
	shl.b32 	%r1393, %r203, 2;
	add.s32 	%r1394, %r579, %r1393;
	st.shared.u32 	[%r1394+-4], %r1814;
	shl.b32 	%r1395, %r209, 2;
	add.s32 	%r1396, %r579, %r1395;
	st.shared.u32 	[%r1396+-4], %r1815;
	shl.b32 	%r1397, %r215, 2;
	add.s32 	%r1398, %r579, %r1397;
	st.shared.u32 	[%r1398+-4], %r1816;
	shl.b32 	%r1399, %r221, 2;
	add.s32 	%r1400, %r579, %r1399;
	st.shared.u32 	[%r1400+-4], %r1817;
	shl.b32 	%r1401, %r227, 2;
	add.s32 	%r1402, %r579, %r1401;
	st.shared.u32 	[%r1402+-4], %r1818;
	shl.b32 	%r1403, %r233, 2;
	add.s32 	%r1404, %r579, %r1403;
	st.shared.u32 	[%r1404+-4], %r1819;
	shl.b32 	%r1405, %r239, 2;
	add.s32 	%r1406, %r579, %r1405;
	st.shared.u32 	[%r1406+-4], %r1820;
	shl.b32 	%r1407, %r245, 2;
	add.s32 	%r1408, %r579, %r1407;
	st.shared.u32 	[%r1408+-4], %r1821;
	shl.b32 	%r1409, %r251, 2;
	add.s32 	%r1410, %r579, %r1409;
	st.shared.u32 	[%r1410+-4], %r1822;
	shl.b32 	%r1411, %r257, 2;
	add.s32 	%r1412, %r579, %r1411;
	st.shared.u32 	[%r1412+-4], %r1823;
	shl.b32 	%r1413, %r1377, 2;
	add.s32 	%r1414, %r579, %r1413;
	st.shared.u32 	[%r1414+-4], %r1824;
	shl.b32 	%r1415, %r1, 3;
	add.s32 	%r1416, %r579, %r1415;
	add.s32 	%r263, %r1416, 27648;
	@%p172 bra 	$L__BB9_155;
	ld.param.u64 	%rd227, [_ZN3cub18CUB_300001_SM_10006detail10radix_sort29DeviceRadixSortOnesweepKernelINS1_5radix10policy_hubIfNS0_8NullTypeEyE10Policy1000ELNS0_9SortOrderE1EfS6_yiiNS1_21identity_decomposer_tEEEvPT5_SC_PT3_PKSD_PT1_PKSH_PT2_PKSL_T4_iiT6__param_3];
	cvta.to.global.u64 	%rd57, %rd227;
	shl.b64 	%rd58, %rd7, 3;
	add.s64 	%rd59, %rd57, %rd58;
	ld.global.u64 	%rd60, [%rd59];
	cvt.s64.s32 	%rd61, %r154;
	sub.s64 	%rd229, %rd60, %rd61;
	st.shared.u64 	[%r263], %rd229;
	setp.lt.s32 	%p174, %r3, 1;
	mov.u32 	%r1846, %r1802;
	@%p174 bra 	$L__BB9_154;
	mov.b32 	%r1844, -1;
	mov.u32 	%r1843, %r3;
	mov.u32 	%r1846, %r1802;
$L__BB9_150:
	ld.param.u64 	%rd220, [_ZN3cub18CUB_300001_SM_10006detail10radix_sort29DeviceRadixSortOnesweepKernelINS1_5radix10policy_hubIfNS0_8NullTypeEyE10Policy1000ELNS0_9SortOrderE1EfS6_yiiNS1_21identity_decomposer_tEEEvPT5_SC_PT3_PKSD_PT1_PKSH_PT2_PKSL_T4_iiT6__param_0];
	add.s32 	%r267, %r1843, -1;
	shl.b32 	%r1418, %r267, 8;
	add.s32 	%r1419, %r1418, %r1;
	cvta.to.global.u64 	%rd62, %rd220;
	mul.wide.s32 	%rd63, %r1419, 4;
	add.s64 	%rd16, %rd62, %rd63;
$L__BB9_151:
	membar.cta;
	ld.volatile.global.u32 	%r268, [%rd16];
	setp.eq.s32 	%p175, %r268, 0;
	@%p175 bra 	$L__BB9_151;
	and.b32  	%r1420, %r268, 1073741823;
	add.s32 	%r1846, %r1420, %r1846;
	setp.gt.s32 	%p176, %r268, -1;
	vote.sync.ballot.b32 	%r1844, %p176, %r1844;
	setp.gt.u32 	%p178, %r1843, 1;
	and.pred  	%p179, %p176, %p178;
	mov.u32 	%r1843, %r267;
	@%p179 bra 	$L__BB9_150;
	ld.shared.u64 	%rd229, [%r263];
$L__BB9_154:
	ld.param.u64 	%rd221, [_ZN3cub18CUB_300001_SM_10006detail10radix_sort29DeviceRadixSortOnesweepKernelINS1_5radix10policy_hubIfNS0_8NullTypeEyE10Policy1000ELNS0_9SortOrderE1EfS6_yiiNS1_21identity_decomposer_tEEEvPT5_SC_PT3_PKSD_PT1_PKSH_PT2_PKSL_T4_iiT6__param_0];
	or.b32  	%r1421, %r1846, -2147483648;
	cvta.to.global.u64 	%rd64, %rd221;
	shl.b32 	%r1422, %r3, 8;
	add.s32 	%r1423, %r1422, %r1;
	mul.wide.s32 	%rd65, %r1423, 4;
	add.s64 	%rd66, %rd64, %rd65;
	st.volatile.global.u32 	[%rd66], %r1421;
	sub.s32 	%r1424, %r1846, %r1802;
	cvt.s64.s32 	%rd67, %r1424;
	add.s64 	%rd68, %rd229, %rd67;
	st.shared.u64 	[%r263], %rd68;
$L__BB9_155:
	ld.param.u32 	%r1756, [_ZN3cub18CUB_300001_SM_10006detail10radix_sort29DeviceRadixSortOnesweepKernelINS1_5radix10policy_hubIfNS0_8NullTypeEyE10Policy1000ELNS0_9SortOrderE1EfS6_yiiNS1_21identity_decomposer_tEEEvPT5_SC_PT3_PKSD_PT1_PKSH_PT2_PKSL_T4_iiT6__param_8];
	ld.param.u64 	%rd224, [_ZN3cub18CUB_300001_SM_10006detail10radix_sort29DeviceRadixSortOnesweepKernelINS1_5radix10policy_hubIfNS0_8NullTypeEyE10Policy1000ELNS0_9SortOrderE1EfS6_yiiNS1_21identity_decomposer_tEEEvPT5_SC_PT3_PKSD_PT1_PKSH_PT2_PKSL_T4_iiT6__param_2];
	setp.gt.u32 	%p180, %r1, 255;
	mad.lo.s32 	%r272, %r3, 6912, 6912;
	setp.lt.s32 	%p181, %r272, %r1756;
	setp.eq.s64 	%p182, %rd224, 0;
	or.pred  	%p183, %p182, %p181;
	or.pred  	%p184, %p180, %p183;
	@%p184 bra 	$L__BB9_157;
	ld.param.u64 	%rd225, [_ZN3cub18CUB_300001_SM_10006detail10radix_sort29DeviceRadixSortOnesweepKernelINS1_5radix10policy_hubIfNS0_8NullTypeEyE10Policy1000ELNS0_9SortOrderE1EfS6_yiiNS1_21identity_decomposer_tEEEvPT5_SC_PT3_PKSD_PT1_PKSH_PT2_PKSL_T4_iiT6__param_2];
	ld.shared.u64 	%rd69, [%r263];
	cvt.s64.s32 	%rd70, %r1802;
	cvt.s64.s32 	%rd71, %r154;
	add.s64 	%rd72, %rd71, %rd70;
	add.s64 	%rd73, %rd72, %rd69;
	cvta.to.global.u64 	%rd74, %rd225;
	shl.b64 	%rd75, %rd7, 3;
	add.s64 	%rd76, %rd74, %rd75;
	st.global.u64 	[%rd76], %rd73;
$L__BB9_157:
	ld.param.u32 	%r1757, [_ZN3cub18CUB_300001_SM_10006detail10radix_sort29DeviceRadixSortOnesweepKernelINS1_5radix10policy_hubIfNS0_8NullTypeEyE10Policy1000ELNS0_9SortOrderE1EfS6_yiiNS1_21identity_decomposer_tEEEvPT5_SC_PT3_PKSD_PT1_PKSH_PT2_PKSL_T4_iiT6__param_8];
	shl.b32 	%r1425, %r1, 2;
	add.s32 	%r273, %r579, %r1425;
	setp.gt.s32 	%p185, %r272, %r1757;
	bar.sync 	0;
	@%p185 bra 	$L__BB9_159;
	ld.shared.u32 	%r1427, [%r273];
	setp.eq.s32 	%p186, %r1427, 2147483647;
	selp.b32 	%r1428, -2147483648, %r1427, %p186;
	shr.u32 	%r1429, %r1428, %r277;
	and.b32  	%r1430, %r1429, %r78;
	shl.b32 	%r1431, %r1430, 3;
	add.s32 	%r1433, %r579, 27648;
	add.s32 	%r1434, %r1433, %r1431;
	ld.shared.u64 	%rd77, [%r1434];
	add.s64 	%rd78, %rd77, %rd7;
	setp.lt.s32 	%p187, %r1427, 0;
	selp.b32 	%r1435, 0, 2147483647, %p187;
	xor.b32  	%r1436, %r1435, %r1427;
	shl.b64 	%rd79, %rd78, 2;
	add.s64 	%rd80, %rd1, %rd79;
	st.global.u32 	[%rd80], %r1436;
	bar.warp.sync 	-1;
	ld.shared.u32 	%r1437, [%r273+1536];
	setp.eq.s32 	%p188, %r1437, 2147483647;
	selp.b32 	%r1438, -2147483648, %r1437, %p188;
	shr.u32 	%r1439, %r1438, %r277;
	and.b32  	%r1440, %r1439, %r78;
	shl.b32 	%r1441, %r1440, 3;
	add.s32 	%r1442, %r1433, %r1441;
	ld.shared.u64 	%rd81, [%r1442];
	add.s64 	%rd82, %rd81, %rd7;
	setp.lt.s32 	%p189, %r1437, 0;
	selp.b32 	%r1443, 0, 2147483647, %p189;
	xor.b32  	%r1444, %r1443, %r1437;
	shl.b64 	%rd83, %rd82, 2;
	add.s64 	%rd84, %rd1, %rd83;
	st.global.u32 	[%rd84+1536], %r1444;
	bar.warp.sync 	-1;
	ld.shared.u32 	%r1445, [%r273+3072];
	setp.eq.s32 	%p190, %r1445, 2147483647;
	selp.b32 	%r1446, -2147483648, %r1445, %p190;
	shr.u32 	%r1447, %r1446, %r277;
	and.b32  	%r1448, %r1447, %r78;
	shl.b32 	%r1449, %r1448, 3;
	add.s32 	%r1450, %r1433, %r1449;
	ld.shared.u64 	%rd85, [%r1450];
	add.s64 	%rd86, %rd85, %rd7;
	setp.lt.s32 	%p191, %r1445, 0;
	selp.b32 	%r1451, 0, 2147483647, %p191;
	xor.b32  	%r1452, %r1451, %r1445;
	shl.b64 	%rd87, %rd86, 2;
	add.s64 	%rd88, %rd1, %rd87;
	st.global.u32 	[%rd88+3072], %r1452;
	bar.warp.sync 	-1;
	ld.shared.u32 	%r1453, [%r273+4608];
	setp.eq.s32 	%p192, %r1453, 2147483647;
	selp.b32 	%r1454, -2147483648, %r1453, %p192;
	shr.u32 	%r1455, %r1454, %r277;
	and.b32  	%r1456, %r1455, %r78;
	shl.b32 	%r1457, %r1456, 3;
	add.s32 	%r1458, %r1433, %r1457;
	ld.shared.u64 	%rd89, [%r1458];
	add.s64 	%rd90, %rd89, %rd7;
	setp.lt.s32 	%p193, %r1453, 0;
	selp.b32 	%r1459, 0, 2147483647, %p193;
	xor.b32  	%r1460, %r1459, %r1453;
	shl.b64 	%rd91, %rd90, 2;
	add.s64 	%rd92, %rd1, %rd91;
	st.global.u32 	[%rd92+4608], %r1460;
	bar.warp.sync 	-1;
	ld.shared.u32 	%r1461, [%r273+6144];
	setp.eq.s32 	%p194, %r1461, 2147483647;
	selp.b32 	%r1462, -2147483648, %r1461, %p194;
	shr.u32 	%r1463, %r1462, %r277;
	and.b32  	%r1464, %r1463, %r78;
	shl.b32 	%r1465, %r1464, 3;
	add.s32 	%r1466, %r1433, %r1465;
	ld.shared.u64 	%rd93, [%r1466];
	add.s64 	%rd94, %rd93, %rd7;
	setp.lt.s32 	%p195, %r1461, 0;
	selp.b32 	%r1467, 0, 2147483647, %p195;
	xor.b32  	%r1468, %r1467, %r1461;
	shl.b64 	%rd95, %rd94, 2;
	add.s64 	%rd96, %rd1, %rd95;
	st.global.u32 	[%rd96+6144], %r1468;
	bar.warp.sync 	-1;
	ld.shared.u32 	%r1469, [%r273+7680];
	setp.eq.s32 	%p196, %r1469, 2147483647;
	selp.b32 	%r1470, -2147483648, %r1469, %p196;
	shr.u32 	%r1471, %r1470, %r277;
	and.b32  	%r1472, %r1471, %r78;
	shl.b32 	%r1473, %r1472, 3;
	add.s32 	%r1474, %r1433, %r1473;
	ld.shared.u64 	%rd97, [%r1474];
	add.s64 	%rd98, %rd97, %rd7;
	setp.lt.s32 	%p197, %r1469, 0;
	selp.b32 	%r1475, 0, 2147483647, %p197;
	xor.b32  	%r1476, %r1475, %r1469;
	shl.b64 	%rd99, %rd98, 2;
	add.s64 	%rd100, %rd1, %rd99;
	st.global.u32 	[%rd100+7680], %r1476;
	bar.warp.sync 	-1;
	ld.shared.u32 	%r1477, [%r273+9216];
	setp.eq.s32 	%p198, %r1477, 2147483647;
	selp.b32 	%r1478, -2147483648, %r1477, %p198;
	shr.u32 	%r1479, %r1478, %r277;
	and.b32  	%r1480, %r1479, %r78;
	shl.b32 	%r1481, %r1480, 3;
	add.s32 	%r1482, %r1433, %r1481;
	ld.shared.u64 	%rd101, [%r1482];
	add.s64 	%rd102, %rd101, %rd7;
	setp.lt.s32 	%p199, %r1477, 0;
	selp.b32 	%r1483, 0, 2147483647, %p199;
	xor.b32  	%r1484, %r1483, %r1477;
	shl.b64 	%rd103, %rd102, 2;
	add.s64 	%rd104, %rd1, %rd103;
	st.global.u32 	[%rd104+9216], %r1484;
	bar.warp.sync 	-1;
	ld.shared.u32 	%r1485, [%r273+10752];
	setp.eq.s32 	%p200, %r1485, 2147483647;
	selp.b32 	%r1486, -2147483648, %r1485, %p200;
	shr.u32 	%r1487, %r1486, %r277;
	and.b32  	%r1488, %r1487, %r78;
	shl.b32 	%r1489, %r1488, 3;
	add.s32 	%r1490, %r1433, %r1489;
	ld.shared.u64 	%rd105, [%r1490];
	add.s64 	%rd106, %rd105, %rd7;
	setp.lt.s32 	%p201, %r1485, 0;
	selp.b32 	%r1491, 0, 2147483647, %p201;
	xor.b32  	%r1492, %r1491, %r1485;
	shl.b64 	%rd107, %rd106, 2;
	add.s64 	%rd108, %rd1, %rd107;
	st.global.u32 	[%rd108+10752], %r1492;
	bar.warp.sync 	-1;
	ld.shared.u32 	%r1493, [%r273+12288];
	setp.eq.s32 	%p202, %r1493, 2147483647;
	selp.b32 	%r1494, -2147483648, %r1493, %p202;
	shr.u32 	%r1495, %r1494, %r277;
	and.b32  	%r1496, %r1495, %r78;
	shl.b32 	%r1497, %r1496, 3;
	add.s32 	%r1498, %r1433, %r1497;
	ld.shared.u64 	%rd109, [%r1498];
	add.s64 	%rd110, %rd109, %rd7;
	setp.lt.s32 	%p203, %r1493, 0;
	selp.b32 	%r1499, 0, 2147483647, %p203;
	xor.b32  	%r1500, %r1499, %r1493;
	shl.b64 	%rd111, %rd110, 2;
	add.s64 	%rd112, %rd1, %rd111;
	st.global.u32 	[%rd112+12288], %r1500;
	bar.warp.sync 	-1;
	ld.shared.u32 	%r1501, [%r273+13824];
	setp.eq.s32 	%p204, %r1501, 2147483647;
	selp.b32 	%r1502, -2147483648, %r1501, %p204;
	shr.u32 	%r1503, %r1502, %r277;
	and.b32  	%r1504, %r1503, %r78;
	shl.b32 	%r1505, %r1504, 3;
	add.s32 	%r1506, %r1433, %r1505;
	ld.shared.u64 	%rd113, [%r1506];
	add.s64 	%rd114, %rd113, %rd7;
	setp.lt.s32 	%p205, %r1501, 0;
	selp.b32 	%r1507, 0, 2147483647, %p205;
	xor.b32  	%r1508, %r1507, %r1501;
	shl.b64 	%rd115, %rd114, 2;
	add.s64 	%rd116, %rd1, %rd115;
	st.global.u32 	[%rd116+13824], %r1508;
	bar.warp.sync 	-1;
	ld.shared.u32 	%r1509, [%r273+15360];
	setp.eq.s32 	%p206, %r1509, 2147483647;
	selp.b32 	%r1510, -2147483648, %r1509, %p206;
	shr.u32 	%r1511, %r1510, %r277;
	and.b32  	%r1512, %r1511, %r78;
	shl.b32 	%r1513, %r1512, 3;
	add.s32 	%r1514, %r1433, %r1513;
	ld.shared.u64 	%rd117, [%r1514];
	add.s64 	%rd118, %rd117, %rd7;
	setp.lt.s32 	%p207, %r1509, 0;
	selp.b32 	%r1515, 0, 2147483647, %p207;
	xor.b32  	%r1516, %r1515, %r1509;
	shl.b64 	%rd119, %rd118, 2;
	add.s64 	%rd120, %rd1, %rd119;
	st.global.u32 	[%rd120+15360], %r1516;
	bar.warp.sync 	-1;
	ld.shared.u32 	%r1517, [%r273+16896];
	setp.eq.s32 	%p208, %r1517, 2147483647;
	selp.b32 	%r1518, -2147483648, %r1517, %p208;
	shr.u32 	%r1519, %r1518, %r277;
	and.b32  	%r1520, %r1519, %r78;
	shl.b32 	%r1521, %r1520, 3;
	add.s32 	%r1522, %r1433, %r1521;
	ld.shared.u64 	%rd121, [%r1522];
	add.s64 	%rd122, %rd121, %rd7;
	setp.lt.s32 	%p209, %r1517, 0;
	selp.b32 	%r1523, 0, 2147483647, %p209;
	xor.b32  	%r1524, %r1523, %r1517;
	shl.b64 	%rd123, %rd122, 2;
	add.s64 	%rd124, %rd1, %rd123;
	st.global.u32 	[%rd124+16896], %r1524;
	bar.warp.sync 	-1;
	ld.shared.u32 	%r1525, [%r273+18432];
	setp.eq.s32 	%p210, %r1525, 2147483647;
	selp.b32 	%r1526, -2147483648, %r1525, %p210;
	shr.u32 	%r1527, %r1526, %r277;
	and.b32  	%r1528, %r1527, %r78;
	shl.b32 	%r1529, %r1528, 3;
	add.s32 	%r1530, %r1433, %r1529;
	ld.shared.u64 	%rd125, [%r1530];
	add.s64 	%rd126, %rd125, %rd7;
	setp.lt.s32 	%p211, %r1525, 0;
	selp.b32 	%r1531, 0, 2147483647, %p211;
	xor.b32  	%r1532, %r1531, %r1525;
	shl.b64 	%rd127, %rd126, 2;
	add.s64 	%rd128, %rd1, %rd127;
	st.global.u32 	[%rd128+18432], %r1532;
	bar.warp.sync 	-1;
	ld.shared.u32 	%r1533, [%r273+19968];
	setp.eq.s32 	%p212, %r1533, 2147483647;
	selp.b32 	%r1534, -2147483648, %r1533, %p212;
	shr.u32 	%r1535, %r1534, %r277;
	and.b32  	%r1536, %r1535, %r78;
	shl.b32 	%r1537, %r1536, 3;
	add.s32 	%r1538, %r1433, %r1537;
	ld.shared.u64 	%rd129, [%r1538];
	add.s64 	%rd130, %rd129, %rd7;
	setp.lt.s32 	%p213, %r1533, 0;
	selp.b32 	%r1539, 0, 2147483647, %p213;
	xor.b32  	%r1540, %r1539, %r1533;
	shl.b64 	%rd131, %rd130, 2;
	add.s64 	%rd132, %rd1, %rd131;
	st.global.u32 	[%rd132+19968], %r1540;
	bar.warp.sync 	-1;
	ld.shared.u32 	%r1541, [%r273+21504];
	setp.eq.s32 	%p214, %r1541, 2147483647;
	selp.b32 	%r1542, -2147483648, %r1541, %p214;
	shr.u32 	%r1543, %r1542, %r277;
	and.b32  	%r1544, %r1543, %r78;
	shl.b32 	%r1545, %r1544, 3;
	add.s32 	%r1546, %r1433, %r1545;
	ld.shared.u64 	%rd133, [%r1546];
	add.s64 	%rd134, %rd133, %rd7;
	setp.lt.s32 	%p215, %r1541, 0;
	selp.b32 	%r1547, 0, 2147483647, %p215;
	xor.b32  	%r1548, %r1547, %r1541;
	shl.b64 	%rd135, %rd134, 2;
	add.s64 	%rd136, %rd1, %rd135;
	st.global.u32 	[%rd136+21504], %r1548;
	bar.warp.sync 	-1;
	ld.shared.u32 	%r1549, [%r273+23040];
	setp.eq.s32 	%p216, %r1549, 2147483647;
	selp.b32 	%r1550, -2147483648, %r1549, %p216;
	shr.u32 	%r1551, %r1550, %r277;
	and.b32  	%r1552, %r1551, %r78;
	shl.b32 	%r1553, %r1552, 3;
	add.s32 	%r1554, %r1433, %r1553;
	ld.shared.u64 	%rd137, [%r1554];
	add.s64 	%rd138, %rd137, %rd7;
	setp.lt.s32 	%p217, %r1549, 0;
	selp.b32 	%r1555, 0, 2147483647, %p217;
	xor.b32  	%r1556, %r1555, %r1549;
	shl.b64 	%rd139, %rd138, 2;
	add.s64 	%rd140, %rd1, %rd139;
	st.global.u32 	[%rd140+23040], %r1556;
	bar.warp.sync 	-1;
	ld.shared.u32 	%r1557, [%r273+24576];
	setp.eq.s32 	%p218, %r1557, 2147483647;
	selp.b32 	%r1558, -2147483648, %r1557, %p218;
	shr.u32 	%r1559, %r1558, %r277;
	and.b32  	%r1560, %r1559, %r78;
	shl.b32 	%r1561, %r1560, 3;
	add.s32 	%r1562, %r1433, %r1561;
	ld.shared.u64 	%rd141, [%r1562];
	add.s64 	%rd142, %rd141, %rd7;
	setp.lt.s32 	%p219, %r1557, 0;
	selp.b32 	%r1563, 0, 2147483647, %p219;
	xor.b32  	%r1564, %r1563, %r1557;
	shl.b64 	%rd143, %rd142, 2;
	add.s64 	%rd144, %rd1, %rd143;
	st.global.u32 	[%rd144+24576], %r1564;
	bar.warp.sync 	-1;
	ld.shared.u32 	%r1565, [%r273+26112];
	setp.eq.s32 	%p220, %r1565, 2147483647;
	selp.b32 	%r1566, -2147483648, %r1565, %p220;
	shr.u32 	%r1567, %r1566, %r277;
	and.b32  	%r1568, %r1567, %r78;
	shl.b32 	%r1569, %r1568, 3;
	add.s32 	%r1570, %r1433, %r1569;
	ld.shared.u64 	%rd145, [%r1570];
	add.s64 	%rd146, %rd145, %rd7;
	setp.lt.s32 	%p221, %r1565, 0;
	selp.b32 	%r1571, 0, 2147483647, %p221;
	xor.b32  	%r1572, %r1571, %r1565;
	shl.b64 	%rd147, %rd146, 2;
	add.s64 	%rd148, %rd1, %rd147;
	st.global.u32 	[%rd148+26112], %r1572;
	bar.warp.sync 	-1;
	bra.uni 	$L__BB9_196;
$L__BB9_159:
	ld.param.u32 	%r1758, [_ZN3cub18CUB_300001_SM_10006detail10radix_sort29DeviceRadixSortOnesweepKernelINS1_5radix10policy_hubIfNS0_8NullTypeEyE10Policy1000ELNS0_9SortOrderE1EfS6_yiiNS1_21identity_decomposer_tEEEvPT5_SC_PT3_PKSD_PT1_PKSH_PT2_PKSL_T4_iiT6__param_8];
	mad.lo.s32 	%r274, %r3, -6912, %r1758;
	setp.ge.s32 	%p222, %r1, %r274;
	@%p222 bra 	$L__BB9_161;
	ld.shared.u32 	%r1573, [%r273];
	setp.eq.s32 	%p223, %r1573, 2147483647;
	selp.b32 	%r1574, -2147483648, %r1573, %p223;
	shr.u32 	%r1575, %r1574, %r277;
	and.b32  	%r1576, %r1575, %r78;
	shl.b32 	%r1577, %r1576, 3;
	add.s32 	%r1579, %r579, %r1577;
	ld.shared.u64 	%rd149, [%r1579+27648];
	setp.lt.s32 	%p224, %r1573, 0;
	selp.b32 	%r1580, 0, 2147483647, %p224;
	xor.b32  	%r1581, %r1580, %r1573;
	add.s64 	%rd150, %rd149, %rd7;
	shl.b64 	%rd151, %rd150, 2;
	add.s64 	%rd152, %rd1, %rd151;
	st.global.u32 	[%rd152], %r1581;
$L__BB9_161:
	bar.warp.sync 	-1;
	add.s32 	%r1582, %r1, 384;
	setp.ge.s32 	%p225, %r1582, %r274;
	@%p225 bra 	$L__BB9_163;
	ld.shared.u32 	%r1583, [%r273+1536];
	setp.eq.s32 	%p226, %r1583, 2147483647;
	selp.b32 	%r1584, -2147483648, %r1583, %p226;
	shr.u32 	%r1585, %r1584, %r277;
	and.b32  	%r1586, %r1585, %r78;
	shl.b32 	%r1587, %r1586, 3;
	add.s32 	%r1589, %r579, %r1587;
	ld.shared.u64 	%rd153, [%r1589+27648];
	setp.lt.s32 	%p227, %r1583, 0;
	selp.b32 	%r1590, 0, 2147483647, %p227;
	xor.b32  	%r1591, %r1590, %r1583;
	add.s64 	%rd154, %rd153, %rd7;
	shl.b64 	%rd155, %rd154, 2;
	add.s64 	%rd156, %rd1, %rd155;
	st.global.u32 	[%rd156+1536], %r1591;
$L__BB9_163:
	bar.warp.sync 	-1;
	add.s32 	%r1592, %r1, 768;
	setp.ge.s32 	%p228, %r1592, %r274;
	@%p228 bra 	$L__BB9_165;
	ld.shared.u32 	%r1593, [%r273+3072];
	setp.eq.s32 	%p229, %r1593, 2147483647;
	selp.b32 	%r1594, -2147483648, %r1593, %p229;
	shr.u32 	%r1595, %r1594, %r277;
	and.b32  	%r1596, %r1595, %r78;
	shl.b32 	%r1597, %r1596, 3;
	add.s32 	%r1599, %r579, %r1597;
	ld.shared.u64 	%rd157, [%r1599+27648];
	setp.lt.s32 	%p230, %r1593, 0;
	selp.b32 	%r1600, 0, 2147483647, %p230;
	xor.b32  	%r1601, %r1600, %r1593;
	add.s64 	%rd158, %rd157, %rd7;
	shl.b64 	%rd159, %rd158, 2;
	add.s64 	%rd160, %rd1, %rd159;
	st.global.u32 	[%rd160+3072], %r1601;
$L__BB9_165:
	bar.warp.sync 	-1;
	add.s32 	%r1602, %r1, 1152;
	setp.ge.s32 	%p231, %r1602, %r274;
	@%p231 bra 	$L__BB9_167;
	ld.shared.u32 	%r1603, [%r273+4608];
	setp.eq.s32 	%p232, %r1603, 2147483647;
	selp.b32 	%r1604, -2147483648, %r1603, %p232;
	shr.u32 	%r1605, %r1604, %r277;
	and.b32  	%r1606, %r1605, %r78;
	shl.b32 	%r1607, %r1606, 3;
	add.s32 	%r1609, %r579, %r1607;
	ld.shared.u64 	%rd161, [%r1609+27648];
	setp.lt.s32 	%p233, %r1603, 0;
	selp.b32 	%r1610, 0, 2147483647, %p233;
	xor.b32  	%r1611, %r1610, %r1603;
	add.s64 	%rd162, %rd161, %rd7;
	shl.b64 	%rd163, %rd162, 2;
	add.s64 	%rd164, %rd1, %rd163;
	st.global.u32 	[%rd164+4608], %r1611;
$L__BB9_167:
	bar.warp.sync 	-1;
	add.s32 	%r1612, %r1, 1536;
	setp.ge.s32 	%p234, %r1612, %r274;
	@%p234 bra 	$L__BB9_169;
	ld.shared.u32 	%r1613, [%r273+6144];
	setp.eq.s32 	%p235, %r1613, 2147483647;
	selp.b32 	%r1614, -2147483648, %r1613, %p235;
	shr.u32 	%r1615, %r1614, %r277;
	and.b32  	%r1616, %r1615, %r78;
	shl.b32 	%r1617, %r1616, 3;
	add.s32 	%r1619, %r579, %r1617;
	ld.shared.u64 	%rd165, [%r1619+27648];
	setp.lt.s32 	%p236, %r1613, 0;
	selp.b32 	%r1620, 0, 2147483647, %p236;
	xor.b32  	%r1621, %r1620, %r1613;
	add.s64 	%rd166, %rd165, %rd7;
	shl.b64 	%rd167, %rd166, 2;
	add.s64 	%rd168, %rd1, %rd167;
	st.global.u32 	[%rd168+6144], %r1621;
$L__BB9_169:
	bar.warp.sync 	-1;
	add.s32 	%r1622, %r1, 1920;
	setp.ge.s32 	%p237, %r1622, %r274;
	@%p237 bra 	$L__BB9_171;
	ld.shared.u32 	%r1623, [%r273+7680];
	setp.eq.s32 	%p238, %r1623, 2147483647;
	selp.b32 	%r1624, -2147483648, %r1623, %p238;
	shr.u32 	%r1625, %r1624, %r277;
	and.b32  	%r1626, %r1625, %r78;
	shl.b32 	%r1627, %r1626, 3;
	add.s32 	%r1629, %r579, %r1627;
	ld.shared.u64 	%rd169, [%r1629+27648];
	setp.lt.s32 	%p239, %r1623, 0;
	selp.b32 	%r1630, 0, 2147483647, %p239;
	xor.b32  	%r1631, %r1630, %r1623;
	add.s64 	%rd170, %rd169, %rd7;
	shl.b64 	%rd171, %rd170, 2;
	add.s64 	%rd172, %rd1, %rd171;
	st.global.u32 	[%rd172+7680], %r1631;
$L__BB9_171:
	bar.warp.sync 	-1;
	add.s32 	%r1632, %r1, 2304;
	setp.ge.s32 	%p240, %r1632, %r274;
	@%p240 bra 	$L__BB9_173;
	ld.shared.u32 	%r1633, [%r273+9216];
	setp.eq.s32 	%p241, %r1633, 2147483647;
	selp.b32 	%r1634, -2147483648, %r1633, %p241;
	shr.u32 	%r1635, %r1634, %r277;
	and.b32  	%r1636, %r1635, %r78;
	shl.b32 	%r1637, %r1636, 3;
	add.s32 	%r1639, %r579, %r1637;
	ld.shared.u64 	%rd173, [%r1639+27648];
	setp.lt.s32 	%p242, %r1633, 0;
	selp.b32 	%r1640, 0, 2147483647, %p242;
	xor.b32  	%r1641, %r1640, %r1633;
	add.s64 	%rd174, %rd173, %rd7;
	shl.b64 	%rd175, %rd174, 2;
	add.s64 	%rd176, %rd1, %rd175;
	st.global.u32 	[%rd176+9216], %r1641;
$L__BB9_173:
	bar.warp.sync 	-1;
	add.s32 	%r1642, %r1, 2688;
	setp.ge.s32 	%p243, %r1642, %r274;
	@%p243 bra 	$L__BB9_175;
	ld.shared.u32 	%r1643, [%r273+10752];
	setp.eq.s32 	%p244, %r1643, 2147483647;
	selp.b32 	%r1644, -2147483648, %r1643, %p244;
	shr.u32 	%r1645, %r1644, %r277;
	and.b32  	%r1646, %r1645, %r78;
	shl.b32 	%r1647, %r1646, 3;
	add.s32 	%r1649, %r579, %r1647;
	ld.shared.u64 	%rd177, [%r1649+27648];
	setp.lt.s32 	%p245, %r1643, 0;
	selp.b32 	%r1650, 0, 2147483647, %p245;
	xor.b32  	%r1651, %r1650, %r1643;
	add.s64 	%rd178, %rd177, %rd7;
	shl.b64 	%rd179, %rd178, 2;
	add.s64 	%rd180, %rd1, %rd179;
	st.global.u32 	[%rd180+10752], %r1651;
$L__BB9_175:
	bar.warp.sync 	-1;
	or.b32  	%r1652, %r1, 3072;
	setp.ge.s32 	%p246, %r1652, %r274;
	@%p246 bra 	$L__BB9_177;
	ld.shared.u32 	%r1653, [%r273+12288];
	setp.eq.s32 	%p247, %r1653, 2147483647;
	selp.b32 	%r1654, -2147483648, %r1653, %p247;
	shr.u32 	%r1655, %r1654, %r277;
	and.b32  	%r1656, %r1655, %r78;
	shl.b32 	%r1657, %r1656, 3;
	add.s32 	%r1659, %r579, %r1657;
	ld.shared.u64 	%rd181, [%r1659+27648];
	setp.lt.s32 	%p248, %r1653, 0;
	selp.b32 	%r1660, 0, 2147483647, %p248;
	xor.b32  	%r1661, %r1660, %r1653;
	add.s64 	%rd182, %rd181, %rd7;
	shl.b64 	%rd183, %rd182, 2;
	add.s64 	%rd184, %rd1, %rd183;
	st.global.u32 	[%rd184+12288], %r1661;
$L__BB9_177:
	bar.warp.sync 	-1;
	add.s32 	%r1662, %r1, 3456;
	setp.ge.s32 	%p249, %r1662, %r274;
	@%p249 bra 	$L__BB9_179;
	ld.shared.u32 	%r1663, [%r273+13824];
	setp.eq.s32 	%p250, %r1663, 2147483647;
	selp.b32 	%r1664, -2147483648, %r1663, %p250;
	shr.u32 	%r1665, %r1664, %r277;
	and.b32  	%r1666, %r1665, %r78;
	shl.b32 	%r1667, %r1666, 3;
	add.s32 	%r1669, %r579, %r1667;
	ld.shared.u64 	%rd185, [%r1669+27648];
	setp.lt.s32 	%p251, %r1663, 0;
	selp.b32 	%r1670, 0, 2147483647, %p251;
	xor.b32  	%r1671, %r1670, %r1663;
	add.s64 	%rd186, %rd185, %rd7;
	shl.b64 	%rd187, %rd186, 2;
	add.s64 	%rd188, %rd1, %rd187;
	st.global.u32 	[%rd188+13824], %r1671;
$L__BB9_179:
	bar.warp.sync 	-1;
	add.s32 	%r1672, %r1, 3840;
	setp.ge.s32 	%p252, %r1672, %r274;
	@%p252 bra 	$L__BB9_181;
	ld.shared.u32 	%r1673, [%r273+15360];
	setp.eq.s32 	%p253, %r1673, 2147483647;
	selp.b32 	%r1674, -2147483648, %r1673, %p253;
	shr.u32 	%r1675, %r1674, %r277;
	and.b32  	%r1676, %r1675, %r78;
	shl.b32 	%r1677, %r1676, 3;
	add.s32 	%r1679, %r579, %r1677;
	ld.shared.u64 	%rd189, [%r1679+27648];
	setp.lt.s32 	%p254, %r1673, 0;
	selp.b32 	%r1680, 0, 2147483647, %p254;
	xor.b32  	%r1681, %r1680, %r1673;
	add.s64 	%rd190, %rd189, %rd7;
	shl.b64 	%rd191, %rd190, 2;
	add.s64 	%rd192, %rd1, %rd191;
	st.global.u32 	[%rd192+15360], %r1681;
$L__BB9_181:
	bar.warp.sync 	-1;
	add.s32 	%r1682, %r1, 4224;
	setp.ge.s32 	%p255, %r1682, %r274;
	@%p255 bra 	$L__BB9_183;
	ld.shared.u32 	%r1683, [%r273+16896];
	setp.eq.s32 	%p256, %r1683, 2147483647;
	selp.b32 	%r1684, -2147483648, %r1683, %p256;
	shr.u32 	%r1685, %r1684, %r277;
	and.b32  	%r1686, %r1685, %r78;
	shl.b32 	%r1687, %r1686, 3;
	add.s32 	%r1689, %r579, %r1687;
	ld.shared.u64 	%rd193, [%r1689+27648];
	setp.lt.s32 	%p257, %r1683, 0;
	selp.b32 	%r1690, 0, 2147483647, %p257;
	xor.b32  	%r1691, %r1690, %r1683;
	add.s64 	%rd194, %rd193, %rd7;
	shl.b64 	%rd195, %rd194, 2;
	add.s64 	%rd196, %rd1, %rd195;
	st.global.u32 	[%rd196+16896], %r1691;
$L__BB9_183:
	bar.warp.sync 	-1;
	add.s32 	%r1692, %r1, 4608;
	setp.ge.s32 	%p258, %r1692, %r274;
	@%p258 bra 	$L__BB9_185;
	ld.shared.u32 	%r1693, [%r273+18432];
	setp.eq.s32 	%p259, %r1693, 2147483647;
	selp.b32 	%r1694, -2147483648, %r1693, %p259;
	shr.u32 	%r1695, %r1694, %r277;
	and.b32  	%r1696, %r1695, %r78;
	shl.b32 	%r1697, %r1696, 3;
	add.s32 	%r1699, %r579, %r1697;
	ld.shared.u64 	%rd197, [%r1699+27648];
	setp.lt.s32 	%p260, %r1693, 0;
	selp.b32 	%r1700, 0, 2147483647, %p260;
	xor.b32  	%r1701, %r1700, %r1693;
	add.s64 	%rd198, %rd197, %rd7;
	shl.b64 	%rd199, %rd198, 2;
	add.s64 	%rd200, %rd1, %rd199;
	st.global.u32 	[%rd200+18432], %r1701;
$L__BB9_185:
	bar.warp.sync 	-1;
	add.s32 	%r1702, %r1, 4992;
	setp.ge.s32 	%p261, %r1702, %r274;
	@%p261 bra 	$L__BB9_187;
	ld.shared.u32 	%r1703, [%r273+19968];
	setp.eq.s32 	%p262, %r1703, 2147483647;
	selp.b32 	%r1704, -2147483648, %r1703, %p262;
	shr.u32 	%r1705, %r1704, %r277;
	and.b32  	%r1706, %r1705, %r78;
	shl.b32 	%r1707, %r1706, 3;
	add.s32 	%r1709, %r579, %r1707;
	ld.shared.u64 	%rd201, [%r1709+27648];
	setp.lt.s32 	%p263, %r1703, 0;
	selp.b32 	%r1710, 0, 2147483647, %p263;
	xor.b32  	%r1711, %r1710, %r1703;
	add.s64 	%rd202, %rd201, %rd7;
	shl.b64 	%rd203, %rd202, 2;
	add.s64 	%rd204, %rd1, %rd203;
	st.global.u32 	[%rd204+19968], %r1711;
$L__BB9_187:
	bar.warp.sync 	-1;
	add.s32 	%r1712, %r1, 5376;
	setp.ge.s32 	%p264, %r1712, %r274;
	@%p264 bra 	$L__BB9_189;
	ld.shared.u32 	%r1713, [%r273+21504];
	setp.eq.s32 	%p265, %r1713, 2147483647;
	selp.b32 	%r1714, -2147483648, %r1713, %p265;
	shr.u32 	%r1715, %r1714, %r277;
	and.b32  	%r1716, %r1715, %r78;
	shl.b32 	%r1717, %r1716, 3;
	add.s32 	%r1719, %r579, %r1717;
	ld.shared.u64 	%rd205, [%r1719+27648];
	setp.lt.s32 	%p266, %r1713, 0;
	selp.b32 	%r1720, 0, 2147483647, %p266;
	xor.b32  	%r1721, %r1720, %r1713;
	add.s64 	%rd206, %rd205, %rd7;
	shl.b64 	%rd207, %rd206, 2;
	add.s64 	%rd208, %rd1, %rd207;
	st.global.u32 	[%rd208+21504], %r1721;
$L__BB9_189:
	bar.warp.sync 	-1;
	add.s32 	%r1722, %r1, 5760;
	setp.ge.s32 	%p267, %r1722, %r274;
	@%p267 bra 	$L__BB9_191;
	ld.shared.u32 	%r1723, [%r273+23040];
	setp.eq.s32 	%p268, %r1723, 2147483647;
	selp.b32 	%r1724, -2147483648, %r1723, %p268;
	shr.u32 	%r1725, %r1724, %r277;
	and.b32  	%r1726, %r1725, %r78;
	shl.b32 	%r1727, %r1726, 3;
	add.s32 	%r1729, %r579, %r1727;
	ld.shared.u64 	%rd209, [%r1729+27648];
	setp.lt.s32 	%p269, %r1723, 0;
	selp.b32 	%r1730, 0, 2147483647, %p269;
	xor.b32  	%r1731, %r1730, %r1723;
	add.s64 	%rd210, %rd209, %rd7;
	shl.b64 	%rd211, %rd210, 2;
	add.s64 	%rd212, %rd1, %rd211;
	st.global.u32 	[%rd212+23040], %r1731;
$L__BB9_191:
	bar.warp.sync 	-1;
	or.b32  	%r1732, %r1, 6144;
	setp.ge.s32 	%p270, %r1732, %r274;
	@%p270 bra 	$L__BB9_193;
	ld.shared.u32 	%r1733, [%r273+24576];
	setp.eq.s32 	%p271, %r1733, 2147483647;
	selp.b32 	%r1734, -2147483648, %r1733, %p271;
	shr.u32 	%r1735, %r1734, %r277;
	and.b32  	%r1736, %r1735, %r78;
	shl.b32 	%r1737, %r1736, 3;
	add.s32 	%r1739, %r579, %r1737;
	ld.shared.u64 	%rd213, [%r1739+27648];
	setp.lt.s32 	%p272, %r1733, 0;
	selp.b32 	%r1740, 0, 2147483647, %p272;
	xor.b32  	%r1741, %r1740, %r1733;
	add.s64 	%rd214, %rd213, %rd7;
	shl.b64 	%rd215, %rd214, 2;
	add.s64 	%rd216, %rd1, %rd215;
	st.global.u32 	[%rd216+24576], %r1741;
$L__BB9_193:
	bar.warp.sync 	-1;
	add.s32 	%r1742, %r1, 6528;
	ld.shared.u32 	%r275, [%r273+26112];
	setp.eq.s32 	%p273, %r275, 2147483647;
	selp.b32 	%r1743, -2147483648, %r275, %p273;
	shr.u32 	%r1744, %r1743, %r277;
	and.b32  	%r1745, %r1744, %r78;
	shl.b32 	%r1746, %r1745, 3;
	add.s32 	%r1748, %r579, %r1746;
	ld.shared.u64 	%rd217, [%r1748+27648];
	add.s64 	%rd19, %rd217, %rd7;
	setp.ge.s32 	%p274, %r1742, %r274;
	@%p274 bra 	$L__BB9_195;
	setp.lt.s32 	%p275, %r275, 0;
	selp.b32 	%r1749, 0, 2147483647, %p275;
	xor.b32  	%r1750, %r1749, %r275;
	shl.b64 	%rd218, %rd19, 2;
	add.s64 	%rd219, %rd1, %rd218;
	st.global.u32 	[%rd219+26112], %r1750;
$L__BB9_195:
	bar.warp.sync 	-1;
$L__BB9_196:
	ret;

}


// ===== COMPILED SASS (sm_100) =====

	.target	sm_100

	.elftype	@"ET_EXEC"


//--------------------- .note.nv.tkinfo           --------------------------
	.section	.note.nv.tkinfo,"",@"SHT_NOTE"
	.sectionflags	@"SHF_NOTE_NV_TKINFO"
	.tkinfo
        /*0018*/ 	.word	0x00000002
        /*0030*/ 	.string	""
        /*0030*/ 	.string	"ptxas"
        /*0030*/ 	.string	"Cuda compilation tools, release 13.0, V13.0.88"
        /*0030*/ 	.string	"Build cuda_13.0.r13.0/compiler.36424714_0"
        /*0030*/ 	.string	"-arch sm_100 -m 64 "



//--------------------- .note.nv.cuinfo           --------------------------
	.section	.note.nv.cuinfo,"",@"SHT_NOTE"
	.sectionflags	@"SHF_NOTE_NV_CUINFO"
        /*0018*/ 	.short	0x0002
        /*001a*/ 	.short	0x0064
        /*001c*/ 	.short	0x0082
	.zero		2


//--------------------- .nv.info                  --------------------------
	.section	.nv.info,"",@"SHT_CUDA_INFO"
	.align	4


	//----- nvinfo : EIATTR_REGCOUNT
	.align		4
        /*0000*/ 	.byte	0x04, 0x2f
        /*0002*/ 	.short	(.L_46 - .L_45)
	.align		4
.L_45:
        /*0004*/ 	.word	index@(_Z9top_k_gpuPfiiS_Pi)
        /*0008*/ 	.word	0x00000020


	//----- nvinfo : EIATTR_FRAME_SIZE
	.align		4
.L_46:
        /*000c*/ 	.byte	0x04, 0x11
        /*000e*/ 	.short	(.L_48 - .L_47)
	.align		4
.L_47:
        /*0010*/ 	.word	index@(_Z9top_k_gpuPfiiS_Pi)
        /*0014*/ 	.word	0x00000000


	//----- nvinfo : EIATTR_REGCOUNT
	.align		4
.L_48:
        /*0018*/ 	.byte	0x04, 0x2f
        /*001a*/ 	.short	(.L_50 - .L_49)
	.align		4
.L_49:
        /*001c*/ 	.word	index@(_Z15top_k_gpu_finalPfPiiiS_S0_)
        /*0020*/ 	.word	0x00000020


	//----- nvinfo : EIATTR_FRAME_SIZE
	.align		4
.L_50:
        /*0024*/ 	.byte	0x04, 0x11
        /*0026*/ 	.short	(.L_52 - .L_51)
	.align		4
.L_51:
        /*0028*/ 	.word	index@(_Z15top_k_gpu_finalPfPiiiS_S0_)
        /*002c*/ 	.word	0x00000000


	//----- nvinfo : EIATTR_REGCOUNT
	.align		4
.L_52:
        /*0030*/ 	.byte	0x04, 0x2f
        /*0032*/ 	.short	(.L_54 - .L_53)
	.align		4
.L_53:
        /*0034*/ 	.word	index@(_Z13top_k_gpu_optILj128EEvPfiiS0_Pi)
        /*0038*/ 	.word	0x00000020


	//----- nvinfo : EIATTR_FRAME_SIZE
	.align		4
.L_54:
        /*003c*/ 	.byte	0x04, 0x11
        /*003e*/ 	.short	(.L_56 - .L_55)
	.align		4
.L_55:
        /*0040*/ 	.word	index@(_Z13top_k_gpu_optILj128EEvPfiiS0_Pi)
        /*0044*/ 	.word	0x00000000


	//----- nvinfo : EIATTR_REGCOUNT
	.align		4
.L_56:
        /*0048*/ 	.byte	0x04, 0x2f
        /*004a*/ 	.short	(.L_58 - .L_57)
	.align		4
.L_57:
        /*004c*/ 	.word	index@(_ZN3cub18CUB_300001_SM_10006detail11EmptyKernelIvEEvv)
        /*0050*/ 	.word	0x00000004


	//----- nvinfo : EIATTR_FRAME_SIZE
	.align		4
.L_58:
        /*0054*/ 	.byte	0x04, 0x11
        /*0056*/ 	.short	(.L_60 - .L_59)
	.align		4
.L_59:
        /*0058*/ 	.word	index@(_ZN3cub18CUB_300001_SM_10006detail11EmptyKernelIvEEvv)
        /*005c*/ 	.word	0x00000000


	//----- nvinfo : EIATTR_REGCOUNT
	.align		4
.L_60:
        /*0060*/ 	.byte	0x04, 0x2f
        /*0062*/ 	.short	(.L_62 - .L_61)
	.align		4
.L_61:
        /*0064*/ 	.word	index@(_ZN3cub18CUB_300001_SM_10006detail8for_each13static_kernelINS2_12policy_hub_t12policy_500_tEmN6thrust24THRUST_300001_SM_1000_NS8cuda_cub20__uninitialized_fill7functorINS7_10device_ptrIfEEfEEEEvT0_T1_)
        /*0068*/ 	.word	0x00000008


	//----- nvinfo : EIATTR_FRAME_SIZE
	.align		4
.L_62:
        /*006c*/ 	.byte	0x04, 0x11
        /*006e*/ 	.short	(.L_64 - .L_63)
	.align		4
.L_63:
        /*0070*/ 	.word	index@(_ZN3cub18CUB_300001_SM_10006detail8for_each13static_kernelINS2_12policy_hub_t12policy_500_tEmN6thrust24THRUST_300001_SM_1000_NS8cuda_cub20__uninitialized_fill7functorINS7_10device_ptrIfEEfEEEEvT0_T1_)
        /*0074*/ 	.word	0x00000000


	//----- nvinfo : EIATTR_REGCOUNT
	.align		4
.L_64:
        /*0078*/ 	.byte	0x04, 0x2f
        /*007a*/ 	.short	(.L_66 - .L_65)
	.align		4
.L_65:
        /*007c*/ 	.word	index@(_ZN3cub18CUB_300001_SM_10006detail8for_each13static_kernelINS2_12policy_hub_t12policy_500_tEmN6thrust24THRUST_300001_SM_1000_NS8cuda_cub20__uninitialized_fill7functorINS7_10device_ptrIiEEiEEEEvT0_T1_)
        /*0080*/ 	.word	0x00000008


	//----- nvinfo : EIATTR_FRAME_SIZE
	.align		4
.L_66:
        /*0084*/ 	.byte	0x04, 0x11
        /*0086*/ 	.short	(.L_68 - .L_67)
	.align		4
.L_67:
        /*0088*/ 	.word	index@(_ZN3cub18CUB_300001_SM_10006detail8for_each13static_kernelINS2_12policy_hub_t12policy_500_tEmN6thrust24THRUST_300001_SM_1000_NS8cuda_cub20__uninitialized_fill7functorINS7_10device_ptrIiEEiEEEEvT0_T1_)
        /*008c*/ 	.word	0x00000000


	//----- nvinfo : EIATTR_REGCOUNT
	.align		4
.L_68:
        /*0090*/ 	.byte	0x04, 0x2f
        /*0092*/ 	.short	(.L_70 - .L_69)
	.align		4
.L_69:
        /*0094*/ 	.word	index@(_ZN3cub18CUB_300001_SM_10006detail10radix_sort31DeviceRadixSortSingleTileKernelINS1_5radix10policy_hubIfNS0_8NullTypeEyE10Policy1000ELNS0_9SortOrderE1EfS6_yNS1_21identity_decomposer_tEEEvPKT1_PSB_PKT2_PSF_T3_iiT4_)
        /*0098*/ 	.word	0x0000007f


	//----- nvinfo : EIATTR_FRAME_SIZE
	.align		4
.L_70:
        /*009c*/ 	.byte	0x04, 0x11
        /*009e*/ 	.short	(.L_72 - .L_71)
	.align		4
.L_71:
        /*00a0*/ 	.word	index@(_ZN3cub18CUB_300001_SM_10006detail10radix_sort31DeviceRadixSortSingleTileKernelINS1_5radix10policy_hubIfNS0_8NullTypeEyE10Policy1000ELNS0_9SortOrderE1EfS6_yNS1_21identity_decomposer_tEEEvPKT1_PSB_PKT2_PSF_T3_iiT4_)
        /*00a4*/ 	.word	0x00000000


	//----- nvinfo : EIATTR_REGCOUNT
	.align		4
.L_72:
        /*00a8*/ 	.byte	0x04, 0x2f
        /*00aa*/ 	.short	(.L_74 - .L_73)
	.align		4
.L_73:
        /*00ac*/ 	.word	index@(_ZN3cub18CUB_300001_SM_10006detail10radix_sort30DeviceRadixSortHistogramKernelINS1_5radix10policy_hubIfNS0_8NullTypeEyE10Policy1000ELNS0_9SortOrderE1EfyNS1_21identity_decomposer_tEEEvPT2_PKT1_SB_iiT3_)
        /*00b0*/ 	.word	0x00000020


	//----- nvinfo : EIATTR_FRAME_SIZE
	.align		4
.L_74:
        /*00b4*/ 	.byte	0x04, 0x11
        /*00b6*/ 	.short	(.L_76 - .L_75)
	.align		4
.L_75:
        /*00b8*/ 	.word	index@(_ZN3cub18CUB_300001_SM_10006detail10radix_sort30DeviceRadixSortHistogramKernelINS1_5radix10policy_hubIfNS0_8NullTypeEyE10Policy1000ELNS0_9SortOrderE1EfyNS1_21identity_decomposer_tEEEvPT2_PKT1_SB_iiT3_)
        /*00bc*/ 	.word	0x00000000


	//----- nvinfo : EIATTR_REGCOUNT
	.align		4
.L_76:
        /*00c0*/ 	.byte	0x04, 0x2f
        /*00c2*/ 	.short	(.L_78 - .L_77)
	.align		4
.L_77:
        /*00c4*/ 	.word	index@(_ZN3cub18CUB_300001_SM_10006detail10radix_sort33DeviceRadixSortExclusiveSumKernelINS1_5radix10policy_hubIfNS0_8NullTypeEyE10Policy1000EyEEvPT0_)
        /*00c8*/ 	.word	0x00000020


	//----- nvinfo : EIATTR_FRAME_SIZE
	.align		4
.L_78:
        /*00cc*/ 	.byte	0x04, 0x11
        /*00ce*/ 	.short	(.L_80 - .L_79)
	.align		4
.L_79:
        /*00d0*/ 	.word	index@(_ZN3cub18CUB_300001_SM_10006detail10radix_sort33DeviceRadixSortExclusiveSumKernelINS1_5radix10policy_hubIfNS0_8NullTypeEyE10Policy1000EyEEvPT0_)
        /*00d4*/ 	.word	0x00000000


	//----- nvinfo : EIATTR_REGCOUNT
	.align		4
.L_80:
        /*00d8*/ 	.byte	0x04, 0x2f
        /*00da*/ 	.short	(.L_82 - .L_81)
	.align		4
.L_81:
        /*00dc*/ 	.word	index@(_ZN3cub18CUB_300001_SM_10006detail10radix_sort29DeviceRadixSortOnesweepKernelINS1_5radix10policy_hubIfNS0_8NullTypeEyE10Policy1000ELNS0_9SortOrderE1EfS6_yiiNS1_21identity_decomposer_tEEEvPT5_SC_PT3_PKSD_PT1_PKSH_PT2_PKSL_T4_iiT6_)
        /*00e0*/ 	.word	0x00000038


	//----- nvinfo : EIATTR_FRAME_SIZE
	.align		4
.L_82:
        /*00e4*/ 	.byte	0x04, 0x11
        /*00e6*/ 	.short	(.L_84 - .L_83)
	.align		4
.L_83:
        /*00e8*/ 	.word	index@(_ZN3cub18CUB_300001_SM_10006detail10radix_sort29DeviceRadixSortOnesweepKernelINS1_5radix10policy_hubIfNS0_8NullTypeEyE10Policy1000ELNS0_9SortOrderE1EfS6_yiiNS1_21identity_decomposer_tEEEvPT5_SC_PT3_PKSD_PT1_PKSH_PT2_PKSL_T4_iiT6_)
        /*00ec*/ 	.word	0x00000000


	//----- nvinfo : EIATTR_MIN_STACK_SIZE
	.align		4
.L_84:
        /*00f0*/ 	.byte	0x04, 0x12
        /*00f2*/ 	.short	(.L_86 - .L_85)
	.align		4
.L_85:
        /*00f4*/ 	.word	index@(_ZN3cub18CUB_300001_SM_10006detail10radix_sort29DeviceRadixSortOnesweepKernelINS1_5radix10policy_hubIfNS0_8NullTypeEyE10Policy1000ELNS0_9SortOrderE1EfS6_yiiNS1_21identity_decomposer_tEEEvPT5_SC_PT3_PKSD_PT1_PKSH_PT2_PKSL_T4_iiT6_)
        /*00f8*/ 	.word	0x00000000


	//----- nvinfo : EIATTR_MIN_STACK_SIZE
	.align		4
.L_86:
        /*00fc*/ 	.byte	0x04, 0x12
        /*00fe*/ 	.short	(.L_88 - .L_87)
	.align		4
.L_87:
        /*0100*/ 	.word	index@(_ZN3cub18CUB_300001_SM_10006detail10radix_sort33DeviceRadixSortExclusiveSumKernelINS1_5radix10policy_hubIfNS0_8NullTypeEyE10Policy1000EyEEvPT0_)
        /*0104*/ 	.word	0x00000000


	//----- nvinfo : EIATTR_MIN_STACK_SIZE
	.align		4
.L_88:
        /*0108*/ 	.byte	0x04, 0x12
        /*010a*/ 	.short	(.L_90 - .L_89)
	.align		4
.L_89:
        /*010c*/ 	.word	index@(_ZN3cub18CUB_300001_SM_10006detail10radix_sort30DeviceRadixSortHistogramKernelINS1_5radix10policy_hubIfNS0_8NullTypeEyE10Policy1000ELNS0_9SortOrderE1EfyNS1_21identity_decomposer_tEEEvPT2_PKT1_SB_iiT3_)
        /*0110*/ 	.word	0x00000000


	//----- nvinfo : EIATTR_MIN_STACK_SIZE
	.align		4
.L_90:
        /*0114*/ 	.byte	0x04, 0x12
        /*0116*/ 	.short	(.L_92 - .L_91)
	.align		4
.L_91:
        /*0118*/ 	.word	index@(_ZN3cub18CUB_300001_SM_10006detail10radix_sort31DeviceRadixSortSingleTileKernelINS1_5radix10policy_hubIfNS0_8NullTypeEyE10Policy1000ELNS0_9SortOrderE1EfS6_yNS1_21identity_decomposer_tEEEvPKT1_PSB_PKT2_PSF_T3_iiT4_)
        /*011c*/ 	.word	0x00000000


	//----- nvinfo : EIATTR_MIN_STACK_SIZE
	.align		4
.L_92:
        /*0120*/ 	.byte	0x04, 0x12
        /*0122*/ 	.short	(.L_94 - .L_93)
	.align		4
.L_93:
        /*0124*/ 	.word	index@(_ZN3cub18CUB_300001_SM_10006detail8for_each13static_kernelINS2_12policy_hub_t12policy_500_tEmN6thrust24THRUST_300001_SM_1000_NS8cuda_cub20__uninitialized_fill7functorINS7_10device_ptrIiEEiEEEEvT0_T1_)
        /*0128*/ 	.word	0x00000000


	//----- nvinfo : EIATTR_MIN_STACK_SIZE
	.align		4
.L_94:
        /*012c*/ 	.byte	0x04, 0x12
        /*012e*/ 	.short	(.L_96 - .L_95)
	.align		4
.L_95:
        /*0130*/ 	.word	index@(_ZN3cub18CUB_300001_SM_10006detail8for_each13static_kernelINS2_12policy_hub_t12policy_500_tEmN6thrust24THRUST_300001_SM_1000_NS8cuda_cub20__uninitialized_fill7functorINS7_10device_ptrIfEEfEEEEvT0_T1_)
        /*0134*/ 	.word	0x00000000


	//----- nvinfo : EIATTR_MIN_STACK_SIZE
	.align		4
.L_96:
        /*0138*/ 	.byte	0x04, 0x12
        /*013a*/ 	.short	(.L_98 - .L_97)
	.align		4
.L_97:
        /*013c*/ 	.word	index@(_ZN3cub18CUB_300001_SM_10006detail11EmptyKernelIvEEvv)
        /*0140*/ 	.word	0x00000000


	//----- nvinfo : EIATTR_MIN_STACK_SIZE
	.align		4
.L_98:
        /*0144*/ 	.byte	0x04, 0x12
        /*0146*/ 	.short	(.L_100 - .L_99)
	.align		4
.L_99:
        /*0148*/ 	.word	index@(_Z13top_k_gpu_optILj128EEvPfiiS0_Pi)
        /*014c*/ 	.word	0x00000000


	//----- nvinfo : EIATTR_MIN_STACK_SIZE
	.align		4
.L_100:
        /*0150*/ 	.byte	0x04, 0x12
        /*0152*/ 	.short	(.L_102 - .L_101)
	.align		4
.L_101:
        /*0154*/ 	.word	index@(_Z15top_k_gpu_finalPfPiiiS_S0_)
        /*0158*/ 	.word	0x00000000


	//----- nvinfo : EIATTR_MIN_STACK_SIZE
	.align		4
.L_102:
        /*015c*/ 	.byte	0x04, 0x12
        /*015e*/ 	.short	(.L_104 - .L_103)
	.align		4
.L_103:
        /*0160*/ 	.word	index@(_Z9top_k_gpuPfiiS_Pi)
        /*0164*/ 	.word	0x00000000
.L_104:


//--------------------- .nv.compat                --------------------------
	.section	.nv.compat,"",@"SHT_CUDA_COMPAT_INFO"
	.align	4
        /*0000*/ 	.byte	0x02, 0x09, 0x00, 0x00, 0x02, 0x02, 0x01, 0x00, 0x02, 0x05, 0x05, 0x00, 0x03, 0x07, 0x01, 0x01
        /*0010*/ 	.byte	0x02, 0x03, 0x00, 0x00, 0x02, 0x06, 0x01, 0x00, 0x04, 0x0b, 0x08, 0x00, 0x09, 0x00, 0x00, 0x00
        /*0020*/ 	.byte	0x00, 0x00, 0x00, 0x00


//--------------------- .nv.info._ZN3cub18CUB_300001_SM_10006detail10radix_sort29DeviceRadixSortOnesweepKernelINS1_5radix10policy_hubIfNS0_8NullTypeEyE10Policy1000ELNS0_9SortOrderE1EfS6_yiiNS1_21identity_decomposer_tEEEvPT5_SC_PT3_PKSD_PT1_PKSH_PT2_PKSL_T4_iiT6_ --------------------------
	.section	.nv.info._ZN3cub18CUB_300001_SM_10006detail10radix_sort29DeviceRadixSortOnesweepKernelINS1_5radix10policy_hubIfNS0_8NullTypeEyE10Policy1000ELNS0_9SortOrderE1EfS6_yiiNS1_21identity_decomposer_tEEEvPT5_SC_PT3_PKSD_PT1_PKSH_PT2_PKSL_T4_iiT6_,"",@"SHT_CUDA_INFO"
	.sectionflags	@""
	.align	4


	//----- nvinfo : EIATTR_CUDA_API_VERSION
	.align		4
        /*0000*/ 	.byte	0x04, 0x37
        /*0002*/ 	.short	(.L_106 - .L_105)
.L_105:
        /*0004*/ 	.word	0x00000082


	//----- nvinfo : EIATTR_KPARAM_INFO
	.align		4
.L_106:
        /*0008*/ 	.byte	0x04, 0x17
        /*000a*/ 	.short	(.L_108 - .L_107)
.L_107:
        /*000c*/ 	.word	0x00000000
        /*0010*/ 	.short	0x000b
        /*0012*/ 	.short	0x004c
        /*0014*/ 	.byte	0x00, 0xf0, 0x05, 0x00


	//----- nvinfo : EIATTR_KPARAM_INFO
	.align		4
.L_108:
        /*0018*/ 	.byte	0x04, 0x17
        /*001a*/ 	.short	(.L_110 - .L_109)
.L_109:
        /*001c*/ 	.word	0x00000000
        /*0020*/ 	.short	0x000a
        /*0022*/ 	.short	0x0048
        /*0024*/ 	.byte	0x00, 0xf0, 0x11, 0x00


	//----- nvinfo : EIATTR_KPARAM_INFO
	.align		4
.L_110:
        /*0028*/ 	.byte	0x04, 0x17
        /*002a*/ 	.short	(.L_112 - .L_111)
.L_111:
        /*002c*/ 	.word	0x00000000
        /*0030*/ 	.short	0x0009
        /*0032*/ 	.short	0x0044
        /*0034*/ 	.byte	0x00, 0xf0, 0x11, 0x00


	//----- nvinfo : EIATTR_KPARAM_INFO
	.align		4
.L_112:
        /*0038*/ 	.byte	0x04, 0x17
        /*003a*/ 	.short	(.L_114 - .L_113)
.L_113:
        /*003c*/ 	.word	0x00000000
        /*0040*/ 	.short	0x0008
        /*0042*/ 	.short	0x0040
        /*0044*/ 	.byte	0x00, 0xf0, 0x11, 0x00


	//----- nvinfo : EIATTR_KPARAM_INFO
	.align		4
.L_114:
        /*0048*/ 	.byte	0x04, 0x17
        /*004a*/ 	.short	(.L_116 - .L_115)
.L_115:
        /*004c*/ 	.word	0x00000000
        /*0050*/ 	.short	0x0007
        /*0052*/ 	.short	0x0038
        /*0054*/ 	.byte	0x00, 0xf5, 0x21, 0x00


	//----- nvinfo : EIATTR_KPARAM_INFO
	.align		4
.L_116:
        /*0058*/ 	.byte	0x04, 0x17
        /*005a*/ 	.short	(.L_118 - .L_117)
.L_117:
        /*005c*/ 	.word	0x00000000
        /*0060*/ 	.short	0x0006
        /*0062*/ 	.short	0x0030
        /*0064*/ 	.byte	0x00, 0xf5, 0x21, 0x00


	//----- nvinfo : EIATTR_KPARAM_INFO
	.align		4
.L_118:
        /*0068*/ 	.byte	0x04, 0x17
        /*006a*/ 	.short	(.L_120 - .L_119)
.L_119:
        /*006c*/ 	.word	0x00000000
        /*0070*/ 	.short	0x0005
        /*0072*/ 	.short	0x0028
        /*0074*/ 	.byte	0x00, 0xf5, 0x21, 0x00


	//----- nvinfo : EIATTR_KPARAM_INFO
	.align		4
.L_120:
        /*0078*/ 	.byte	0x04, 0x17
        /*007a*/ 	.short	(.L_122 - .L_121)
.L_121:
        /*007c*/ 	.word	0x00000000
        /*0080*/ 	.short	0x0004
        /*0082*/ 	.short	0x0020
        /*0084*/ 	.byte	0x00, 0xf5, 0x21, 0x00


	//----- nvinfo : EIATTR_KPARAM_INFO
	.align		4
.L_122:
        /*0088*/ 	.byte	0x04, 0x17
        /*008a*/ 	.short	(.L_124 - .L_123)
.L_123:
        /*008c*/ 	.word	0x00000000
        /*0090*/ 	.short	0x0003
        /*0092*/ 	.short	0x0018
        /*0094*/ 	.byte	0x00, 0xf5, 0x21, 0x00


	//----- nvinfo : EIATTR_KPARAM_INFO
	.align		4
.L_124:
        /*0098*/ 	.byte	0x04, 0x17
        /*009a*/ 	.short	(.L_126 - .L_125)
.L_125:
        /*009c*/ 	.word	0x00000000
        /*00a0*/ 	.short	0x0002
        /*00a2*/ 	.short	0x0010
        /*00a4*/ 	.byte	0x00, 0xf5, 0x21, 0x00


	//----- nvinfo : EIATTR_KPARAM_INFO
	.align		4
.L_126:
        /*00a8*/ 	.byte	0x04, 0x17
        /*00aa*/ 	.short	(.L_128 - .L_127)
.L_127:
        /*00ac*/ 	.word	0x00000000
        /*00b0*/ 	.short	0x0001
        /*00b2*/ 	.short	0x0008
        /*00b4*/ 	.byte	0x00, 0xf5, 0x21, 0x00


	//----- nvinfo : EIATTR_KPARAM_INFO
	.align		4
.L_128:
        /*00b8*/ 	.byte	0x04, 0x17
        /*00ba*/ 	.short	(.L_130 - .L_129)
.L_129:
        /*00bc*/ 	.word	0x00000000
        /*00c0*/ 	.short	0x0000
        /*00c2*/ 	.short	0x0000
        /*00c4*/ 	.byte	0x00, 0xf5, 0x21, 0x00


	//----- nvinfo : EIATTR_SPARSE_MMA_MASK
	.align		4
.L_130:
        /*00c8*/ 	.byte	0x03, 0x50
        /*00ca*/ 	.short	0x0000


	//----- nvinfo : EIATTR_MAXREG_COUNT
	.align		4
        /*00cc*/ 	.byte	0x03, 0x1b
        /*00ce*/ 	.short	0x00a8


	//----- nvinfo : EIATTR_NUM_BARRIERS
	.align		4
        /*00d0*/ 	.byte	0x02, 0x4c
        /*00d2*/ 	.byte	0x01
	.zero		1


	//----- nvinfo : EIATTR_MERCURY_ISA_VERSION
	.align		4
        /*00d4*/ 	.byte	0x03, 0x5f
        /*00d6*/ 	.short	0x0101


	//----- nvinfo : EIATTR_COOP_GROUP_MASK_REGIDS
	.align		4
        /*00d8*/ 	.byte	0x04, 0x29
        /*00da*/ 	.short	(.L_132 - .L_131)


	//   ....[0]....
.L_131:
        /*00dc*/ 	.word	0xffffffff


	//   ....[1]....
        /*00e0*/ 	.word	0x05000000


	//   ....[2]....
        /*00e4*/ 	.word	0xffffffff


	//   ....[3]....
        /*00e8*/ 	.word	0xffffffff


	//   ....[4]....
        /*00ec*/ 	.word	0xffffffff


	//   ....[5]....
        /*00f0*/ 	.word	0xffffffff


	//   ....[6]....
        /*00f4*/ 	.word	0xffffffff


	//   ....[7]....
        /*00f8*/ 	.word	0xffffffff


	//   ....[8]....
        /*00fc*/ 	.word	0xffffffff


	//   ....[9]....
        /*0100*/ 	.word	0xffffffff


	//   ....[10]....
        /*0104*/ 	.word	0xffffffff


	//   ....[11]....
        /*0108*/ 	.word	0xffffffff


	//   ....[12]....
        /*010c*/ 	.word	0xffffffff


	//   ....[13]....
        /*0110*/ 	.word	0xffffffff


	//   ....[14]....
        /*0114*/ 	.word	0xffffffff


	//   ....[15]....
        /*0118*/ 	.word	0xffffffff


	//   ....[16]....
        /*011c*/ 	.word	0xffffffff


	//   ....[17]....
        /*0120*/ 	.word	0xffffffff


	//   ....[18]....
        /*0124*/ 	.word	0xffffffff


	//   ....[19]....
        /*0128*/ 	.word	0xffffffff


	//   ....[20]....
        /*012c*/ 	.word	0xffffffff


	//   ....[21]....
        /*0130*/ 	.word	0xffffffff


	//   ....[22]....
        /*0134*/ 	.word	0xffffffff


	//   ....[23]....
        /*0138*/ 	.word	0xffffffff


	//   ....[24]....
        /*013c*/ 	.word	0xffffffff


	//   ....[25]....
        /*0140*/ 	.word	0xffffffff


	//   ....[26]....
        /*0144*/ 	.word	0xffffffff


	//   ....[27]....
        /*0148*/ 	.word	0xffffffff


	//   ....[28]....
        /*014c*/ 	.word	0xffffffff


	//   ....[29]....
        /*0150*/ 	.word	0xffffffff


	//   ....[30]....
        /*0154*/ 	.word	0xffffffff


	//   ....[31]....
        /*0158*/ 	.word	0xffffffff


	//   ....[32]....
        /*015c*/ 	.word	0xffffffff


	//   ....[33]....
        /*0160*/ 	.word	0xffffffff


	//   ....[34]....
        /*0164*/ 	.word	0xffffffff


	//   ....[35]....
        /*0168*/ 	.word	0xffffffff


	//   ....[36]....
        /*016c*/ 	.word	0xffffffff


	//   ....[37]....
        /*0170*/ 	.word	0xffffffff


	//   ....[38]....
        /*0174*/ 	.word	0xffffffff


	//   ....[39]....
        /*0178*/ 	.word	0xffffffff


	//   ....[40]....
        /*017c*/ 	.word	0xffffffff


	//   ....[41]....
        /*0180*/ 	.word	0xffffffff


	//   ....[42]....
        /*0184*/ 	.word	0xffffffff


	//   ....[43]....
        /*0188*/ 	.word	0xffffffff


	//   ....[44]....
        /*018c*/ 	.word	0xffffffff


	//   ....[45]....
        /*0190*/ 	.word	0xffffffff


	//   ....[46]....
        /*0194*/ 	.word	0xffffffff


	//   ....[47]....
        /*0198*/ 	.word	0xffffffff


	//   ....[48]....
        /*019c*/ 	.word	0xffffffff


	//   ....[49]....
        /*01a0*/ 	.word	0xffffffff


	//   ....[50]....
        /*01a4*/ 	.word	0xffffffff


	//   ....[51]....
        /*01a8*/ 	.word	0xffffffff


	//   ....[52]....
        /*01ac*/ 	.word	0xffffffff


	//   ....[53]....
        /*01b0*/ 	.word	0xffffffff


	//   ....[54]....
        /*01b4*/ 	.word	0xffffffff


	//   ....[55]....
        /*01b8*/ 	.word	0xffffffff


	//   ....[56]....
        /*01bc*/ 	.word	0xffffffff


	//   ....[57]....
        /*01c0*/ 	.word	0xffffffff


	//   ....[58]....
        /*01c4*/ 	.word	0xffffffff


	//   ....[59]....
        /*01c8*/ 	.word	0xffffffff


	//   ....[60]....
        /*01cc*/ 	.word	0xffffffff


	//   ....[61]....
        /*01d0*/ 	.word	0xffffffff


	//   ....[62]....
        /*01d4*/ 	.word	0xffffffff


	//   ....[63]....
        /*01d8*/ 	.word	0xffffffff


	//   ....[64]....
        /*01dc*/ 	.word	0xffffffff


	//   ....[65]....
        /*01e0*/ 	.word	0xffffffff


	//   ....[66]....
        /*01e4*/ 	.word	0xffffffff


	//   ....[67]....
        /*01e8*/ 	.word	0xffffffff


	//   ....[68]....
        /*01ec*/ 	.word	0xffffffff


	//   ....[69]....
        /*01f0*/ 	.word	0xffffffff


	//   ....[70]....
        /*01f4*/ 	.word	0xffffffff


	//   ....[71]....
        /*01f8*/ 	.word	0xffffffff


	//   ....[72]....
        /*01fc*/ 	.word	0xffffffff


	//   ....[73]....
        /*0200*/ 	.word	0xffffffff


	//   ....[74]....
        /*0204*/ 	.word	0xffffffff


	//   ....[75]....
        /*0208*/ 	.word	0xffffffff


	//   ....[76]....
        /*020c*/ 	.word	0xffffffff


	//   ....[77]....
        /*0210*/ 	.word	0xffffffff


	//   ....[78]....
        /*0214*/ 	.word	0xffffffff


	//   ....[79]....
        /*0218*/ 	.word	0xffffffff


	//   ....[80]....
        /*021c*/ 	.word	0xffffffff


	//   ....[81]....
        /*0220*/ 	.word	0xffffffff


	//   ....[82]....
        /*0224*/ 	.word	0xffffffff


	//   ....[83]....
        /*0228*/ 	.word	0xffffffff


	//   ....[84]....
        /*022c*/ 	.word	0xffffffff


	//   ....[85]....
        /*0230*/ 	.word	0xffffffff


	//   ....[86]....
        /*0234*/ 	.word	0xffffffff


	//   ....[87]....
        /*0238*/ 	.word	0xffffffff


	//   ....[88]....
        /*023c*/ 	.word	0xffffffff


	//   ....[89]....
        /*0240*/ 	.word	0xffffffff


	//   ....[90]....
        /*0244*/ 	.word	0xffffffff


	//   ....[91]....
        /*0248*/ 	.word	0xffffffff


	//   ....[92]....
        /*024c*/ 	.word	0xffffffff


	//   ....[93]....
        /*0250*/ 	.word	0xffffffff


	//   ....[94]....
        /*0254*/ 	.word	0xffffffff


	//   ....[95]....
        /*0258*/ 	.word	0xffffffff


	//   ....[96]....
        /*025c*/ 	.word	0xffffffff


	//   ....[97]....
        /*0260*/ 	.word	0xffffffff


	//   ....[98]....
        /*0264*/ 	.word	0xffffffff


	//   ....[99]....
        /*0268*/ 	.word	0xffffffff


	//   ....[100]....
        /*026c*/ 	.word	0xffffffff


	//   ....[101]....
        /*0270*/ 	.word	0xffffffff


	//   ....[102]....
        /*0274*/ 	.word	0xffffffff


	//   ....[103]....
        /*0278*/ 	.word	0xffffffff


	//   ....[104]....
        /*027c*/ 	.word	0xffffffff


	//   ....[105]....
        /*0280*/ 	.word	0xffffffff


	//   ....[106]....
        /*0284*/ 	.word	0xffffffff


	//   ....[107]....
        /*0288*/ 	.word	0xffffffff


	//   ....[108]....
        /*028c*/ 	.word	0xffffffff


	//   ....[109]....
        /*0290*/ 	.word	0xffffffff


	//   ....[110]....
        /*0294*/ 	.word	0xffffffff


	//   ....[111]....
        /*0298*/ 	.word	0xffffffff


	//   ....[112]....
        /*029c*/ 	.word	0xffffffff


	//   ....[113]....
        /*02a0*/ 	.word	0xffffffff


	//   ....[114]....
        /*02a4*/ 	.word	0xffffffff


	//   ....[115]....
        /*02a8*/ 	.word	0xffffffff


	//   ....[116]....
        /*02ac*/ 	.word	0xffffffff


	//   ....[117]....
        /*02b0*/ 	.word	0xffffffff


	//   ....[118]....
        /*02b4*/ 	.word	0xffffffff


	//   ....[119]....
        /*02b8*/ 	.word	0xffffffff


	//   ....[120]....
        /*02bc*/ 	.word	0xffffffff


	//   ....[121]....
        /*02c0*/ 	.word	0xffffffff


	//   ....[122]....
        /*02c4*/ 	.word	0xffffffff


	//   ....[123]....
        /*02c8*/ 	.word	0xffffffff


	//   ....[124]....
        /*02cc*/ 	.word	0xffffffff


	//   ....[125]....
        /*02d0*/ 	.word	0xffffffff


	//   ....[126]....
        /*02d4*/ 	.word	0xffffffff


	//   ....[127]....
        /*02d8*/ 	.word	0xffffffff


	//   ....[128]....
        /*02dc*/ 	.word	0xffffffff


	//   ....[129]....
        /*02e0*/ 	.word	0xffffffff


	//   ....[130]....
        /*02e4*/ 	.word	0xffffffff


	//   ....[131]....
        /*02e8*/ 	.word	0xffffffff


	//   ....[132]....
        /*02ec*/ 	.word	0xffffffff


	//   ....[133]....
        /*02f0*/ 	.word	0xffffffff


	//   ....[134]....
        /*02f4*/ 	.word	0xffffffff


	//   ....[135]....
        /*02f8*/ 	.word	0xffffffff


	//   ....[136]....
        /*02fc*/ 	.word	0xffffffff


	//   ....[137]....
        /*0300*/ 	.word	0xffffffff


	//   ....[138]....
        /*0304*/ 	.word	0xffffffff


	//   ....[139]....
        /*0308*/ 	.word	0xffffffff


	//   ....[140]....
        /*030c*/ 	.word	0xffffffff


	//   ....[141]....
        /*0310*/ 	.word	0xffffffff


	//   ....[142]....
        /*0314*/ 	.word	0xffffffff


	//   ....[143]....
        /*0318*/ 	.word	0xffffffff


	//   ....[144]....
        /*031c*/ 	.word	0xffffffff


	//   ....[145]....
        /*0320*/ 	.word	0xffffffff


	//   ....[146]....
        /*0324*/ 	.word	0xffffffff


	//   ....[147]....
        /*0328*/ 	.word	0xffffffff


	//   ....[148]....
        /*032c*/ 	.word	0xffffffff


	//   ....[149]....
        /*0330*/ 	.word	0xffffffff


	//   ....[150]....
        /*0334*/ 	.word	0xffffffff


	//   ....[151]....
        /*0338*/ 	.word	0xffffffff


	//   ....[152]....
        /*033c*/ 	.word	0xffffffff


	//   ....[153]....
        /*0340*/ 	.word	0xffffffff


	//   ....[154]....
        /*0344*/ 	.word	0xffffffff


	//   ....[155]....
        /*0348*/ 	.word	0xffffffff


	//   ....[156]....
        /*034c*/ 	.word	0xffffffff


	//   ....[157]....
        /*0350*/ 	.word	0xffffffff


	//   ....[158]....
        /*0354*/ 	.word	0xffffffff


	//   ....[159]....
        /*0358*/ 	.word	0xffffffff


	//   ....[160]....
        /*035c*/ 	.word	0xffffffff


	//   ....[161]....
        /*0360*/ 	.word	0xffffffff


	//   ....[162]....
        /*0364*/ 	.word	0xffffffff


	//   ....[163]....
        /*0368*/ 	.word	0xffffffff


	//   ....[164]....
        /*036c*/ 	.word	0xffffffff


	//   ....[165]....
        /*0370*/ 	.word	0xffffffff


	//   ....[166]....
        /*0374*/ 	.word	0xffffffff


	//   ....[167]....
        /*0378*/ 	.word	0xffffffff


	//   ....[168]....
        /*037c*/ 	.word	0xffffffff


	//   ....[169]....
        /*0380*/ 	.word	0x05000000


	//   ....[170]....
        /*0384*/ 	.word	0xffffffff


	//   ....[171]....
        /*0388*/ 	.word	0xffffffff


	//   ....[172]....
        /*038c*/ 	.word	0xffffffff


	//   ....[173]....
        /*0390*/ 	.word	0xffffffff


	//   ....[174]....
        /*0394*/ 	.word	0xffffffff


	//   ....[175]....
        /*0398*/ 	.word	0xffffffff


	//   ....[176]....
        /*039c*/ 	.word	0xffffffff


	//   ....[177]....
        /*03a0*/ 	.word	0xffffffff


	//   ....[178]....
        /*03a4*/ 	.word	0xffffffff


	//   ....[179]....
        /*03a8*/ 	.word	0xffffffff


	//   ....[180]....
        /*03ac*/ 	.word	0xffffffff


	//   ....[181]....
        /*03b0*/ 	.word	0xffffffff


	//   ....[182]....
        /*03b4*/ 	.word	0xffffffff


	//   ....[183]....
        /*03b8*/ 	.word	0xffffffff


	//   ....[184]....
        /*03bc*/ 	.word	0xffffffff


	//   ....[185]....
        /*03c0*/ 	.word	0xffffffff


	//   ....[186]....
        /*03c4*/ 	.word	0xffffffff


	//   ....[187]....
        /*03c8*/ 	.word	0xffffffff


	//   ....[188]....
        /*03cc*/ 	.word	0xffffffff


	//   ....[189]....
        /*03d0*/ 	.word	0xffffffff


	//   ....[190]....
        /*03d4*/ 	.word	0xffffffff


	//   ....[191]....
        /*03d8*/ 	.word	0xffffffff


	//   ....[192]....
        /*03dc*/ 	.word	0xffffffff


	//   ....[193]....
        /*03e0*/ 	.word	0xffffffff


	//   ....[194]....
        /*03e4*/ 	.word	0xffffffff


	//   ....[195]....
        /*03e8*/ 	.word	0xffffffff


	//   ....[196]....
        /*03ec*/ 	.word	0xffffffff


	//   ....[197]....
        /*03f0*/ 	.word	0xffffffff


	//   ....[198]....
        /*03f4*/ 	.word	0xffffffff


	//   ....[199]....
        /*03f8*/ 	.word	0xffffffff


	//   ....[200]....
        /*03fc*/ 	.word	0xffffffff


	//   ....[201]....
        /*0400*/ 	.word	0xffffffff


	//   ....[202]....
        /*0404*/ 	.word	0xffffffff


	//   ....[203]....
        /*0408*/ 	.word	0xffffffff


	//   ....[204]....
        /*040c*/ 	.word	0xffffffff


	//   ....[205]....
        /*0410*/ 	.word	0xffffffff


	//   ....[206]....
        /*0414*/ 	.word	0x0500002c


	//   ....[207]....
        /*0418*/ 	.word	0x0500002c


	//   ....[208]....
        /*041c*/ 	.word	0x0500002c


	//   ....[209]....
        /*0420*/ 	.word	0x0500002c


	//   ....[210]....
        /*0424*/ 	.word	0x0500002c


	//----- nvinfo : EIATTR_COOP_GROUP_INSTR_OFFSETS
	.align		4
.L_132:
        /*0428*/ 	.byte	0x04, 0x28
        /*042a*/ 	.short	(.L_134 - .L_133)


	//   ....[0]....
.L_133:
        /*042c*/ 	.word	0x00000ee0


	//   ....[1]....
        /*0430*/ 	.word	0x00001d10


	//   ....[2]....
        /*0434*/ 	.word	0x00002700


	//   ....[3]....
        /*0438*/ 	.word	0x00002720


	//   ....[4]....
        /*043c*/ 	.word	0x00002740


	//   ....[5]....
        /*0440*/ 	.word	0x00002760


	//   ....[6]....
        /*0444*/ 	.word	0x00002780


	//   ....[7]....
        /*0448*/ 	.word	0x00002c50


	//   ....[8]....
        /*044c*/ 	.word	0x00002c60


	//   ....[9]....
        /*0450*/ 	.word	0x00002c80


	//   ....[10]....
        /*0454*/ 	.word	0x00002ca0


	//   ....[11]....
        /*0458*/ 	.word	0x00002cf0


	//   ....[12]....
        /*045c*/ 	.word	0x00002d20


	//   ....[13]....
        /*0460*/ 	.word	0x00002d70


	//   ....[14]....
        /*0464*/ 	.word	0x00002d90


	//   ....[15]....
        /*0468*/ 	.word	0x00002eb0


	//   ....[16]....
        /*046c*/ 	.word	0x00002ee0


	//   ....[17]....
        /*0470*/ 	.word	0x00002ef0


	//   ....[18]....
        /*0474*/ 	.word	0x00002f10


	//   ....[19]....
        /*0478*/ 	.word	0x00002f50


	//   ....[20]....
        /*047c*/ 	.word	0x00002f80


	//   ....[21]....
        /*0480*/ 	.word	0x00002fc0


	//   ....[22]....
        /*0484*/ 	.word	0x00002fe0


	//   ....[23]....
        /*0488*/ 	.word	0x00003000


	//   ....[24]....
        /*048c*/ 	.word	0x00003130


	//   ....[25]....
        /*0490*/ 	.word	0x00003160


	//   ....[26]....
        /*0494*/ 	.word	0x00003170


	//   ....[27]....
        /*0498*/ 	.word	0x00003190


	//   ....[28]....
        /*049c*/ 	.word	0x000031d0


	//   ....[29]....
        /*04a0*/ 	.word	0x00003200


	//   ....[30]....
        /*04a4*/ 	.word	0x00003240


	//   ....[31]....
        /*04a8*/ 	.word	0x00003260


	//   ....[32]....
        /*04ac*/ 	.word	0x00003280


	//   ....[33]....
        /*04b0*/ 	.word	0x000033b0


	//   ....[34]....
        /*04b4*/ 	.word	0x000033e0


	//   ....[35]....
        /*04b8*/ 	.word	0x000033f0


	//   ....[36]....
        /*04bc*/ 	.word	0x00003410


	//   ....[37]....
        /*04c0*/ 	.word	0x00003450


	//   ....[38]....
        /*04c4*/ 	.word	0x00003480


	//   ....[39]....
        /*04c8*/ 	.word	0x000034c0


	//   ....[40]....
        /*04cc*/ 	.word	0x000034e0


	//   ....[41]....
        /*04d0*/ 	.word	0x00003500


	//   ....[42]....
        /*04d4*/ 	.word	0x00003630


	//   ....[43]....
        /*04d8*/ 	.word	0x00003650


	//   ....[44]....
        /*04dc*/ 	.word	0x00003660


	//   ....[45]....
        /*04e0*/ 	.word	0x00003680


	//   ....[46]....
        /*04e4*/ 	.word	0x000036c0


	//   ....[47]....
        /*04e8*/ 	.word	0x000036f0


	//   ....[48]....
        /*04ec*/ 	.word	0x00003730


	//   ....[49]....
        /*04f0*/ 	.word	0x00003750


	//   ....[50]....
        /*04f4*/ 	.word	0x00003770


	//   ....[51]....
        /*04f8*/ 	.word	0x000038b0


	//   ....[52]....
        /*04fc*/ 	.word	0x000038d0


	//   ....[53]....
        /*0500*/ 	.word	0x000038e0


	//   ....[54]....
        /*0504*/ 	.word	0x00003900


	//   ....[55]....
        /*0508*/ 	.word	0x00003940


	//   ....[56]....
        /*050c*/ 	.word	0x00003970


	//   ....[57]....
        /*0510*/ 	.word	0x000039b0


	//   ....[58]....
        /*0514*/ 	.word	0x000039d0


	//   ....[59]....
        /*0518*/ 	.word	0x000039f0


	//   ....[60]....
        /*051c*/ 	.word	0x00003b40


	//   ....[61]....
        /*0520*/ 	.word	0x00003b50


	//   ....[62]....
        /*0524*/ 	.word	0x00003b70


	//   ....[63]....
        /*0528*/ 	.word	0x00003bb0


	//   ....[64]....
        /*052c*/ 	.word	0x00003be0


	//   ....[65]....
        /*0530*/ 	.word	0x00003c20


	//   ....[66]....
        /*0534*/ 	.word	0x00003c40


	//   ....[67]....
        /*0538*/ 	.word	0x00003c60


	//   ....[68]....
        /*053c*/ 	.word	0x00003ca0


	//   ....[69]....
        /*0540*/ 	.word	0x00003d80


	//   ....[70]....
        /*0544*/ 	.word	0x00003d90


	//   ....[71]....
        /*0548*/ 	.word	0x00003db0


	//   ....[72]....
        /*054c*/ 	.word	0x00003df0


	//   ....[73]....
        /*0550*/ 	.word	0x00003e20


	//   ....[74]....
        /*0554*/ 	.word	0x00003e60


	//   ....[75]....
        /*0558*/ 	.word	0x00003e80


	//   ....[76]....
        /*055c*/ 	.word	0x00003ea0


	//   ....[77]....
        /*0560*/ 	.word	0x00003ee0


	//   ....[78]....
        /*0564*/ 	.word	0x00003fc0


	//   ....[79]....
        /*0568*/ 	.word	0x00003fd0


	//   ....[80]....
        /*056c*/ 	.word	0x00004000


	//   ....[81]....
        /*0570*/ 	.word	0x00004020


	//   ....[82]....
        /*0574*/ 	.word	0x00004070


	//   ....[83]....
        /*0578*/ 	.word	0x00004090


	//   ....[84]....
        /*057c*/ 	.word	0x000040d0


	//   ....[85]....
        /*0580*/ 	.word	0x000040f0


	//   ....[86]....
        /*0584*/ 	.word	0x00004150


	//   ....[87]....
        /*0588*/ 	.word	0x00004210


	//   ....[88]....
        /*058c*/ 	.word	0x00004220


	//   ....[89]....
        /*0590*/ 	.word	0x00004250


	//   ....[90]....
        /*0594*/ 	.word	0x00004280


	//   ....[91]....
        /*0598*/ 	.word	0x000042d0


	//   ....[92]....
        /*059c*/ 	.word	0x000042e0


	//   ....[93]....
        /*05a0*/ 	.word	0x00004320


	//   ....[94]....
        /*05a4*/ 	.word	0x00004350


	//   ....[95]....
        /*05a8*/ 	.word	0x000043e0


	//   ....[96]....
        /*05ac*/ 	.word	0x00004480


	//   ....[97]....
        /*05b0*/ 	.word	0x00004490


	//   ....[98]....
        /*05b4*/ 	.word	0x000044e0


	//   ....[99]....
        /*05b8*/ 	.word	0x00004510


	//   ....[100]....
        /*05bc*/ 	.word	0x00004540


	//   ....[101]....
        /*05c0*/ 	.word	0x00004570


	//   ....[102]....
        /*05c4*/ 	.word	0x000045a0


	//   ....[103]....
        /*05c8*/ 	.word	0x000045d0


	//   ....[104]....
        /*05cc*/ 	.word	0x00004620


	//   ....[105]....
        /*05d0*/ 	.word	0x00004710


	//   ....[106]....
        /*05d4*/ 	.word	0x00004720


	//   ....[107]....
        /*05d8*/ 	.word	0x00004730


	//   ....[108]....
        /*05dc*/ 	.word	0x00004780


	//   ....[109]....
        /*05e0*/ 	.word	0x000047b0


	//   ....[110]....
        /*05e4*/ 	.word	0x000047e0


	//   ....[111]....
        /*05e8*/ 	.word	0x00004810


	//   ....[112]....
        /*05ec*/ 	.word	0x00004840


	//   ....[113]....
        /*05f0*/ 	.word	0x00004870


	//   ....[114]....
        /*05f4*/ 	.word	0x00004990


	//   ....[115]....
        /*05f8*/ 	.word	0x000049d0


	//   ....[116]....
        /*05fc*/ 	.word	0x000049e0


	//   ....[117]....
        /*0600*/ 	.word	0x00004a30


	//   ....[118]....
        /*0604*/ 	.word	0x00004a60


	//   ....[119]....
        /*0608*/ 	.word	0x00004a90


	//   ....[120]....
        /*060c*/ 	.word	0x00004ac0


	//   ....[121]....
        /*0610*/ 	.word	0x00004af0


	//   ....[122]....
        /*0614*/ 	.word	0x00004b20


	//   ....[123]....
        /*0618*/ 	.word	0x00004c30


	//   ....[124]....
        /*061c*/ 	.word	0x00004c70


	//   ....[125]....
        /*0620*/ 	.word	0x00004c80


	//   ....[126]....
        /*0624*/ 	.word	0x00004cd0


	//   ....[127]....
        /*0628*/ 	.word	0x00004d00


	//   ....[128]....
        /*062c*/ 	.word	0x00004d30


	//   ....[129]....
        /*0630*/ 	.word	0x00004d60


	//   ....[130]....
        /*0634*/ 	.word	0x00004d90


	//   ....[131]....
        /*0638*/ 	.word	0x00004dc0


	//   ....[132]....
        /*063c*/ 	.word	0x00004ed0


	//   ....[133]....
        /*0640*/ 	.word	0x00004f00


	//   ....[134]....
        /*0644*/ 	.word	0x00004f10


	//   ....[135]....
        /*0648*/ 	.word	0x00004f60


	//   ....[136]....
        /*064c*/ 	.word	0x00004f90


	//   ....[137]....
        /*0650*/ 	.word	0x00004fa0


	//   ....[138]....
        /*0654*/ 	.word	0x00004fe0


	//   ....[139]....
        /*0658*/ 	.word	0x00005030


	//   ....[140]....
        /*065c*/ 	.word	0x00005090


	//   ....[141]....
        /*0660*/ 	.word	0x00005170


	//   ....[142]....
        /*0664*/ 	.word	0x000051a0


	//   ....[143]....
        /*0668*/ 	.word	0x000051b0


	//   ....[144]....
        /*066c*/ 	.word	0x00005200


	//   ....[145]....
        /*0670*/ 	.word	0x00005230


	//   ....[146]....
        /*0674*/ 	.word	0x00005260


	//   ....[147]....
        /*0678*/ 	.word	0x00005290


	//   ....[148]....
        /*067c*/ 	.word	0x000052c0


	//   ....[149]....
        /*0680*/ 	.word	0x000052f0


	//   ....[150]....
        /*0684*/ 	.word	0x00005410


	//   ....[151]....
        /*0688*/ 	.word	0x00005440


	//   ....[152]....
        /*068c*/ 	.word	0x00005450


	//   ....[153]....
        /*0690*/ 	.word	0x000054a0


	//   ....[154]....
        /*0694*/ 	.word	0x000054d0


	//   ....[155]....
        /*0698*/ 	.word	0x000054e0


	//   ....[156]....
        /*069c*/ 	.word	0x00005520


	//   ....[157]....
        /*06a0*/ 	.word	0x00005570


	//   ....[158]....
        /*06a4*/ 	.word	0x000055a0


	//   ....[159]....
        /*06a8*/ 	.word	0x000056a0


	//   ....[160]....
        /*06ac*/ 	.word	0x000056c0


	//   ....[161]....
        /*06b0*/ 	.word	0x000056d0


	//   ....[162]....
        /*06b4*/ 	.word	0x00005700


	//   ....[163]....
        /*06b8*/ 	.word	0x00005720


	//   ....[164]....
        /*06bc*/ 	.word	0x00005770


	//   ....[165]....
        /*06c0*/ 	.word	0x000057a0


	//   ....[166]....
        /*06c4*/ 	.word	0x000057e0


	//   ....[167]....
        /*06c8*/ 	.word	0x00005810


	//   ....[168]....
        /*06cc*/ 	.word	0x000058d0


	//   ....[169]....
        /*06d0*/ 	.word	0x00005e00


	//   ....[170]....
        /*06d4*/ 	.word	0x000061a0


	//   ....[171]....
        /*06d8*/ 	.word	0x000062a0


	//   ....[172]....
        /*06dc*/ 	.word	0x000063a0


	//   ....[173]....
        /*06e0*/ 	.word	0x000064a0


	//   ....[174]....
        /*06e4*/ 	.word	0x000065a0


	//   ....[175]....
        /*06e8*/ 	.word	0x000066a0


	//   ....[176]....
        /*06ec*/ 	.word	0x000067a0


	//   ....[177]....
        /*06f0*/ 	.word	0x000068a0


	//   ....[178]....
        /*06f4*/ 	.word	0x000069a0


	//   ....[179]....
        /*06f8*/ 	.word	0x00006aa0


	//   ....[180]....
        /*06fc*/ 	.word	0x00006ba0


	//   ....[181]....
        /*0700*/ 	.word	0x00006ca0


	//   ....[182]....
        /*0704*/ 	.word	0x00006da0


	//   ....[183]....
        /*0708*/ 	.word	0x00006ea0


	//   ....[184]....
        /*070c*/ 	.word	0x00006fa0


	//   ....[185]....
        /*0710*/ 	.word	0x000070a0


	//   ....[186]....
        /*0714*/ 	.word	0x000071a0


	//   ....[187]....
        /*0718*/ 	.word	0x000072a0


	//   ....[188]....
        /*071c*/ 	.word	0x000074e0


	//   ....[189]....
        /*0720*/ 	.word	0x00007650


	//   ....[190]....
        /*0724*/ 	.word	0x000077c0


	//   ....[191]....
        /*0728*/ 	.word	0x00007930


	//   ....[192]....
        /*072c*/ 	.word	0x00007aa0


	//   ....[193]....
        /*0730*/ 	.word	0x00007c10


	//   ....[194]....
        /*0734*/ 	.word	0x00007d80


	//   ....[195]....
        /*0738*/ 	.word	0x00007ef0


	//   ....[196]....
        /*073c*/ 	.word	0x00008060


	//   ....[197]....
        /*0740*/ 	.word	0x000081d0


	//   ....[198]....
        /*0744*/ 	.word	0x00008340


	//   ....[199]....
        /*0748*/ 	.word	0x000084a0


	//   ....[200]....
        /*074c*/ 	.word	0x000085f0


	//   ....[201]....
        /*0750*/ 	.word	0x00008740


	//   ....[202]....
        /*0754*/ 	.word	0x00008890


	//   ....[203]....
        /*0758*/ 	.word	0x000089e0


	//   ....[204]....
        /*075c*/ 	.word	0x00008b30


	//   ....[205]....
        /*0760*/ 	.word	0x00008c70


	//   ....[206]....
        /*0764*/ 	.word	0x00008ce0


	//   ....[207]....
        /*0768*/ 	.word	0x00008d50


	//   ....[208]....
        /*076c*/ 	.word	0x00008dc0


	//   ....[209]....
        /*0770*/ 	.word	0x00008e30


	//   ....[210]....
        /*0774*/ 	.word	0x00008ea0


	//----- nvinfo : EIATTR_VRC_CTA_INIT_COUNT
	.align		4
.L_134:
        /*0778*/ 	.byte	0x02, 0x4a
	.zero		1
	.zero		1


	//----- nvinfo : EIATTR_EXIT_INSTR_OFFSETS
	.align		4
        /*077c*/ 	.byte	0x04, 0x1c
        /*077e*/ 	.short	(.L_136 - .L_135)


	//   ....[0]....
.L_135:
        /*0780*/ 	.word	0x00002100


	//   ....[1]....
        /*0784*/ 	.word	0x000024f0


	//   ....[2]....
        /*0788*/ 	.word	0x00002510


	//   ....[3]....
        /*078c*/ 	.word	0x000072b0


	//   ....[4]....
        /*0790*/ 	.word	0x00008c80


	//----- nvinfo : EIATTR_MAX_THREADS
	.align		4
.L_136:
        /*0794*/ 	.byte	0x04, 0x05
        /*0796*/ 	.short	(.L_138 - .L_137)
.L_137:
        /*0798*/ 	.word	0x00000180
        /*079c*/ 	.word	0x00000001
        /*07a0*/ 	.word	0x00000001


	//----- nvinfo : EIATTR_CRS_STACK_SIZE
	.align		4
.L_138:
        /*07a4*/ 	.byte	0x04, 0x1e
        /*07a6*/ 	.short	(.L_140 - .L_139)
.L_139:
        /*07a8*/ 	.word	0x00000000


	//----- nvinfo : EIATTR_CBANK_PARAM_SIZE
	.align		4
.L_140:
        /*07ac*/ 	.byte	0x03, 0x19
        /*07ae*/ 	.short	0x004d


	//----- nvinfo : EIATTR_PARAM_CBANK
	.align		4
        /*07b0*/ 	.byte	0x04, 0x0a
        /*07b2*/ 	.short	(.L_142 - .L_141)
	.align		4
.L_141:
        /*07b4*/ 	.word	index@(.nv.constant0._ZN3cub18CUB_300001_SM_10006detail10radix_sort29DeviceRadixSortOnesweepKernelINS1_5radix10policy_hubIfNS0_8NullTypeEyE10Policy1000ELNS0_9SortOrderE1EfS6_yiiNS1_21identity_decomposer_tEEEvPT5_SC_PT3_PKSD_PT1_PKSH_PT2_PKSL_T4_iiT6_)
        /*07b8*/ 	.short	0x0380
        /*07ba*/ 	.short	0x004d


	//----- nvinfo : EIATTR_SW_WAR
	.align		4
.L_142:
        /*07bc*/ 	.byte	0x04, 0x36
        /*07be*/ 	.short	(.L_144 - .L_143)
.L_143:
        /*07c0*/ 	.word	0x00000008
.L_144:


//--------------------- .nv.info._ZN3cub18CUB_300001_SM_10006detail10radix_sort33DeviceRadixSortExclusiveSumKernelINS1_5radix10policy_hubIfNS0_8NullTypeEyE10Policy1000EyEEvPT0_ --------------------------
	.section	.nv.info._ZN3cub18CUB_300001_SM_10006detail10radix_sort33DeviceRadixSortExclusiveSumKernelINS1_5radix10policy_hubIfNS0_8NullTypeEyE10Policy1000EyEEvPT0_,"",@"SHT_CUDA_INFO"
	.sectionflags	@""
	.align	4


	//----- nvinfo : EIATTR_CUDA_API_VERSION
	.align		4
        /*0000*/ 	.byte	0x04, 0x37
        /*0002*/ 	.short	(.L_146 - .L_145)
.L_145:
        /*0004*/ 	.word	0x00000082


	//----- nvinfo : EIATTR_KPARAM_INFO
	.align		4
.L_146:
        /*0008*/ 	.byte	0x04, 0x17
        /*000a*/ 	.short	(.L_148 - .L_147)
.L_147:
        /*000c*/ 	.word	0x00000000
        /*0010*/ 	.short	0x0000
        /*0012*/ 	.short	0x0000
        /*0014*/ 	.byte	0x00, 0xf5, 0x21, 0x00


	//----- nvinfo : EIATTR_SPARSE_MMA_MASK
	.align		4
.L_148:
        /*0018*/ 	.byte	0x03, 0x50
        /*001a*/ 	.short	0x0000


	//----- nvinfo : EIATTR_MAXREG_COUNT
	.align		4
        /*001c*/ 	.byte	0x03, 0x1b
        /*001e*/ 	.short	0x00ff


	//----- nvinfo : EIATTR_NUM_BARRIERS
	.align		4
        /*0020*/ 	.byte	0x02, 0x4c
        /*0022*/ 	.byte	0x01
	.zero		1


	//----- nvinfo : EIATTR_MERCURY_ISA_VERSION
	.align		4
        /*0024*/ 	.byte	0x03, 0x5f
        /*0026*/ 	.short	0x0101


	//----- nvinfo : EIATTR_COOP_GROUP_MASK_REGIDS
	.align		4
        /*0028*/ 	.byte	0x04, 0x29
        /*002a*/ 	.short	(.L_150 - .L_149)


	//   ....[0]....
.L_149:
        /*002c*/ 	.word	0xffffffff


	//   ....[1]....
        /*0030*/ 	.word	0xffffffff


	//   ....[2]....
        /*0034*/ 	.word	0xffffffff


	//   ....[3]....
        /*0038*/ 	.word	0xffffffff


	//   ....[4]....
        /*003c*/ 	.word	0xffffffff


	//   ....[5]....
        /*0040*/ 	.word	0xffffffff


	//   ....[6]....
        /*0044*/ 	.word	0xffffffff


	//   ....[7]....
        /*0048*/ 	.word	0xffffffff


	//   ....[8]....
        /*004c*/ 	.word	0xffffffff


	//   ....[9]....
        /*0050*/ 	.word	0xffffffff


	//   ....[10]....
        /*0054*/ 	.word	0x05000015


	//   ....[11]....
        /*0058*/ 	.word	0x05000015


	//   ....[12]....
        /*005c*/ 	.word	0x05000015


	//   ....[13]....
        /*0060*/ 	.word	0x05000015


	//   ....[14]....
        /*0064*/ 	.word	0x05000015


	//   ....[15]....
        /*0068*/ 	.word	0x05000015


	//   ....[16]....
        /*006c*/ 	.word	0x05000015


	//   ....[17]....
        /*0070*/ 	.word	0x05000015


	//   ....[18]....
        /*0074*/ 	.word	0x05000015


	//   ....[19]....
        /*0078*/ 	.word	0x05000015


	//----- nvinfo : EIATTR_COOP_GROUP_INSTR_OFFSETS
	.align		4
.L_150:
        /*007c*/ 	.byte	0x04, 0x28
        /*007e*/ 	.short	(.L_152 - .L_151)


	//   ....[0]....
.L_151:
        /*0080*/ 	.word	0x00000250


	//   ....[1]....
        /*0084*/ 	.word	0x00000260


	//   ....[2]....
        /*0088*/ 	.word	0x000002a0


	//   ....[3]....
        /*008c*/ 	.word	0x000002c0


	//   ....[4]....
        /*0090*/ 	.word	0x00000310


	//   ....[5]....
        /*0094*/ 	.word	0x00000320


	//   ....[6]....
        /*0098*/ 	.word	0x00000360


	//   ....[7]....
        /*009c*/ 	.word	0x00000380


	//   ....[8]....
        /*00a0*/ 	.word	0x000003d0


	//   ....[9]....
        /*00a4*/ 	.word	0x000003e0


	//   ....[10]....
        /*00a8*/ 	.word	0x00000660


	//   ....[11]....
        /*00ac*/ 	.word	0x000006b0


	//   ....[12]....
        /*00b0*/ 	.word	0x00000740


	//   ....[13]....
        /*00b4*/ 	.word	0x00000790


	//   ....[14]....
        /*00b8*/ 	.word	0x00000820


	//   ....[15]....
        /*00bc*/ 	.word	0x00000870


	//   ....[16]....
        /*00c0*/ 	.word	0x00000900


	//   ....[17]....
        /*00c4*/ 	.word	0x00000950


	//   ....[18]....
        /*00c8*/ 	.word	0x000009e0


	//   ....[19]....
        /*00cc*/ 	.word	0x00000a30


	//----- nvinfo : EIATTR_VRC_CTA_INIT_COUNT
	.align		4
.L_152:
        /*00d0*/ 	.byte	0x02, 0x4a
	.zero		1
	.zero		1


	//----- nvinfo : EIATTR_EXIT_INSTR_OFFSETS
	.align		4
        /*00d4*/ 	.byte	0x04, 0x1c
        /*00d6*/ 	.short	(.L_154 - .L_153)


	//   ....[0]....
.L_153:
        /*00d8*/ 	.word	0x000005d0


	//   ....[1]....
        /*00dc*/ 	.word	0x00000600


	//----- nvinfo : EIATTR_CRS_STACK_SIZE
	.align		4
.L_154:
        /*00e0*/ 	.byte	0x04, 0x1e
        /*00e2*/ 	.short	(.L_156 - .L_155)
.L_155:
        /*00e4*/ 	.word	0x00000000


	//----- nvinfo : EIATTR_CBANK_PARAM_SIZE
	.align		4
.L_156:
        /*00e8*/ 	.byte	0x03, 0x19
        /*00ea*/ 	.short	0x0008


	//----- nvinfo : EIATTR_PARAM_CBANK
	.align		4
        /*00ec*/ 	.byte	0x04, 0x0a
        /*00ee*/ 	.short	(.L_158 - .L_157)
	.align		4
.L_157:
        /*00f0*/ 	.word	index@(.nv.constant0._ZN3cub18CUB_300001_SM_10006detail10radix_sort33DeviceRadixSortExclusiveSumKernelINS1_5radix10policy_hubIfNS0_8NullTypeEyE10Policy1000EyEEvPT0_)
        /*00f4*/ 	.short	0x0380
        /*00f6*/ 	.short	0x0008


	//----- nvinfo : EIATTR_SW_WAR
	.align		4
.L_158:
        /*00f8*/ 	.byte	0x04, 0x36
        /*00fa*/ 	.short	(.L_160 - .L_159)
.L_159:
        /*00fc*/ 	.word	0x00000008
.L_160:


//--------------------- .nv.info._ZN3cub18CUB_300001_SM_10006detail10radix_sort30DeviceRadixSortHistogramKernelINS1_5radix10policy_hubIfNS0_8NullTypeEyE10Policy1000ELNS0_9SortOrderE1EfyNS1_21identity_decomposer_tEEEvPT2_PKT1_SB_iiT3_ --------------------------
	.section	.nv.info._ZN3cub18CUB_300001_SM_10006detail10radix_sort30DeviceRadixSortHistogramKernelINS1_5radix10policy_hubIfNS0_8NullTypeEyE10Policy1000ELNS0_9SortOrderE1EfyNS1_21identity_decomposer_tEEEvPT2_PKT1_SB_iiT3_,"",@"SHT_CUDA_INFO"
	.sectionflags	@""
	.align	4


	//----- nvinfo : EIATTR_CUDA_API_VERSION
	.align		4
        /*0000*/ 	.byte	0x04, 0x37
        /*0002*/ 	.short	(.L_162 - .L_161)
.L_161:
        /*0004*/ 	.word	0x00000082


	//----- nvinfo : EIATTR_KPARAM_INFO
	.align		4
.L_162:
        /*0008*/ 	.byte	0x04, 0x17
        /*000a*/ 	.short	(.L_164 - .L_163)
.L_163:
        /*000c*/ 	.word	0x00000000
        /*0010*/ 	.short	0x0005
        /*0012*/ 	.short	0x0020
        /*0014*/ 	.byte	0x00, 0xf0, 0x05, 0x00


	//----- nvinfo : EIATTR_KPARAM_INFO
	.align		4
.L_164:
        /*0018*/ 	.byte	0x04, 0x17
        /*001a*/ 	.short	(.L_166 - .L_165)
.L_165:
        /*001c*/ 	.word	0x00000000
        /*0020*/ 	.short	0x0004
        /*0022*/ 	.short	0x001c
        /*0024*/ 	.byte	0x00, 0xf0, 0x11, 0x00


	//----- nvinfo : EIATTR_KPARAM_INFO
	.align		4
.L_166:
        /*0028*/ 	.byte	0x04, 0x17
        /*002a*/ 	.short	(.L_168 - .L_167)
.L_167:
        /*002c*/ 	.word	0x00000000
        /*0030*/ 	.short	0x0003
        /*0032*/ 	.short	0x0018
        /*0034*/ 	.byte	0x00, 0xf0, 0x11, 0x00


	//----- nvinfo : EIATTR_KPARAM_INFO
	.align		4
.L_168:
        /*0038*/ 	.byte	0x04, 0x17
        /*003a*/ 	.short	(.L_170 - .L_169)
.L_169:
        /*003c*/ 	.word	0x00000000
        /*0040*/ 	.short	0x0002
        /*0042*/ 	.short	0x0010
        /*0044*/ 	.byte	0x00, 0xf0, 0x21, 0x00


	//----- nvinfo : EIATTR_KPARAM_INFO
	.align		4
.L_170:
        /*0048*/ 	.byte	0x04, 0x17
        /*004a*/ 	.short	(.L_172 - .L_171)
.L_171:
        /*004c*/ 	.word	0x00000000
        /*0050*/ 	.short	0x0001
        /*0052*/ 	.short	0x0008
        /*0054*/ 	.byte	0x00, 0xf5, 0x21, 0x00


	//----- nvinfo : EIATTR_KPARAM_INFO
	.align		4
.L_172:
        /*0058*/ 	.byte	0x04, 0x17
        /*005a*/ 	.short	(.L_174 - .L_173)
.L_173:
        /*005c*/ 	.word	0x00000000
        /*0060*/ 	.short	0x0000
        /*0062*/ 	.short	0x0000
        /*0064*/ 	.byte	0x00, 0xf5, 0x21, 0x00


	//----- nvinfo : EIATTR_SPARSE_MMA_MASK
	.align		4
.L_174:
        /*0068*/ 	.byte	0x03, 0x50
        /*006a*/ 	.short	0x0000


	//----- nvinfo : EIATTR_MAXREG_COUNT
	.align		4
        /*006c*/ 	.byte	0x03, 0x1b
        /*006e*/ 	.short	0x00ff


	//----- nvinfo : EIATTR_NUM_BARRIERS
	.align		4
        /*0070*/ 	.byte	0x02, 0x4c
        /*0072*/ 	.byte	0x01
	.zero		1


	//----- nvinfo : EIATTR_MERCURY_ISA_VERSION
	.align		4
        /*0074*/ 	.byte	0x03, 0x5f
        /*0076*/ 	.short	0x0101


	//----- nvinfo : EIATTR_VRC_CTA_INIT_COUNT
	.align		4
        /*0078*/ 	.byte	0x02, 0x4a
	.zero		1
	.zero		1


	//----- nvinfo : EIATTR_EXIT_INSTR_OFFSETS
	.align		4
        /*007c*/ 	.byte	0x04, 0x1c
        /*007e*/ 	.short	(.L_176 - .L_175)


	//   ....[0]....
.L_175:
        /*0080*/ 	.word	0x00000040


	//   ....[1]....
        /*0084*/ 	.word	0x000032e0


	//----- nvinfo : EIATTR_MAX_THREADS
	.align		4
.L_176:
        /*0088*/ 	.byte	0x04, 0x05
        /*008a*/ 	.short	(.L_178 - .L_177)
.L_177:
        /*008c*/ 	.word	0x00000080
        /*0090*/ 	.word	0x00000001
        /*0094*/ 	.word	0x00000001


	//----- nvinfo : EIATTR_CRS_STACK_SIZE
	.align		4
.L_178:
        /*0098*/ 	.byte	0x04, 0x1e
        /*009a*/ 	.short	(.L_180 - .L_179)
.L_179:
        /*009c*/ 	.word	0x00000000


	//----- nvinfo : EIATTR_CBANK_PARAM_SIZE
	.align		4
.L_180:
        /*00a0*/ 	.byte	0x03, 0x19
        /*00a2*/ 	.short	0x0021


	//----- nvinfo : EIATTR_PARAM_CBANK
	.align		4
        /*00a4*/ 	.byte	0x04, 0x0a
        /*00a6*/ 	.short	(.L_182 - .L_181)
	.align		4
.L_181:
        /*00a8*/ 	.word	index@(.nv.constant0._ZN3cub18CUB_300001_SM_10006detail10radix_sort30DeviceRadixSortHistogramKernelINS1_5radix10policy_hubIfNS0_8NullTypeEyE10Policy1000ELNS0_9SortOrderE1EfyNS1_21identity_decomposer_tEEEvPT2_PKT1_SB_iiT3_)
        /*00ac*/ 	.short	0x0380
        /*00ae*/ 	.short	0x0021


	//----- nvinfo : EIATTR_SW_WAR
	.align		4
.L_182:
        /*00b0*/ 	.byte	0x04, 0x36
        /*00b2*/ 	.short	(.L_184 - .L_183)
.L_183:
        /*00b4*/ 	.word	0x00000008
.L_184:


//--------------------- .nv.info._ZN3cub18CUB_300001_SM_10006detail10radix_sort31DeviceRadixSortSingleTileKernelINS1_5radix10policy_hubIfNS0_8NullTypeEyE10Policy1000ELNS0_9SortOrderE1EfS6_yNS1_21identity_decomposer_tEEEvPKT1_PSB_PKT2_PSF_T3_iiT4_ --------------------------
	.section	.nv.info._ZN3cub18CUB_300001_SM_10006detail10radix_sort31DeviceRadixSortSingleTileKernelINS1_5radix10policy_hubIfNS0_8NullTypeEyE10Policy1000ELNS0_9SortOrderE1EfS6_yNS1_21identity_decomposer_tEEEvPKT1_PSB_PKT2_PSF_T3_iiT4_,"",@"SHT_CUDA_INFO"
	.sectionflags	@""
	.align	4


	//----- nvinfo : EIATTR_CUDA_API_VERSION
	.align		4
        /*0000*/ 	.byte	0x04, 0x37
        /*0002*/ 	.short	(.L_186 - .L_185)
.L_185:
        /*0004*/ 	.word	0x00000082


	//----- nvinfo : EIATTR_KPARAM_INFO
	.align		4
.L_186:
        /*0008*/ 	.byte	0x04, 0x17
        /*000a*/ 	.short	(.L_188 - .L_187)
.L_187:
        /*000c*/ 	.word	0x00000000
        /*0010*/ 	.short	0x0007
        /*0012*/ 	.short	0x0030
        /*0014*/ 	.byte	0x00, 0xf0, 0x05, 0x00


	//----- nvinfo : EIATTR_KPARAM_INFO
	.align		4
.L_188:
        /*0018*/ 	.byte	0x04, 0x17
        /*001a*/ 	.short	(.L_190 - .L_189)
.L_189:
        /*001c*/ 	.word	0x00000000
        /*0020*/ 	.short	0x0006
        /*0022*/ 	.short	0x002c
        /*0024*/ 	.byte	0x00, 0xf0, 0x11, 0x00


	//----- nvinfo : EIATTR_KPARAM_INFO
	.align		4
.L_190:
        /*0028*/ 	.byte	0x04, 0x17
        /*002a*/ 	.short	(.L_192 - .L_191)
.L_191:
        /*002c*/ 	.word	0x00000000
        /*0030*/ 	.short	0x0005
        /*0032*/ 	.short	0x0028
        /*0034*/ 	.byte	0x00, 0xf0, 0x11, 0x00


	//----- nvinfo : EIATTR_KPARAM_INFO
	.align		4
.L_192:
        /*0038*/ 	.byte	0x04, 0x17
        /*003a*/ 	.short	(.L_194 - .L_193)
.L_193:
        /*003c*/ 	.word	0x00000000
        /*0040*/ 	.short	0x0004
        /*0042*/ 	.short	0x0020
        /*0044*/ 	.byte	0x00, 0xf0, 0x21, 0x00


	//----- nvinfo : EIATTR_KPARAM_INFO
	.align		4
.L_194:
        /*0048*/ 	.byte	0x04, 0x17
        /*004a*/ 	.short	(.L_196 - .L_195)
.L_195:
        /*004c*/ 	.word	0x00000000
        /*0050*/ 	.short	0x0003
        /*0052*/ 	.short	0x0018
        /*0054*/ 	.byte	0x00, 0xf5, 0x21, 0x00


	//----- nvinfo : EIATTR_KPARAM_INFO
	.align		4
.L_196:
        /*0058*/ 	.byte	0x04, 0x17
        /*005a*/ 	.short	(.L_198 - .L_197)
.L_197:
        /*005c*/ 	.word	0x00000000
        /*0060*/ 	.short	0x0002
        /*0062*/ 	.short	0x0010
        /*0064*/ 	.byte	0x00, 0xf5, 0x21, 0x00


	//----- nvinfo : EIATTR_KPARAM_INFO
	.align		4
.L_198:
        /*0068*/ 	.byte	0x04, 0x17
        /*006a*/ 	.short	(.L_200 - .L_199)
.L_199:
        /*006c*/ 	.word	0x00000000
        /*0070*/ 	.short	0x0001
        /*0072*/ 	.short	0x0008
        /*0074*/ 	.byte	0x00, 0xf5, 0x21, 0x00


	//----- nvinfo : EIATTR_KPARAM_INFO
	.align		4
.L_200:
        /*0078*/ 	.byte	0x04, 0x17
        /*007a*/ 	.short	(.L_202 - .L_201)
.L_201:
        /*007c*/ 	.word	0x00000000
        /*0080*/ 	.short	0x0000
        /*0082*/ 	.short	0x0000
        /*0084*/ 	.byte	0x00, 0xf5, 0x21, 0x00


	//----- nvinfo : EIATTR_SPARSE_MMA_MASK
	.align		4
.L_202:
        /*0088*/ 	.byte	0x03, 0x50
        /*008a*/ 	.short	0x0000


	//----- nvinfo : EIATTR_MAXREG_COUNT
	.align		4
        /*008c*/ 	.byte	0x03, 0x1b
        /*008e*/ 	.short	0x00ff


	//----- nvinfo : EIATTR_NUM_BARRIERS
	.align		4
        /*0090*/ 	.byte	0x02, 0x4c
        /*0092*/ 	.byte	0x01
	.zero		1


	//----- nvinfo : EIATTR_MERCURY_ISA_VERSION
	.align		4
        /*0094*/ 	.byte	0x03, 0x5f
        /*0096*/ 	.short	0x0101


	//----- nvinfo : EIATTR_COOP_GROUP_MASK_REGIDS
	.align		4
        /*0098*/ 	.byte	0x04, 0x29
        /*009a*/ 	.short	(.L_204 - .L_203)


	//   ....[0]....
.L_203:
        /*009c*/ 	.word	0xffffffff


	//   ....[1]....
        /*00a0*/ 	.word	0xffffffff


	//   ....[2]....
        /*00a4*/ 	.word	0xffffffff


	//   ....[3]....
        /*00a8*/ 	.word	0xffffffff


	//   ....[4]....
        /*00ac*/ 	.word	0xffffffff


	//----- nvinfo : EIATTR_COOP_GROUP_INSTR_OFFSETS
	.align		4
.L_204:
        /*00b0*/ 	.byte	0x04, 0x28
        /*00b2*/ 	.short	(.L_206 - .L_205)


	//   ....[0]....
.L_205:
        /*00b4*/ 	.word	0x00001ec0


	//   ....[1]....
        /*00b8*/ 	.word	0x00001ee0


	//   ....[2]....
        /*00bc*/ 	.word	0x00001f00


	//   ....[3]....
        /*00c0*/ 	.word	0x00001f20


	//   ....[4]....
        /*00c4*/ 	.word	0x00001f40


	//----- nvinfo : EIATTR_VRC_CTA_INIT_COUNT
	.align		4
.L_206:
        /*00c8*/ 	.byte	0x02, 0x4a
	.zero		1
	.zero		1


	//----- nvinfo : EIATTR_EXIT_INSTR_OFFSETS
	.align		4
        /*00cc*/ 	.byte	0x04, 0x1c
        /*00ce*/ 	.short	(.L_208 - .L_207)


	//   ....[0]....
.L_207:
        /*00d0*/ 	.word	0x00003910


	//   ....[1]....
        /*00d4*/ 	.word	0x00003980


	//----- nvinfo : EIATTR_MAX_THREADS
	.align		4
.L_208:
        /*00d8*/ 	.byte	0x04, 0x05
        /*00da*/ 	.short	(.L_210 - .L_209)
.L_209:
        /*00dc*/ 	.word	0x00000100
        /*00e0*/ 	.word	0x00000001
        /*00e4*/ 	.word	0x00000001


	//----- nvinfo : EIATTR_CBANK_PARAM_SIZE
	.align		4
.L_210:
        /*00e8*/ 	.byte	0x03, 0x19
        /*00ea*/ 	.short	0x0031


	//----- nvinfo : EIATTR_PARAM_CBANK
	.align		4
        /*00ec*/ 	.byte	0x04, 0x0a
        /*00ee*/ 	.short	(.L_212 - .L_211)
	.align		4
.L_211:
        /*00f0*/ 	.word	index@(.nv.constant0._ZN3cub18CUB_300001_SM_10006detail10radix_sort31DeviceRadixSortSingleTileKernelINS1_5radix10policy_hubIfNS0_8NullTypeEyE10Policy1000ELNS0_9SortOrderE1EfS6_yNS1_21identity_decomposer_tEEEvPKT1_PSB_PKT2_PSF_T3_iiT4_)
        /*00f4*/ 	.short	0x0380
        /*00f6*/ 	.short	0x0031


	//----- nvinfo : EIATTR_SW_WAR
	.align		4
.L_212:
        /*00f8*/ 	.byte	0x04, 0x36
        /*00fa*/ 	.short	(.L_214 - .L_213)
.L_213:
        /*00fc*/ 	.word	0x00000008
.L_214:


//--------------------- .nv.info._ZN3cub18CUB_300001_SM_10006detail8for_each13static_kernelINS2_12policy_hub_t12policy_500_tEmN6thrust24THRUST_300001_SM_1000_NS8cuda_cub20__uninitialized_fill7functorINS7_10device_ptrIiEEiEEEEvT0_T1_ --------------------------
	.section	.nv.info._ZN3cub18CUB_300001_SM_10006detail8for_each13static_kernelINS2_12policy_hub_t12policy_500_tEmN6thrust24THRUST_300001_SM_1000_NS8cuda_cub20__uninitialized_fill7functorINS7_10device_ptrIiEEiEEEEvT0_T1_,"",@"SHT_CUDA_INFO"
	.sectionflags	@""
	.align	4


	//----- nvinfo : EIATTR_CUDA_API_VERSION
	.align		4
        /*0000*/ 	.byte	0x04, 0x37
        /*0002*/ 	.short	(.L_216 - .L_215)
.L_215:
        /*0004*/ 	.word	0x00000082


	//----- nvinfo : EIATTR_KPARAM_INFO
	.align		4
.L_216:
        /*0008*/ 	.byte	0x04, 0x17
        /*000a*/ 	.short	(.L_218 - .L_217)
.L_217:
        /*000c*/ 	.word	0x00000000
        /*0010*/ 	.short	0x0001
        /*0012*/ 	.short	0x0008
        /*0014*/ 	.byte	0x00, 0xf0, 0x41, 0x00


	//----- nvinfo : EIATTR_KPARAM_INFO
	.align		4
.L_218:
        /*0018*/ 	.byte	0x04, 0x17
        /*001a*/ 	.short	(.L_220 - .L_219)
.L_219:
        /*001c*/ 	.word	0x00000000
        /*0020*/ 	.short	0x0000
        /*0022*/ 	.short	0x0000
        /*0024*/ 	.byte	0x00, 0xf0, 0x21, 0x00


	//----- nvinfo : EIATTR_SPARSE_MMA_MASK
	.align		4
.L_220:
        /*0028*/ 	.byte	0x03, 0x50
        /*002a*/ 	.short	0x0000


	//----- nvinfo : EIATTR_MAXREG_COUNT
	.align		4
        /*002c*/ 	.byte	0x03, 0x1b
        /*002e*/ 	.short	0x00ff


	//----- nvinfo : EIATTR_MERCURY_ISA_VERSION
	.align		4
        /*0030*/ 	.byte	0x03, 0x5f
        /*0032*/ 	.short	0x0101


	//----- nvinfo : EIATTR_VRC_CTA_INIT_COUNT
	.align		4
        /*0034*/ 	.byte	0x02, 0x4a
	.zero		1
	.zero		1


	//----- nvinfo : EIATTR_EXIT_INSTR_OFFSETS
	.align		4
        /*0038*/ 	.byte	0x04, 0x1c
        /*003a*/ 	.short	(.L_222 - .L_221)


	//   ....[0]....
.L_221:
        /*003c*/ 	.word	0x00000130


	//   ....[1]....
        /*0040*/ 	.word	0x00000230


	//   ....[2]....
        /*0044*/ 	.word	0x00000260


	//----- nvinfo : EIATTR_MAX_THREADS
	.align		4
.L_222:
        /*0048*/ 	.byte	0x04, 0x05
        /*004a*/ 	.short	(.L_224 - .L_223)
.L_223:
        /*004c*/ 	.word	0x00000100
        /*0050*/ 	.word	0x00000001
        /*0054*/ 	.word	0x00000001


	//----- nvinfo : EIATTR_CBANK_PARAM_SIZE
	.align		4
.L_224:
        /*0058*/ 	.byte	0x03, 0x19
        /*005a*/ 	.short	0x0018


	//----- nvinfo : EIATTR_PARAM_CBANK
	.align		4
        /*005c*/ 	.byte	0x04, 0x0a
        /*005e*/ 	.short	(.L_226 - .L_225)
	.align		4
.L_225:
        /*0060*/ 	.word	index@(.nv.constant0._ZN3cub18CUB_300001_SM_10006detail8for_each13static_kernelINS2_12policy_hub_t12policy_500_tEmN6thrust24THRUST_300001_SM_1000_NS8cuda_cub20__uninitialized_fill7functorINS7_10device_ptrIiEEiEEEEvT0_T1_)
        /*0064*/ 	.short	0x0380
        /*0066*/ 	.short	0x0018


	//----- nvinfo : EIATTR_SW_WAR
	.align		4
.L_226:
        /*0068*/ 	.byte	0x04, 0x36
        /*006a*/ 	.short	(.L_228 - .L_227)
.L_227:
        /*006c*/ 	.word	0x00000008
.L_228:


//--------------------- .nv.info._ZN3cub18CUB_300001_SM_10006detail8for_each13static_kernelINS2_12policy_hub_t12policy_500_tEmN6thrust24THRUST_300001_SM_1000_NS8cuda_cub20__uninitialized_fill7functorINS7_10device_ptrIfEEfEEEEvT0_T1_ --------------------------
	.section	.nv.info._ZN3cub18CUB_300001_SM_10006detail8for_each13static_kernelINS2_12policy_hub_t12policy_500_tEmN6thrust24THRUST_300001_SM_1000_NS8cuda_cub20__uninitialized_fill7functorINS7_10device_ptrIfEEfEEEEvT0_T1_,"",@"SHT_CUDA_INFO"
	.sectionflags	@""
	.align	4


	//----- nvinfo : EIATTR_CUDA_API_VERSION
	.align		4
        /*0000*/ 	.byte	0x04, 0x37
        /*0002*/ 	.short	(.L_230 - .L_229)
.L_229:
        /*0004*/ 	.word	0x00000082


	//----- nvinfo : EIATTR_KPARAM_INFO
	.align		4
.L_230:
        /*0008*/ 	.byte	0x04, 0x17
        /*000a*/ 	.short	(.L_232 - .L_231)
.L_231:
        /*000c*/ 	.word	0x00000000
        /*0010*/ 	.short	0x0001
        /*0012*/ 	.short	0x0008
        /*0014*/ 	.byte	0x00, 0xf0, 0x41, 0x00


	//----- nvinfo : EIATTR_KPARAM_INFO
	.align		4
.L_232:
        /*0018*/ 	.byte	0x04, 0x17
        /*001a*/ 	.short	(.L_234 - .L_233)
.L_233:
        /*001c*/ 	.word	0x00000000
        /*0020*/ 	.short	0x0000
        /*0022*/ 	.short	0x0000
        /*0024*/ 	.byte	0x00, 0xf0, 0x21, 0x00


	//----- nvinfo : EIATTR_SPARSE_MMA_MASK
	.align		4
.L_234:
        /*0028*/ 	.byte	0x03, 0x50
        /*002a*/ 	.short	0x0000


	//----- nvinfo : EIATTR_MAXREG_COUNT
	.align		4
        /*002c*/ 	.byte	0x03, 0x1b
        /*002e*/ 	.short	0x00ff


	//----- nvinfo : EIATTR_MERCURY_ISA_VERSION
	.align		4
        /*0030*/ 	.byte	0x03, 0x5f
        /*0032*/ 	.short	0x0101


	//----- nvinfo : EIATTR_VRC_CTA_INIT_COUNT
	.align		4
        /*0034*/ 	.byte	0x02, 0x4a
	.zero		1
	.zero		1


	//----- nvinfo : EIATTR_EXIT_INSTR_OFFSETS
	.align		4
        /*0038*/ 	.byte	0x04, 0x1c
        /*003a*/ 	.short	(.L_236 - .L_235)


	//   ....[0]....
.L_235:
        /*003c*/ 	.word	0x00000130


	//   ....[1]....
        /*0040*/ 	.word	0x00000230


	//   ....[2]....
        /*0044*/ 	.word	0x00000260


	//----- nvinfo : EIATTR_MAX_THREADS
	.align		4
.L_236:
        /*0048*/ 	.byte	0x04, 0x05
        /*004a*/ 	.short	(.L_238 - .L_237)
.L_237:
        /*004c*/ 	.word	0x00000100
        /*0050*/ 	.word	0x00000001
        /*0054*/ 	.word	0x00000001


	//----- nvinfo : EIATTR_CBANK_PARAM_SIZE
	.align		4
.L_238:
        /*0058*/ 	.byte	0x03, 0x19
        /*005a*/ 	.short	0x0018


	//----- nvinfo : EIATTR_PARAM_CBANK
	.align		4
        /*005c*/ 	.byte	0x04, 0x0a
        /*005e*/ 	.short	(.L_240 - .L_239)
	.align		4
.L_239:
        /*0060*/ 	.word	index@(.nv.constant0._ZN3cub18CUB_300001_SM_10006detail8for_each13static_kernelINS2_12policy_hub_t12policy_500_tEmN6thrust24THRUST_300001_SM_1000_NS8cuda_cub20__uninitialized_fill7functorINS7_10device_ptrIfEEfEEEEvT0_T1_)
        /*0064*/ 	.short	0x0380
        /*0066*/ 	.short	0x0018


	//----- nvinfo : EIATTR_SW_WAR
	.align		4
.L_240:
        /*0068*/ 	.byte	0x04, 0x36
        /*006a*/ 	.short	(.L_242 - .L_241)
.L_241:
        /*006c*/ 	.word	0x00000008
.L_242:


//--------------------- .nv.info._ZN3cub18CUB_300001_SM_10006detail11EmptyKernelIvEEvv --------------------------
	.section	.nv.info._ZN3cub18CUB_300001_SM_10006detail11EmptyKernelIvEEvv,"",@"SHT_CUDA_INFO"
	.sectionflags	@""
	.align	4


	//----- nvinfo : EIATTR_CUDA_API_VERSION
	.align		4
        /*0000*/ 	.byte	0x04, 0x37
        /*0002*/ 	.short	(.L_244 - .L_243)
.L_243:
        /*0004*/ 	.word	0x00000082


	//----- nvinfo : EIATTR_SPARSE_MMA_MASK
	.align		4
.L_244:
        /*0008*/ 	.byte	0x03, 0x50
        /*000a*/ 	.short	0x0000


	//----- nvinfo : EIATTR_MAXREG_COUNT
	.align		4
        /*000c*/ 	.byte	0x03, 0x1b
        /*000e*/ 	.short	0x00ff


	//----- nvinfo : EIATTR_MERCURY_ISA_VERSION
	.align		4
        /*0010*/ 	.byte	0x03, 0x5f
        /*0012*/ 	.short	0x0101


	//----- nvinfo : EIATTR_VRC_CTA_INIT_COUNT
	.align		4
        /*0014*/ 	.byte	0x02, 0x4a
	.zero		1
	.zero		1


	//----- nvinfo : EIATTR_EXIT_INSTR_OFFSETS
	.align		4
        /*0018*/ 	.byte	0x04, 0x1c
        /*001a*/ 	.short	(.L_246 - .L_245)


	//   ....[0]....
.L_245:
        /*001c*/ 	.word	0x00000010


	//----- nvinfo : EIATTR_SW_WAR
	.align		4
.L_246:
        /*0020*/ 	.byte	0x04, 0x36
        /*0022*/ 	.short	(.L_248 - .L_247)
.L_247:
        /*0024*/ 	.word	0x00000008
.L_248:


//--------------------- .nv.info._Z13top_k_gpu_optILj128EEvPfiiS0_Pi --------------------------
	.section	.nv.info._Z13top_k_gpu_optILj128EEvPfiiS0_Pi,"",@"SHT_CUDA_INFO"
	.sectionflags	@""
	.align	4


	//----- nvinfo : EIATTR_CUDA_API_VERSION
	.align		4
        /*0000*/ 	.byte	0x04, 0x37
        /*0002*/ 	.short	(.L_250 - .L_249)
.L_249:
        /*0004*/ 	.word	0x00000082


	//----- nvinfo : EIATTR_KPARAM_INFO
	.align		4
.L_250:
        /*0008*/ 	.byte	0x04, 0x17
        /*000a*/ 	.short	(.L_252 - .L_251)
.L_251:
        /*000c*/ 	.word	0x00000000
        /*0010*/ 	.short	0x0004
        /*0012*/ 	.short	0x0018
        /*0014*/ 	.byte	0x00, 0xf5, 0x21, 0x00


	//----- nvinfo : EIATTR_KPARAM_INFO
	.align		4
.L_252:
        /*0018*/ 	.byte	0x04, 0x17
        /*001a*/ 	.short	(.L_254 - .L_253)
.L_253:
        /*001c*/ 	.word	0x00000000
        /*0020*/ 	.short	0x0003
        /*0022*/ 	.short	0x0010
        /*0024*/ 	.byte	0x00, 0xf5, 0x21, 0x00


	//----- nvinfo : EIATTR_KPARAM_INFO
	.align		4
.L_254:
        /*0028*/ 	.byte	0x04, 0x17
        /*002a*/ 	.short	(.L_256 - .L_255)
.L_255:
        /*002c*/ 	.word	0x00000000
        /*0030*/ 	.short	0x0002
        /*0032*/ 	.short	0x000c
        /*0034*/ 	.byte	0x00, 0xf0, 0x11, 0x00


	//----- nvinfo : EIATTR_KPARAM_INFO
	.align		4
.L_256:
        /*0038*/ 	.byte	0x04, 0x17
        /*003a*/ 	.short	(.L_258 - .L_257)
.L_257:
        /*003c*/ 	.word	0x00000000
        /*0040*/ 	.short	0x0001
        /*0042*/ 	.short	0x0008
        /*0044*/ 	.byte	0x00, 0xf0, 0x11, 0x00


	//----- nvinfo : EIATTR_KPARAM_INFO
	.align		4
.L_258:
        /*0048*/ 	.byte	0x04, 0x17
        /*004a*/ 	.short	(.L_260 - .L_259)
.L_259:
        /*004c*/ 	.word	0x00000000
        /*0050*/ 	.short	0x0000
        /*0052*/ 	.short	0x0000
        /*0054*/ 	.byte	0x00, 0xf5, 0x21, 0x00


	//----- nvinfo : EIATTR_SPARSE_MMA_MASK
	.align		4
.L_260:
        /*0058*/ 	.byte	0x03, 0x50
        /*005a*/ 	.short	0x0000


	//----- nvinfo : EIATTR_MAXREG_COUNT
	.align		4
        /*005c*/ 	.byte	0x03, 0x1b
        /*005e*/ 	.short	0x00ff


	//----- nvinfo : EIATTR_NUM_BARRIERS
	.align		4
        /*0060*/ 	.byte	0x02, 0x4c
        /*0062*/ 	.byte	0x01
	.zero		1


	//----- nvinfo : EIATTR_MERCURY_ISA_VERSION
	.align		4
        /*0064*/ 	.byte	0x03, 0x5f
        /*0066*/ 	.short	0x0101


	//----- nvinfo : EIATTR_VRC_CTA_INIT_COUNT
	.align		4
        /*0068*/ 	.byte	0x02, 0x4a
	.zero		1
	.zero		1


	//----- nvinfo : EIATTR_EXIT_INSTR_OFFSETS
	.align		4
        /*006c*/ 	.byte	0x04, 0x1c
        /*006e*/ 	.short	(.L_262 - .L_261)


	//   ....[0]....
.L_261:
        /*0070*/ 	.word	0x00000cc0


	//   ....[1]....
        /*0074*/ 	.word	0x000022a0


	//   ....[2]....
        /*0078*/ 	.word	0x00002740


	//   ....[3]....
        /*007c*/ 	.word	0x000029c0


	//   ....[4]....
        /*0080*/ 	.word	0x00002b60


	//   ....[5]....
        /*0084*/ 	.word	0x00002c20


	//----- nvinfo : EIATTR_CRS_STACK_SIZE
	.align		4
.L_262:
        /*0088*/ 	.byte	0x04, 0x1e
        /*008a*/ 	.short	(.L_264 - .L_263)
.L_263:
        /*008c*/ 	.word	0x00000000


	//----- nvinfo : EIATTR_CBANK_PARAM_SIZE
	.align		4
.L_264:
        /*0090*/ 	.byte	0x03, 0x19
        /*0092*/ 	.short	0x0020


	//----- nvinfo : EIATTR_PARAM_CBANK
	.align		4
        /*0094*/ 	.byte	0x04, 0x0a
        /*0096*/ 	.short	(.L_266 - .L_265)
	.align		4
.L_265:
        /*0098*/ 	.word	index@(.nv.constant0._Z13top_k_gpu_optILj128EEvPfiiS0_Pi)
        /*009c*/ 	.short	0x0380
        /*009e*/ 	.short	0x0020


	//----- nvinfo : EIATTR_SW_WAR
	.align		4
.L_266:
        /*00a0*/ 	.byte	0x04, 0x36
        /*00a2*/ 	.short	(.L_268 - .L_267)
.L_267:
        /*00a4*/ 	.word	0x00000008
.L_268:


//--------------------- .nv.info._Z15top_k_gpu_finalPfPiiiS_S0_ --------------------------
	.section	.nv.info._Z15top_k_gpu_finalPfPiiiS_S0_,"",@"SHT_CUDA_INFO"
	.sectionflags	@""
	.align	4


	//----- nvinfo : EIATTR_CUDA_API_VERSION
	.align		4
        /*0000*/ 	.byte	0x04, 0x37
        /*0002*/ 	.short	(.L_270 - .L_269)
.L_269:
        /*0004*/ 	.word	0x00000082


	//----- nvinfo : EIATTR_KPARAM_INFO
	.align		4
.L_270:
        /*0008*/ 	.byte	0x04, 0x17
        /*000a*/ 	.short	(.L_272 - .L_271)
.L_271:
        /*000c*/ 	.word	0x00000000
        /*0010*/ 	.short	0x0005
        /*0012*/ 	.short	0x0020
        /*0014*/ 	.byte	0x00, 0xf5, 0x21, 0x00


	//----- nvinfo : EIATTR_KPARAM_INFO
	.align		4
.L_272:
        /*0018*/ 	.byte	0x04, 0x17
        /*001a*/ 	.short	(.L_274 - .L_273)
.L_273:
        /*001c*/ 	.word	0x00000000
        /*0020*/ 	.short	0x0004
        /*0022*/ 	.short	0x0018
        /*0024*/ 	.byte	0x00, 0xf5, 0x21, 0x00


	//----- nvinfo : EIATTR_KPARAM_INFO
	.align		4
.L_274:
        /*0028*/ 	.byte	0x04, 0x17
        /*002a*/ 	.short	(.L_276 - .L_275)
.L_275:
        /*002c*/ 	.word	0x00000000
        /*0030*/ 	.short	0x0003
        /*0032*/ 	.short	0x0014
        /*0034*/ 	.byte	0x00, 0xf0, 0x11, 0x00


	//----- nvinfo : EIATTR_KPARAM_INFO
	.align		4
.L_276:
        /*0038*/ 	.byte	0x04, 0x17
        /*003a*/ 	.short	(.L_278 - .L_277)
.L_277:
        /*003c*/ 	.word	0x00000000
        /*0040*/ 	.short	0x0002
        /*0042*/ 	.short	0x0010
        /*0044*/ 	.byte	0x00, 0xf0, 0x11, 0x00


	//----- nvinfo : EIATTR_KPARAM_INFO
	.align		4
.L_278:
        /*0048*/ 	.byte	0x04, 0x17
        /*004a*/ 	.short	(.L_280 - .L_279)
.L_279:
        /*004c*/ 	.word	0x00000000
        /*0050*/ 	.short	0x0001
        /*0052*/ 	.short	0x0008
        /*0054*/ 	.byte	0x00, 0xf5, 0x21, 0x00


	//----- nvinfo : EIATTR_KPARAM_INFO
	.align		4
.L_280:
        /*0058*/ 	.byte	0x04, 0x17
        /*005a*/ 	.short	(.L_282 - .L_281)
.L_281:
        /*005c*/ 	.word	0x00000000
        /*0060*/ 	.short	0x0000
        /*0062*/ 	.short	0x0000
        /*0064*/ 	.byte	0x00, 0xf5, 0x21, 0x00


	//----- nvinfo : EIATTR_SPARSE_MMA_MASK
	.align		4
.L_282:
        /*0068*/ 	.byte	0x03, 0x50
        /*006a*/ 	.short	0x0000


	//----- nvinfo : EIATTR_MAXREG_COUNT
	.align		4
        /*006c*/ 	.byte	0x03, 0x1b
        /*006e*/ 	.short	0x00ff


	//----- nvinfo : EIATTR_NUM_BARRIERS
	.align		4
        /*0070*/ 	.byte	0x02, 0x4c
        /*0072*/ 	.byte	0x01
	.zero		1


	//----- nvinfo : EIATTR_MERCURY_ISA_VERSION
	.align		4
        /*0074*/ 	.byte	0x03, 0x5f
        /*0076*/ 	.short	0x0101


	//----- nvinfo : EIATTR_VRC_CTA_INIT_COUNT
	.align		4
        /*0078*/ 	.byte	0x02, 0x4a
	.zero		1
	.zero		1


	//----- nvinfo : EIATTR_EXIT_INSTR_OFFSETS
	.align		4
        /*007c*/ 	.byte	0x04, 0x1c
        /*007e*/ 	.short	(.L_284 - .L_283)


	//   ....[0]....
.L_283:
        /*0080*/ 	.word	0x000007e0


	//   ....[1]....
        /*0084*/ 	.word	0x00000c10


	//   ....[2]....
        /*0088*/ 	.word	0x00000f40


	//   ....[3]....
        /*008c*/ 	.word	0x00001100


	//   ....[4]....
        /*0090*/ 	.word	0x00001260


	//   ....[5]....
        /*0094*/ 	.word	0x00001350


	//----- nvinfo : EIATTR_CRS_STACK_SIZE
	.align		4
.L_284:
        /*0098*/ 	.byte	0x04, 0x1e
        /*009a*/ 	.short	(.L_286 - .L_285)
.L_285:
        /*009c*/ 	.word	0x00000000


	//----- nvinfo : EIATTR_CBANK_PARAM_SIZE
	.align		4
.L_286:
        /*00a0*/ 	.byte	0x03, 0x19
        /*00a2*/ 	.short	0x0028


	//----- nvinfo : EIATTR_PARAM_CBANK
	.align		4
        /*00a4*/ 	.byte	0x04, 0x0a
        /*00a6*/ 	.short	(.L_288 - .L_287)
	.align		4
.L_287:
        /*00a8*/ 	.word	index@(.nv.constant0._Z15top_k_gpu_finalPfPiiiS_S0_)
        /*00ac*/ 	.short	0x0380
        /*00ae*/ 	.short	0x0028


	//----- nvinfo : EIATTR_SW_WAR
	.align		4
.L_288:
        /*00b0*/ 	.byte	0x04, 0x36
        /*00b2*/ 	.short	(.L_290 - .L_289)
.L_289:
        /*00b4*/ 	.word	0x00000008
.L_290:


//--------------------- .nv.info._Z9top_k_gpuPfiiS_Pi --------------------------
	.section	.nv.info._Z9top_k_gpuPfiiS_Pi,"",@"SHT_CUDA_INFO"
	.sectionflags	@""
	.align	4


	//----- nvinfo : EIATTR_CUDA_API_VERSION
	.align		4
        /*0000*/ 	.byte	0x04, 0x37
        /*0002*/ 	.short	(.L_292 - .L_291)
.L_291:
        /*0004*/ 	.word	0x00000082


	//----- nvinfo : EIATTR_KPARAM_INFO
	.align		4
.L_292:
        /*0008*/ 	.byte	0x04, 0x17
        /*000a*/ 	.short	(.L_294 - .L_293)
.L_293:
        /*000c*/ 	.word	0x00000000
        /*0010*/ 	.short	0x0004
        /*0012*/ 	.short	0x0018
        /*0014*/ 	.byte	0x00, 0xf5, 0x21, 0x00


	//----- nvinfo : EIATTR_KPARAM_INFO
	.align		4
.L_294:
        /*0018*/ 	.byte	0x04, 0x17
        /*001a*/ 	.short	(.L_296 - .L_295)
.L_295:
        /*001c*/ 	.word	0x00000000
        /*0020*/ 	.short	0x0003
        /*0022*/ 	.short	0x0010
        /*0024*/ 	.byte	0x00, 0xf5, 0x21, 0x00


	//----- nvinfo : EIATTR_KPARAM_INFO
	.align		4
.L_296:
        /*0028*/ 	.byte	0x04, 0x17
        /*002a*/ 	.short	(.L_298 - .L_297)
.L_297:
        /*002c*/ 	.word	0x00000000
        /*0030*/ 	.short	0x0002
        /*0032*/ 	.short	0x000c
        /*0034*/ 	.byte	0x00, 0xf0, 0x11, 0x00


	//----- nvinfo : EIATTR_KPARAM_INFO
	.align		4
.L_298:
        /*0038*/ 	.byte	0x04, 0x17
        /*003a*/ 	.short	(.L_300 - .L_299)
.L_299:
        /*003c*/ 	.word	0x00000000
        /*0040*/ 	.short	0x0001
        /*0042*/ 	.short	0x0008
        /*0044*/ 	.byte	0x00, 0xf0, 0x11, 0x00


	//----- nvinfo : EIATTR_KPARAM_INFO
	.align		4
.L_300:
        /*0048*/ 	.byte	0x04, 0x17
        /*004a*/ 	.short	(.L_302 - .L_301)
.L_301:
        /*004c*/ 	.word	0x00000000
        /*0050*/ 	.short	0x0000
        /*0052*/ 	.short	0x0000
        /*0054*/ 	.byte	0x00, 0xf5, 0x21, 0x00


	//----- nvinfo : EIATTR_SPARSE_MMA_MASK
	.align		4
.L_302:
        /*0058*/ 	.byte	0x03, 0x50
        /*005a*/ 	.short	0x0000


	//----- nvinfo : EIATTR_MAXREG_COUNT
	.align		4
        /*005c*/ 	.byte	0x03, 0x1b
        /*005e*/ 	.short	0x00ff


	//----- nvinfo : EIATTR_NUM_BARRIERS
	.align		4
        /*0060*/ 	.byte	0x02, 0x4c
        /*0062*/ 	.byte	0x01
	.zero		1


	//----- nvinfo : EIATTR_MERCURY_ISA_VERSION
	.align		4
        /*0064*/ 	.byte	0x03, 0x5f
        /*0066*/ 	.short	0x0101


	//----- nvinfo : EIATTR_VRC_CTA_INIT_COUNT
	.align		4
        /*0068*/ 	.byte	0x02, 0x4a
	.zero		1
	.zero		1


	//----- nvinfo : EIATTR_EXIT_INSTR_OFFSETS
	.align		4
        /*006c*/ 	.byte	0x04, 0x1c
        /*006e*/ 	.short	(.L_304 - .L_303)


	//   ....[0]....
.L_303:
        /*0070*/ 	.word	0x00000dc0


	//   ....[1]....
        /*0074*/ 	.word	0x00001230


	//   ....[2]....
        /*0078*/ 	.word	0x00001490


	//   ....[3]....
        /*007c*/ 	.word	0x00001610


	//   ....[4]....
        /*0080*/ 	.word	0x000016d0


	//----- nvinfo : EIATTR_CRS_STACK_SIZE
	.align		4
.L_304:
        /*0084*/ 	.byte	0x04, 0x1e
        /*0086*/ 	.short	(.L_306 - .L_305)
.L_305:
        /*0088*/ 	.word	0x00000000


	//----- nvinfo : EIATTR_CBANK_PARAM_SIZE
	.align		4
.L_306:
        /*008c*/ 	.byte	0x03, 0x19
        /*008e*/ 	.short	0x0020


	//----- nvinfo : EIATTR_PARAM_CBANK
	.align		4
        /*0090*/ 	.byte	0x04, 0x0a
        /*0092*/ 	.short	(.L_308 - .L_307)
	.align		4
.L_307:
        /*0094*/ 	.word	index@(.nv.constant0._Z9top_k_gpuPfiiS_Pi)
        /*0098*/ 	.short	0x0380
        /*009a*/ 	.short	0x0020


	//----- nvinfo : EIATTR_SW_WAR
	.align		4
.L_308:
        /*009c*/ 	.byte	0x04, 0x36
        /*009e*/ 	.short	(.L_310 - .L_309)
.L_309:
        /*00a0*/ 	.word	0x00000008
.L_310:


//--------------------- .nv.callgraph             --------------------------
	.section	.nv.callgraph,"",@"SHT_CUDA_CALLGRAPH"
	.align	4
	.sectionentsize	8
	.align		4
        /*0000*/ 	.word	0x00000000
	.align		4
        /*0004*/ 	.word	0xffffffff
	.align		4
        /*0008*/ 	.word	0x00000000
	.align		4
        /*000c*/ 	.word	0xfffffffe
	.align		4
        /*0010*/ 	.word	0x00000000
	.align		4
        /*0014*/ 	.word	0xfffffffd
	.align		4
        /*0018*/ 	.word	0x00000000
	.align		4
        /*001c*/ 	.word	0xfffffffc


//--------------------- .nv.constant4             --------------------------
	.section	.nv.constant4,"a",@progbits
	.align	8
	.align		8
.nv.constant4:
        /*0000*/ 	.dword	_ZN34_INTERNAL_9966687a_4_k_cu_7d4ada2d4cuda3std3__45__cpo5beginE
	.align		8
        /*0008*/ 	.dword	_ZN34_INTERNAL_9966687a_4_k_cu_7d4ada2d4cuda3std3__45__cpo3endE
	.align		8
        /*0010*/ 	.dword	_ZN34_INTERNAL_9966687a_4_k_cu_7d4ada2d4cuda3std3__45__cpo6cbeginE
	.align		8
        /*0018*/ 	.dword	_ZN34_INTERNAL_9966687a_4_k_cu_7d4ada2d4cuda3std3__45__cpo4cendE
	.align		8
        /*0020*/ 	.dword	_ZN34_INTERNAL_9966687a_4_k_cu_7d4ada2d4cuda3std3__45__cpo6rbeginE
	.align		8
        /*0028*/ 	.dword	_ZN34_INTERNAL_9966687a_4_k_cu_7d4ada2d4cuda3std3__45__cpo4rendE
	.align		8
        /*0030*/ 	.dword	_ZN34_INTERNAL_9966687a_4_k_cu_7d4ada2d4cuda3std3__45__cpo7crbeginE
	.align		8
        /*0038*/ 	.dword	_ZN34_INTERNAL_9966687a_4_k_cu_7d4ada2d4cuda3std3__45__cpo5crendE
	.align		8
        /*0040*/ 	.dword	_ZN34_INTERNAL_9966687a_4_k_cu_7d4ada2d4cuda3std3__436_GLOBAL__N__9966687a_4_k_cu_7d4ada2d6ignoreE
	.align		8
        /*0048*/ 	.dword	_ZN34_INTERNAL_9966687a_4_k_cu_7d4ada2d4cuda3std3__419piecewise_constructE
	.align		8
        /*0050*/ 	.dword	_ZN34_INTERNAL_9966687a_4_k_cu_7d4ada2d4cuda3std3__48in_placeE
	.align		8
        /*0058*/ 	.dword	_ZN34_INTERNAL_9966687a_4_k_cu_7d4ada2d4cuda3std3__420unreachable_sentinelE
	.align		8
        /*0060*/ 	.dword	_ZN34_INTERNAL_9966687a_4_k_cu_7d4ada2d4cuda3std3__47nulloptE
	.align		8
        /*0068*/ 	.dword	_ZN34_INTERNAL_9966687a_4_k_cu_7d4ada2d4cuda3std3__48unexpectE
	.align		8
        /*0070*/ 	.dword	_ZN34_INTERNAL_9966687a_4_k_cu_7d4ada2d4cuda3std6ranges3__45__cpo4swapE
	.align		8
        /*0078*/ 	.dword	_ZN34_INTERNAL_9966687a_4_k_cu_7d4ada2d4cuda3std6ranges3__45__cpo9iter_moveE
	.align		8
        /*0080*/ 	.dword	_ZN34_INTERNAL_9966687a_4_k_cu_7d4ada2d4cuda3std6ranges3__45__cpo5beginE
	.align		8
        /*0088*/ 	.dword	_ZN34_INTERNAL_9966687a_4_k_cu_7d4ada2d4cuda3std6ranges3__45__cpo3endE
	.align		8
        /*0090*/ 	.dword	_ZN34_INTERNAL_9966687a_4_k_cu_7d4ada2d4cuda3std6ranges3__45__cpo6cbeginE
	.align		8
        /*0098*/ 	.dword	_ZN34_INTERNAL_9966687a_4_k_cu_7d4ada2d4cuda3std6ranges3__45__cpo4cendE
	.align		8
        /*00a0*/ 	.dword	_ZN34_INTERNAL_9966687a_4_k_cu_7d4ada2d4cuda3std6ranges3__45__cpo7advanceE
	.align		8
        /*00a8*/ 	.dword	_ZN34_INTERNAL_9966687a_4_k_cu_7d4ada2d4cuda3std6ranges3__45__cpo9iter_swapE
	.align		8
        /*00b0*/ 	.dword	_ZN34_INTERNAL_9966687a_4_k_cu_7d4ada2d4cuda3std6ranges3__45__cpo4nextE
	.align		8
        /*00b8*/ 	.dword	_ZN34_INTERNAL_9966687a_4_k_cu_7d4ada2d4cuda3std6ranges3__45__cpo4prevE
	.align		8
        /*00c0*/ 	.dword	_ZN34_INTERNAL_9966687a_4_k_cu_7d4ada2d4cuda3std6ranges3__45__cpo4dataE
	.align		8
        /*00c8*/ 	.dword	_ZN34_INTERNAL_9966687a_4_k_cu_7d4ada2d4cuda3std6ranges3__45__cpo5cdataE
	.align		8
        /*00d0*/ 	.dword	_ZN34_INTERNAL_9966687a_4_k_cu_7d4ada2d4cuda3std6ranges3__45__cpo4sizeE
	.align		8
        /*00d8*/ 	.dword	_ZN34_INTERNAL_9966687a_4_k_cu_7d4ada2d4cuda3std6ranges3__45__cpo5ssizeE
	.align		8
        /*00e0*/ 	.dword	_ZN34_INTERNAL_9966687a_4_k_cu_7d4ada2d4cuda3std6ranges3__45__cpo8distanceE
	.align		8
        /*00e8*/ 	.dword	_ZN34_INTERNAL_9966687a_4_k_cu_7d4ada2d6thrust24THRUST_300001_SM_1000_NS8cuda_cub3parE
	.align		8
        /*00f0*/ 	.dword	_ZN34_INTERNAL_9966687a_4_k_cu_7d4ada2d6thrust24THRUST_300001_SM_1000_NS8cuda_cub10par_nosyncE
	.align		8
        /*00f8*/ 	.dword	_ZN34_INTERNAL_9966687a_4_k_cu_7d4ada2d6thrust24THRUST_300001_SM_1000_NS6system6detail10sequential3seqE
	.align		8
        /*0100*/ 	.dword	_ZN34_INTERNAL_9966687a_4_k_cu_7d4ada2d6thrust24THRUST_300001_SM_1000_NS6system3cpp3parE
	.align		8
        /*0108*/ 	.dword	_ZN34_INTERNAL_9966687a_4_k_cu_7d4ada2d6thrust24THRUST_300001_SM_1000_NS12placeholders2_1E
	.align		8
        /*0110*/ 	.dword	_ZN34_INTERNAL_9966687a_4_k_cu_7d4ada2d6thrust24THRUST_300001_SM_1000_NS12placeholders2_2E
	.align		8
        /*0118*/ 	.dword	_ZN34_INTERNAL_9966687a_4_k_cu_7d4ada2d6thrust24THRUST_300001_SM_1000_NS12placeholders2_3E
	.align		8
        /*0120*/ 	.dword	_ZN34_INTERNAL_9966687a_4_k_cu_7d4ada2d6thrust24THRUST_300001_SM_1000_NS12placeholders2_4E
	.align		8
        /*0128*/ 	.dword	_ZN34_INTERNAL_9966687a_4_k_cu_7d4ada2d6thrust24THRUST_300001_SM_1000_NS12placeholders2_5E
	.align		8
        /*0130*/ 	.dword	_ZN34_INTERNAL_9966687a_4_k_cu_7d4ada2d6thrust24THRUST_300001_SM_1000_NS12placeholders2_6E
	.align		8
        /*0138*/ 	.dword	_ZN34_INTERNAL_9966687a_4_k_cu_7d4ada2d6thrust24THRUST_300001_SM_1000_NS12placeholders2_7E
	.align		8
        /*0140*/ 	.dword	_ZN34_INTERNAL_9966687a_4_k_cu_7d4ada2d6thrust24THRUST_300001_SM_1000_NS12placeholders2_8E
	.align		8
        /*0148*/ 	.dword	_ZN34_INTERNAL_9966687a_4_k_cu_7d4ada2d6thrust24THRUST_300001_SM_1000_NS12placeholders2_9E
	.align		8
        /*0150*/ 	.dword	_ZN34_INTERNAL_9966687a_4_k_cu_7d4ada2d6thrust24THRUST_300001_SM_1000_NS12placeholders3_10E
	.align		8
        /*0158*/ 	.dword	_ZN34_INTERNAL_9966687a_4_k_cu_7d4ada2d6thrust24THRUST_300001_SM_1000_NS3seqE
	.align		8
        /*0160*/ 	.dword	_ZN34_INTERNAL_9966687a_4_k_cu_7d4ada2d6thrust24THRUST_300001_SM_1000_NS6deviceE


//--------------------- .text._ZN3cub18CUB_300001_SM_10006detail10radix_sort29DeviceRadixSortOnesweepKernelINS1_5radix10policy_hubIfNS0_8NullTypeEyE10Policy1000ELNS0_9SortOrderE1EfS6_yiiNS1_21identity_decomposer_tEEEvPT5_SC_PT3_PKSD_PT1_PKSH_PT2_PKSL_T4_iiT6_ --------------------------
	.section	.text._ZN3cub18CUB_300001_SM_10006detail10radix_sort29DeviceRadixSortOnesweepKernelINS1_5radix10policy_hubIfNS0_8NullTypeEyE10Policy1000ELNS0_9SortOrderE1EfS6_yiiNS1_21identity_decomposer_tEEEvPT5_SC_PT3_PKSD_PT1_PKSH_PT2_PKSL_T4_iiT6_,"ax",@progbits
	.align	128
        .global         _ZN3cub18CUB_300001_SM_10006detail10radix_sort29DeviceRadixSortOnesweepKernelINS1_5radix10policy_hubIfNS0_8NullTypeEyE10Policy1000ELNS0_9SortOrderE1EfS6_yiiNS1_21identity_decomposer_tEEEvPT5_SC_PT3_PKSD_PT1_PKSH_PT2_PKSL_T4_iiT6_
        .type           _ZN3cub18CUB_300001_SM_10006detail10radix_sort29DeviceRadixSortOnesweepKernelINS1_5radix10policy_hubIfNS0_8NullTypeEyE10Policy1000ELNS0_9SortOrderE1EfS6_yiiNS1_21identity_decomposer_tEEEvPT5_SC_PT3_PKSD_PT1_PKSH_PT2_PKSL_T4_iiT6_,@function
        .size           _ZN3cub18CUB_300001_SM_10006detail10radix_sort29DeviceRadixSortOnesweepKernelINS1_5radix10policy_hubIfNS0_8NullTypeEyE10Policy1000ELNS0_9SortOrderE1EfS6_yiiNS1_21identity_decomposer_tEEEvPT5_SC_PT3_PKSD_PT1_PKSH_PT2_PKSL_T4_iiT6_,(.L_x_359 - _ZN3cub18CUB_300001_SM_10006detail10radix_sort29DeviceRadixSortOnesweepKernelINS1_5radix10policy_hubIfNS0_8NullTypeEyE10Policy1000ELNS0_9SortOrderE1EfS6_yiiNS1_21identity_decomposer_tEEEvPT5_SC_PT3_PKSD_PT1_PKSH_PT2_PKSL_T4_iiT6_)
        .other          _ZN3cub18CUB_300001_SM_10006detail10radix_sort29DeviceRadixSortOnesweepKernelINS1_5radix10policy_hubIfNS0_8NullTypeEyE10Policy1000ELNS0_9SortOrderE1EfS6_yiiNS1_21identity_decomposer_tEEEvPT5_SC_PT3_PKSD_PT1_PKSH_PT2_PKSL_T4_iiT6_,@"STO_CUDA_ENTRY STV_DEFAULT"
_ZN3cub18CUB_300001_SM_10006detail10radix_sort29DeviceRadixSortOnesweepKernelINS1_5radix10policy_hubIfNS0_8NullTypeEyE10Policy1000ELNS0_9SortOrderE1EfS6_yiiNS1_21identity_decomposer_tEEEvPT5_SC_PT3_PKSD_PT1_PKSH_PT2_PKSL_T4_iiT6_:
.text._ZN3cub18CUB_300001_SM_10006detail10radix_sort29DeviceRadixSortOnesweepKernelINS1_5radix10policy_hubIfNS0_8NullTypeEyE10Policy1000ELNS0_9SortOrderE1EfS6_yiiNS1_21identity_decomposer_tEEEvPT5_SC_PT3_PKSD_PT1_PKSH_PT2_PKSL_T4_iiT6_:
[----:B------:R-:W-:Y:S01]  /*0000*/  LDC R1, c[0x0][0x37c] ;  /* 0x0000df00ff017b82 */ /* 0x000fe20000000800 */
[----:B------:R-:W0:Y:S01]  /*0010*/  S2R R3, SR_TID.X ;  /* 0x0000000000037919 */ /* 0x000e220000002100 */
[----:B------:R-:W1:Y:S01]  /*0020*/  LDCU.64 UR8, c[0x0][0x358] ;  /* 0x00006b00ff0877ac */ /* 0x000e620008000a00 */
[----:B------:R-:W-:Y:S01]  /*0030*/  BSSY.RECONVERGENT B0, `(.L_x_0) ;  /* 0x000000a000007945 */ /* 0x000fe20003800200 */
[----:B0-----:R-:W-:-:S13]  /*0040*/  ISETP.NE.AND P0, PT, R3, RZ, PT ;  /* 0x000000ff0300720c */ /* 0x001fda0003f05270 */
[----:B-1----:R-:W-:Y:S05]  /*0050*/  @P0 BRA `(.L_x_1) ;  /* 0x00000000001c0947 */ /* 0x002fea0003800000 */
[----:B------:R-:W0:Y:S01]  /*0060*/  LDC.64 R4, c[0x0][0x388] ;  /* 0x0000e200ff047b82 */ /* 0x000e220000000a00 */
[----:B------:R-:W-:-:S05]  /*0070*/  IMAD.MOV.U32 R7, RZ, RZ, 0x1 ;  /* 0x00000001ff077424 */ /* 0x000fca00078e00ff */
[----:B0-----:R-:W2:Y:S02]  /*0080*/  ATOMG.E.ADD.STRONG.GPU PT, R4, desc[UR8][R4.64], R7 ;  /* 0x80000007040479a8 */ /* 0x001ea400081ef108 */
[----:B------:R-:W0:Y:S01]  /*0090*/  S2UR UR5, SR_CgaCtaId ;  /* 0x00000000000579c3 */ /* 0x000e220000008800 */
[----:B------:R-:W-:Y:S02]  /*00a0*/  UMOV UR4, 0x400 ;  /* 0x0000040000047882 */ /* 0x000fe40000000000 */
[----:B0-----:R-:W-:-:S09]  /*00b0*/  ULEA UR4, UR5, UR4, 0x18 ;  /* 0x0000000405047291 */ /* 0x001fd2000f8ec0ff */
[----:B--2---:R0:W-:Y:S03]  /*00c0*/  STS [UR4+0x6c00], R4 ;  /* 0x006c0004ff007988 */ /* 0x0041e60008000804 */
.L_x_1:
[----:B------:R-:W-:Y:S05]  /*00d0*/  BSYNC.RECONVERGENT B0 ;  /* 0x0000000000007941 */ /* 0x000fea0003800200 */
.L_x_0:
[----:B------:R-:W1:Y:S08]  /*00e0*/  S2UR UR5, SR_CgaCtaId ;  /* 0x00000000000579c3 */ /* 0x000e700000008800 */
[----:B------:R-:W-:Y:S06]  /*00f0*/  BAR.SYNC.DEFER_BLOCKING 0x0 ;  /* 0x0000000000007b1d */ /* 0x000fec0000010000 */
[----:B------:R-:W-:Y:S01]  /*0100*/  UMOV UR4, 0x400 ;  /* 0x0000040000047882 */ /* 0x000fe20000000000 */
[----:B------:R-:W2:Y:S01]  /*0110*/  S2R R40, SR_LANEID ;  /* 0x0000000000287919 */ /* 0x000ea20000000000 */
[----:B-1----:R-:W-:Y:S01]  /*0120*/  ULEA UR4, UR5, UR4, 0x18 ;  /* 0x0000000405047291 */ /* 0x002fe2000f8ec0ff */
[----:B------:R-:W1:Y:S08]  /*0130*/  LDCU UR5, c[0x0][0x3c0] ;  /* 0x00007800ff0577ac */ /* 0x000e700008000800 */
[----:B------:R-:W3:Y:S02]  /*0140*/  LDS R0, [UR4+0x6c00] ;  /* 0x006c0004ff007984 */ /* 0x000ee40008000800 */
[----:B---3--:R-:W-:-:S13]  /*0150*/  R2UR UR7, R0 ;  /* 0x00000000000772ca */ /* 0x008fda00000e0000 */
[----:B------:R-:W-:-:S04]  /*0160*/  UIMAD UR6, UR7, 0x1b00, URZ ;  /* 0x00001b00070678a4 */ /* 0x000fc8000f8e02ff */
[----:B------:R-:W-:Y:S02]  /*0170*/  UIADD3 UR10, UPT, UPT, UR6, 0x1b00, URZ ;  /* 0x00001b00060a7890 */ /* 0x000fe4000fffe0ff */
[----:B------:R-:W-:Y:S02]  /*0180*/  USHF.R.S32.HI UR11, URZ, 0x1f, UR6 ;  /* 0x0000001fff0b7899 */ /* 0x000fe40008011406 */
[----:B-1----:R-:W-:-:S09]  /*0190*/  UISETP.GT.AND UP0, UPT, UR10, UR5, UPT ;  /* 0x000000050a00728c */ /* 0x002fd2000bf04270 */
[----:B--2---:R-:W-:Y:S05]  /*01a0*/  BRA.U UP0, `(.L_x_2) ;  /* 0x00000001006c7547 */ /* 0x004fea000b800000 */
[----:B------:R-:W0:Y:S01]  /*01b0*/  LDCU.64 UR12, c[0x0][0x3a8] ;  /* 0x00007500ff0c77ac */ /* 0x000e220008000a00 */
[C---:B------:R-:W-:Y:S02]  /*01c0*/  LOP3.LUT R0, R3.reuse, 0x1f, RZ, 0xc0, !PT ;  /* 0x0000001f03007812 */ /* 0x040fe400078ec0ff */
[----:B------:R-:W-:-:S05]  /*01d0*/  LOP3.LUT R5, R3, 0x3e0, RZ, 0xc0, !PT ;  /* 0x000003e003057812 */ /* 0x000fca00078ec0ff */
[----:B------:R-:W-:-:S05]  /*01e0*/  IMAD R0, R5, 0x12, R0 ;  /* 0x0000001205007824 */ /* 0x000fca00078e0200 */
[----:B------:R-:W-:-:S05]  /*01f0*/  IADD3 R0, P0, PT, R0, UR6, RZ ;  /* 0x0000000600007c10 */ /* 0x000fca000ff1e0ff */
[----:B------:R-:W-:Y:S01]  /*0200*/  IMAD.X R5, RZ, RZ, UR11, P0 ;  /* 0x0000000bff057e24 */ /* 0x000fe200080e06ff */
[----:B0-----:R-:W-:-:S04]  /*0210*/  LEA R4, P0, R0, UR12, 0x2 ;  /* 0x0000000c00047c11 */ /* 0x001fc8000f8010ff */
[----:B------:R-:W-:-:S05]  /*0220*/  LEA.HI.X R5, R0, UR13, R5, 0x2, P0 ;  /* 0x0000000d00057c11 */ /* 0x000fca00080f1405 */
[----:B------:R0:W5:Y:S04]  /*0230*/  LDG.E R6, desc[UR8][R4.64] ;  /* 0x0000000804067981 */ /* 0x000168000c1e1900 */
        /* <DEDUP_REMOVED lines=16> */
[----:B------:R0:W5:Y:S01]  /*0340*/  LDG.E R46, desc[UR8][R4.64+0x880] ;  /* 0x00088008042e7981 */ /* 0x000162000c1e1900 */
[----:B------:R-:W-:Y:S05]  /*0350*/  BRA `(.L_x_3) ;  /* 0x0000000400407947 */ /* 0x000fea0003800000 */
.L_x_2:
[C---:B------:R-:W-:Y:S01]  /*0360*/  LOP3.LUT R0, R3.reuse, 0x1f, RZ, 0xc0, !PT ;  /* 0x0000001f03007812 */ /* 0x040fe200078ec0ff */
[----:B------:R-:W1:Y:S01]  /*0370*/  LDCU.64 UR12, c[0x0][0x3a8] ;  /* 0x00007500ff0c77ac */ /* 0x000e620008000a00 */
[----:B------:R-:W-:Y:S01]  /*0380*/  LOP3.LUT R5, R3, 0x3e0, RZ, 0xc0, !PT ;  /* 0x000003e003057812 */ /* 0x000fe200078ec0ff */
[----:B------:R-:W-:-:S04]  /*0390*/  UIADD3 UR5, UPT, UPT, -UR6, UR5, URZ ;  /* 0x0000000506057290 */ /* 0x000fc8000fffe1ff */
[----:B------:R-:W-:-:S04]  /*03a0*/  IMAD R9, R5, 0x12, R0 ;  /* 0x0000001205097824 */ /* 0x000fc800078e0200 */
[C---:B------:R-:W-:Y:S01]  /*03b0*/  VIADD R0, R9.reuse, 0x20 ;  /* 0x0000002009007836 */ /* 0x040fe20000000000 */
[C---:B------:R-:W-:Y:S01]  /*03c0*/  ISETP.GE.AND P4, PT, R9.reuse, UR5, PT ;  /* 0x0000000509007c0c */ /* 0x040fe2000bf86270 */
[C---:B------:R-:W-:Y:S02]  /*03d0*/  VIADD R5, R9.reuse, 0x60 ;  /* 0x0000006009057836 */ /* 0x040fe40000000000 */
[C---:B0-----:R-:W-:Y:S01]  /*03e0*/  VIADD R4, R9.reuse, 0x40 ;  /* 0x0000004009047836 */ /* 0x041fe20000000000 */
[----:B------:R-:W-:Y:S01]  /*03f0*/  ISETP.GE.AND P3, PT, R0, UR5, PT ;  /* 0x0000000500007c0c */ /* 0x000fe2000bf66270 */
[C---:B------:R-:W-:Y:S01]  /*0400*/  VIADD R6, R9.reuse, 0x80 ;  /* 0x0000008009067836 */ /* 0x040fe20000000000 */
[C---:B------:R-:W-:Y:S01]  /*0410*/  IADD3 R0, P0, PT, R9.reuse, UR6, RZ ;  /* 0x0000000609007c10 */ /* 0x040fe2000ff1e0ff */
[----:B------:R-:W-:Y:S01]  /*0420*/  VIADD R7, R9, 0xa0 ;  /* 0x000000a009077836 */ /* 0x000fe20000000000 */
[----:B------:R-:W-:Y:S01]  /*0430*/  ISETP.GE.AND P1, PT, R5, UR5, PT ;  /* 0x0000000505007c0c */ /* 0x000fe2000bf26270 */
[----:B------:R-:W-:Y:S01]  /*0440*/  IMAD.MOV.U32 R10, RZ, RZ, -0x1 ;  /* 0xffffffffff0a7424 */ /* 0x000fe200078e00ff */
[----:B------:R-:W-:Y:S01]  /*0450*/  ISETP.GE.AND P2, PT, R4, UR5, PT ;  /* 0x0000000504007c0c */ /* 0x000fe2000bf46270 */
[----:B------:R-:W-:Y:S01]  /*0460*/  IMAD.X R5, RZ, RZ, UR11, P0 ;  /* 0x0000000bff057e24 */ /* 0x000fe200080e06ff */
[----:B-1----:R-:W-:Y:S01]  /*0470*/  LEA R4, P5, R0, UR12, 0x2 ;  /* 0x0000000c00047c11 */ /* 0x002fe2000f8a10ff */
[C---:B------:R-:W-:Y:S01]  /*0480*/  VIADD R8, R9.reuse, 0xc0 ;  /* 0x000000c009087836 */ /* 0x040fe20000000000 */
[----:B------:R-:W-:Y:S01]  /*0490*/  ISETP.GE.AND P0, PT, R6, UR5, PT ;  /* 0x0000000506007c0c */ /* 0x000fe2000bf06270 */
[----:B------:R-:W-:Y:S01]  /*04a0*/  IMAD.MOV.U32 R6, RZ, RZ, -0x1 ;  /* 0xffffffffff067424 */ /* 0x000fe200078e00ff */
[----:B------:R-:W-:Y:S01]  /*04b0*/  LEA.HI.X R5, R0, UR13, R5, 0x2, P5 ;  /* 0x0000000d00057c11 */ /* 0x000fe2000a8f1405 */
[----:B------:R-:W-:Y:S01]  /*04c0*/  VIADD R0, R9, 0xe0 ;  /* 0x000000e009007836 */ /* 0x000fe20000000000 */
[----:B------:R-:W-:Y:S01]  /*04d0*/  ISETP.GE.AND P6, PT, R7, UR5, PT ;  /* 0x0000000507007c0c */ /* 0x000fe2000bfc6270 */
[----:B------:R-:W-:Y:S01]  /*04e0*/  IMAD.MOV.U32 R13, RZ, RZ, -0x1 ;  /* 0xffffffffff0d7424 */ /* 0x000fe200078e00ff */
[----:B------:R-:W-:Y:S01]  /*04f0*/  ISETP.GE.AND P5, PT, R8, UR5, PT ;  /* 0x0000000508007c0c */ /* 0x000fe2000bfa6270 */
[----:B------:R1:W5:Y:S01]  /*0500*/  @!P4 LDG.E R6, desc[UR8][R4.64] ;  /* 0x000000080406c981 */ /* 0x000362000c1e1900 */
[----:B------:R-:W-:Y:S01]  /*0510*/  ISETP.GE.AND P4, PT, R0, UR5, PT ;  /* 0x0000000500007c0c */ /* 0x000fe2000bf86270 */
[----:B------:R-:W-:-:S02]  /*0520*/  VIADD R0, R9, 0x120 ;  /* 0x0000012009007836 */ /* 0x000fc40000000000 */
[----:B------:R1:W5:Y:S01]  /*0530*/  @!P2 LDG.E R10, desc[UR8][R4.64+0x100] ;  /* 0x00010008040aa981 */ /* 0x000362000c1e1900 */
[----:B------:R-:W-:Y:S02]  /*0540*/  IMAD.MOV.U32 R8, RZ, RZ, -0x1 ;  /* 0xffffffffff087424 */ /* 0x000fe400078e00ff */
[----:B------:R-:W-:Y:S01]  /*0550*/  ISETP.GE.AND P2, PT, R0, UR5, PT ;  /* 0x0000000500007c0c */ /* 0x000fe2000bf46270 */
[C---:B------:R-:W-:Y:S01]  /*0560*/  VIADD R0, R9.reuse, 0x160 ;  /* 0x0000016009007836 */ /* 0x040fe20000000000 */
[----:B------:R1:W5:Y:S01]  /*0570*/  @!P0 LDG.E R13, desc[UR8][R4.64+0x200] ;  /* 0x00020008040d8981 */ /* 0x000362000c1e1900 */
[C---:B------:R-:W-:Y:S02]  /*0580*/  VIADD R7, R9.reuse, 0x100 ;  /* 0x0000010009077836 */ /* 0x040fe40000000000 */
[----:B------:R-:W-:Y:S01]  /*0590*/  IMAD.MOV.U32 R14, RZ, RZ, -0x1 ;  /* 0xffffffffff0e7424 */ /* 0x000fe200078e00ff */
[----:B------:R-:W-:Y:S01]  /*05a0*/  ISETP.GE.AND P0, PT, R0, UR5, PT ;  /* 0x0000000500007c0c */ /* 0x000fe2000bf06270 */
[----:B------:R-:W-:Y:S01]  /*05b0*/  VIADD R0, R9, 0x180 ;  /* 0x0000018009007836 */ /* 0x000fe20000000000 */
[----:B------:R1:W5:Y:S01]  /*05c0*/  @!P3 LDG.E R8, desc[UR8][R4.64+0x80] ;  /* 0x000080080408b981 */ /* 0x000362000c1e1900 */
[----:B------:R-:W-:Y:S01]  /*05d0*/  IMAD.MOV.U32 R12, RZ, RZ, -0x1 ;  /* 0xffffffffff0c7424 */ /* 0x000fe200078e00ff */
[----:B------:R-:W-:Y:S01]  /*05e0*/  ISETP.GE.AND P3, PT, R7, UR5, PT ;  /* 0x0000000507007c0c */ /* 0x000fe2000bf66270 */
[C---:B------:R-:W-:Y:S01]  /*05f0*/  VIADD R7, R9.reuse, 0x140 ;  /* 0x0000014009077836 */ /* 0x040fe20000000000 */
[----:B------:R1:W5:Y:S01]  /*0600*/  @!P6 LDG.E R14, desc[UR8][R4.64+0x280] ;  /* 0x00028008040ee981 */ /* 0x000362000c1e1900 */
[----:B------:R-:W-:Y:S01]  /*0610*/  IMAD.MOV.U32 R39, RZ, RZ, -0x1 ;  /* 0xffffffffff277424 */ /* 0x000fe200078e00ff */
[----:B------:R-:W-:Y:S01]  /*0620*/  ISETP.GE.AND P6, PT, R0, UR5, PT ;  /* 0x0000000500007c0c */ /* 0x000fe2000bfc6270 */
[----:B------:R-:W-:Y:S01]  /*0630*/  VIADD R0, R9, 0x1c0 ;  /* 0x000001c009007836 */ /* 0x000fe20000000000 */
[----:B------:R1:W5:Y:S01]  /*0640*/  @!P1 LDG.E R12, desc[UR8][R4.64+0x180] ;  /* 0x00018008040c9981 */ /* 0x000362000c1e1900 */
[----:B------:R-:W-:Y:S01]  /*0650*/  ISETP.GE.AND P1, PT, R7, UR5, PT ;  /* 0x0000000507007c0c */ /* 0x000fe2000bf26270 */
[----:B------:R-:W-:-:S02]  /*0660*/  IMAD.MOV.U32 R15, RZ, RZ, -0x1 ;  /* 0xffffffffff0f7424 */ /* 0x000fc400078e00ff */
[----:B------:R1:W5:Y:S01]  /*0670*/  @!P4 LDG.E R39, desc[UR8][R4.64+0x380] ;  /* 0x000380080427c981 */ /* 0x000362000c1e1900 */
[----:B------:R-:W-:Y:S01]  /*0680*/  IMAD.MOV.U32 R16, RZ, RZ, -0x1 ;  /* 0xffffffffff107424 */ /* 0x000fe200078e00ff */
[----:B------:R-:W-:Y:S01]  /*0690*/  ISETP.GE.AND P4, PT, R0, UR5, PT ;  /* 0x0000000500007c0c */ /* 0x000fe2000bf86270 */
[C---:B------:R-:W-:Y:S01]  /*06a0*/  VIADD R7, R9.reuse, 0x1a0 ;  /* 0x000001a009077836 */ /* 0x040fe20000000000 */
[----:B------:R1:W5:Y:S01]  /*06b0*/  @!P5 LDG.E R15, desc[UR8][R4.64+0x300] ;  /* 0x00030008040fd981 */ /* 0x000362000c1e1900 */
[----:B------:R-:W-:Y:S02]  /*06c0*/  VIADD R0, R9, 0x1e0 ;  /* 0x000001e009007836 */ /* 0x000fe40000000000 */
[----:B------:R-:W-:Y:S01]  /*06d0*/  IMAD.MOV.U32 R17, RZ, RZ, -0x1 ;  /* 0xffffffffff117424 */ /* 0x000fe200078e00ff */
[----:B------:R1:W5:Y:S01]  /*06e0*/  @!P3 LDG.E R16, desc[UR8][R4.64+0x400] ;  /* 0x000400080410b981 */ /* 0x000362000c1e1900 */
[----:B------:R-:W-:Y:S01]  /*06f0*/  IMAD.MOV.U32 R18, RZ, RZ, -0x1 ;  /* 0xffffffffff127424 */ /* 0x000fe200078e00ff */
[----:B------:R-:W-:Y:S01]  /*0700*/  ISETP.GE.AND P5, PT, R7, UR5, PT ;  /* 0x0000000507007c0c */ /* 0x000fe2000bfa6270 */
[C---:B------:R-:W-:Y:S01]  /*0710*/  VIADD R7, R9.reuse, 0x200 ;  /* 0x0000020009077836 */ /* 0x040fe20000000000 */
[----:B------:R-:W-:Y:S01]  /*0720*/  ISETP.GE.AND P3, PT, R0, UR5, PT ;  /* 0x0000000500007c0c */ /* 0x000fe2000bf66270 */
[----:B------:R-:W-:Y:S01]  /*0730*/  VIADD R0, R9, 0x220 ;  /* 0x0000022009007836 */ /* 0x000fe20000000000 */
[----:B------:R1:W5:Y:S02]  /*0740*/  @!P2 LDG.E R17, desc[UR8][R4.64+0x480] ;  /* 0x000480080411a981 */ /* 0x000364000c1e1900 */
[----:B------:R-:W-:-:S02]  /*0750*/  ISETP.GE.AND P2, PT, R7, UR5, PT ;  /* 0x0000000507007c0c */ /* 0x000fc4000bf46270 */
[----:B------:R1:W5:Y:S01]  /*0760*/  @!P1 LDG.E R18, desc[UR8][R4.64+0x500] ;  /* 0x0005000804129981 */ /* 0x000362000c1e1900 */
[----:B------:R-:W-:Y:S01]  /*0770*/  ISETP.GE.AND P1, PT, R0, UR5, PT ;  /* 0x0000000500007c0c */ /* 0x000fe2000bf26270 */
[----:B------:R-:W-:Y:S02]  /*0780*/  IMAD.MOV.U32 R19, RZ, RZ, -0x1 ;  /* 0xffffffffff137424 */ /* 0x000fe400078e00ff */
[----:B------:R-:W-:Y:S02]  /*0790*/  IMAD.MOV.U32 R41, RZ, RZ, -0x1 ;  /* 0xffffffffff297424 */ /* 0x000fe400078e00ff */
[----:B------:R-:W-:Y:S02]  /*07a0*/  IMAD.MOV.U32 R42, RZ, RZ, -0x1 ;  /* 0xffffffffff2a7424 */ /* 0x000fe400078e00ff */
[----:B------:R-:W-:Y:S01]  /*07b0*/  IMAD.MOV.U32 R43, RZ, RZ, -0x1 ;  /* 0xffffffffff2b7424 */ /* 0x000fe200078e00ff */
[----:B------:R1:W5:Y:S01]  /*07c0*/  @!P0 LDG.E R19, desc[UR8][R4.64+0x580] ;  /* 0x0005800804138981 */ /* 0x000362000c1e1900 */
[----:B------:R-:W-:-:S02]  /*07d0*/  IMAD.MOV.U32 R44, RZ, RZ, -0x1 ;  /* 0xffffffffff2c7424 */ /* 0x000fc400078e00ff */
[----:B------:R-:W-:Y:S01]  /*07e0*/  IMAD.MOV.U32 R45, RZ, RZ, -0x1 ;  /* 0xffffffffff2d7424 */ /* 0x000fe200078e00ff */
[----:B------:R1:W5:Y:S01]  /*07f0*/  @!P6 LDG.E R41, desc[UR8][R4.64+0x600] ;  /* 0x000600080429e981 */ /* 0x000362000c1e1900 */
[----:B------:R-:W-:-:S03]  /*0800*/  IMAD.MOV.U32 R46, RZ, RZ, -0x1 ;  /* 0xffffffffff2e7424 */ /* 0x000fc600078e00ff */
[----:B------:R1:W5:Y:S04]  /*0810*/  @!P5 LDG.E R42, desc[UR8][R4.64+0x680] ;  /* 0x00068008042ad981 */ /* 0x000368000c1e1900 */
[----:B------:R1:W5:Y:S04]  /*0820*/  @!P4 LDG.E R43, desc[UR8][R4.64+0x700] ;  /* 0x00070008042bc981 */ /* 0x000368000c1e1900 */
[----:B------:R1:W5:Y:S04]  /*0830*/  @!P3 LDG.E R44, desc[UR8][R4.64+0x780] ;  /* 0x00078008042cb981 */ /* 0x000368000c1e1900 */
[----:B------:R1:W5:Y:S04]  /*0840*/  @!P2 LDG.E R45, desc[UR8][R4.64+0x800] ;  /* 0x00080008042da981 */ /* 0x000368000c1e1900 */
[----:B------:R1:W5:Y:S02]  /*0850*/  @!P1 LDG.E R46, desc[UR8][R4.64+0x880] ;  /* 0x00088008042e9981 */ /* 0x000364000c1e1900 */
.L_x_3:
[----:B01----:R-:W-:Y:S01]  /*0860*/  VIMNMX R5, PT, PT, R40, 0xe0, !PT ;  /* 0x000000e028057848 */ /* 0x003fe20007fe0100 */
[----:B------:R-:W0:Y:S01]  /*0870*/  LDCU UR5, c[0x0][0x3c8] ;  /* 0x00007900ff0577ac */ /* 0x000e220008000800 */
[----:B------:R-:W-:Y:S01]  /*0880*/  IMAD.SHL.U32 R0, R3, 0x20, RZ ;  /* 0x0000002003007824 */ /* 0x000fe200078e00ff */
[----:B------:R-:W-:Y:S01]  /*0890*/  BSSY.RECONVERGENT B0, `(.L_x_4) ;  /* 0x0000025000007945 */ /* 0x000fe20003800200 */
[--C-:B------:R-:W-:Y:S01]  /*08a0*/  IADD3 R5, PT, PT, R5, 0x1f, -R40.reuse ;  /* 0x0000001f05057810 */ /* 0x100fe20007ffe828 */
[----:B------:R-:W-:Y:S01]  /*08b0*/  UMOV UR6, 0xffffffff ;  /* 0xffffffff00067882 */ /* 0x000fe20000000000 */
[----:B------:R-:W-:Y:S02]  /*08c0*/  IMAD.MOV.U32 R7, RZ, RZ, R40 ;  /* 0x000000ffff077224 */ /* 0x000fe400078e0028 */
[C---:B------:R-:W-:Y:S02]  /*08d0*/  ISETP.GE.U32.AND P0, PT, R5.reuse, 0x1e0, PT ;  /* 0x000001e00500780c */ /* 0x040fe40003f06070 */
[----:B------:R-:W-:-:S02]  /*08e0*/  LEA.HI R4, R5, 0x1, RZ, 0x1b ;  /* 0x0000000105047811 */ /* 0x000fc400078fd8ff */
[----:B------:R-:W-:Y:S02]  /*08f0*/  LOP3.LUT R5, R0, 0x7c00, RZ, 0xc0, !PT ;  /* 0x00007c0000057812 */ /* 0x000fe400078ec0ff */
[----:B------:R-:W-:Y:S01]  /*0900*/  LOP3.LUT P1, R11, R4, 0xf, RZ, 0xc0, !PT ;  /* 0x0000000f040b7812 */ /* 0x000fe2000782c0ff */
[----:B0-----:R-:W-:-:S06]  /*0910*/  USHF.L.U32 UR5, UR6, UR5, URZ ;  /* 0x0000000506057299 */ /* 0x001fcc00080006ff */
[----:B------:R-:W-:Y:S06]  /*0920*/  @!P0 BRA `(.L_x_5) ;  /* 0x00000000006c8947 */ /* 0x000fec0003800000 */
[----:B------:R-:W-:Y:S01]  /*0930*/  IMAD R9, R40, 0x4, R5 ;  /* 0x0000000428097824 */ /* 0x000fe200078e0205 */
[----:B------:R-:W-:Y:S01]  /*0940*/  LOP3.LUT R0, R4, 0xffffff0, RZ, 0xc0, !PT ;  /* 0x0ffffff004007812 */ /* 0x000fe200078ec0ff */
[----:B------:R-:W-:Y:S02]  /*0950*/  IMAD.U32 R20, RZ, RZ, UR4 ;  /* 0x00000004ff147e24 */ /* 0x000fe4000f8e00ff */
[----:B------:R-:W-:Y:S02]  /*0960*/  IMAD.MOV.U32 R7, RZ, RZ, R40 ;  /* 0x000000ffff077224 */ /* 0x000fe400078e0028 */
[----:B------:R-:W-:Y:S01]  /*0970*/  IMAD.MOV R0, RZ, RZ, -R0 ;  /* 0x000000ffff007224 */ /* 0x000fe200078e0a00 */
[----:B------:R-:W-:-:S07]  /*0980*/  IADD3 R9, PT, PT, R9, 0x400, R20 ;  /* 0x0000040009097810 */ /* 0x000fce0007ffe014 */
.L_x_6:
[----:B------:R-:W-:Y:S01]  /*0990*/  VIADD R0, R0, 0x10 ;  /* 0x0000001000007836 */ /* 0x000fe20000000000 */
[----:B------:R-:W-:Y:S01]  /*09a0*/  STS [R9+-0x400], RZ ;  /* 0xfffc00ff09007388 */ /* 0x000fe20000000800 */
[----:B------:R-:W-:-:S03]  /*09b0*/  VIADD R7, R7, 0x200 ;  /* 0x0000020007077836 */ /* 0x000fc60000000000 */
[----:B------:R-:W-:Y:S01]  /*09c0*/  ISETP.NE.AND P0, PT, R0, RZ, PT ;  /* 0x000000ff0000720c */ /* 0x000fe20003f05270 */
[----:B------:R-:W-:Y:S04]  /*09d0*/  STS [R9+-0x380], RZ ;  /* 0xfffc80ff09007388 */ /* 0x000fe80000000800 */
[----:B------:R-:W-:Y:S04]  /*09e0*/  STS [R9+-0x300], RZ ;  /* 0xfffd00ff09007388 */ /* 0x000fe80000000800 */
[----:B------:R-:W-:Y:S04]  /*09f0*/  STS [R9+-0x280], RZ ;  /* 0xfffd80ff09007388 */ /* 0x000fe80000000800 */
[----:B------:R-:W-:Y:S04]  /*0a00*/  STS [R9+-0x200], RZ ;  /* 0xfffe00ff09007388 */ /* 0x000fe80000000800 */
[----:B------:R-:W-:Y:S04]  /*0a10*/  STS [R9+-0x180], RZ ;  /* 0xfffe80ff09007388 */ /* 0x000fe80000000800 */
[----:B------:R-:W-:Y:S04]  /*0a20*/  STS [R9+-0x100], RZ ;  /* 0xffff00ff09007388 */ /* 0x000fe80000000800 */
[----:B------:R-:W-:Y:S04]  /*0a30*/  STS [R9+-0x80], RZ ;  /* 0xffff80ff09007388 */ /* 0x000fe80000000800 */
[----:B------:R-:W-:Y:S04]  /*0a40*/  STS [R9], RZ ;  /* 0x000000ff09007388 */ /* 0x000fe80000000800 */
[----:B------:R-:W-:Y:S04]  /*0a50*/  STS [R9+0x80], RZ ;  /* 0x000080ff09007388 */ /* 0x000fe80000000800 */
[----:B------:R-:W-:Y:S04]  /*0a60*/  STS [R9+0x100], RZ ;  /* 0x000100ff09007388 */ /* 0x000fe80000000800 */
[----:B------:R-:W-:Y:S04]  /*0a70*/  STS [R9+0x180], RZ ;  /* 0x000180ff09007388 */ /* 0x000fe80000000800 */
[----:B------:R-:W-:Y:S04]  /*0a80*/  STS [R9+0x200], RZ ;  /* 0x000200ff09007388 */ /* 0x000fe80000000800 */
[----:B------:R-:W-:Y:S04]  /*0a90*/  STS [R9+0x280], RZ ;  /* 0x000280ff09007388 */ /* 0x000fe80000000800 */
[----:B------:R-:W-:Y:S04]  /*0aa0*/  STS [R9+0x300], RZ ;  /* 0x000300ff09007388 */ /* 0x000fe80000000800 */
[----:B------:R0:W-:Y:S02]  /*0ab0*/  STS [R9+0x380], RZ ;  /* 0x000380ff09007388 */ /* 0x0001e40000000800 */
[----:B0-----:R-:W-:Y:S01]  /*0ac0*/  VIADD R9, R9, 0x800 ;  /* 0x0000080009097836 */ /* 0x001fe20000000000 */
[----:B------:R-:W-:Y:S06]  /*0ad0*/  @P0 BRA `(.L_x_6) ;  /* 0xfffffffc00ac0947 */ /* 0x000fec000383ffff */
.L_x_5:
[----:B------:R-:W-:Y:S05]  /*0ae0*/  BSYNC.RECONVERGENT B0 ;  /* 0x0000000000007941 */ /* 0x000fea0003800200 */
.L_x_4:
[----:B------:R-:W-:Y:S01]  /*0af0*/  BSSY.RECONVERGENT B0, `(.L_x_7) ;  /* 0x0000025000007945 */ /* 0x000fe20003800200 */
[----:B------:R-:W-:-:S03]  /*0b00*/  VIADD R38, R5, UR4 ;  /* 0x0000000405267c36 */ /* 0x000fc60008000000 */
[----:B------:R-:W-:Y:S05]  /*0b10*/  @!P1 BRA `(.L_x_8) ;  /* 0x0000000000889947 */ /* 0x000fea0003800000 */
[----:B------:R-:W-:Y:S01]  /*0b20*/  ISETP.GE.U32.AND P0, PT, R11, 0x8, PT ;  /* 0x000000080b00780c */ /* 0x000fe20003f06070 */
[----:B------:R-:W-:Y:S01]  /*0b30*/  BSSY.RECONVERGENT B1, `(.L_x_9) ;  /* 0x000000d000017945 */ /* 0x000fe20003800200 */
[----:B------:R-:W-:-:S11]  /*0b40*/  LOP3.LUT P1, R9, R4, 0x7, RZ, 0xc0, !PT ;  /* 0x0000000704097812 */ /* 0x000fd6000782c0ff */
[----:B------:R-:W-:Y:S05]  /*0b50*/  @!P0 BRA `(.L_x_10) ;  /* 0x0000000000288947 */ /* 0x000fea0003800000 */
[C---:B------:R-:W-:Y:S02]  /*0b60*/  IMAD R0, R7.reuse, 0x4, R38 ;  /* 0x0000000407007824 */ /* 0x040fe400078e0226 */
[----:B------:R-:W-:-:S03]  /*0b70*/  VIADD R7, R7, 0x100 ;  /* 0x0000010007077836 */ /* 0x000fc60000000000 */
[----:B------:R0:W-:Y:S04]  /*0b80*/  STS [R0], RZ ;  /* 0x000000ff00007388 */ /* 0x0001e80000000800 */
[----:B------:R0:W-:Y:S04]  /*0b90*/  STS [R0+0x80], RZ ;  /* 0x000080ff00007388 */ /* 0x0001e80000000800 */
[----:B------:R0:W-:Y:S04]  /*0ba0*/  STS [R0+0x100], RZ ;  /* 0x000100ff00007388 */ /* 0x0001e80000000800 */
[----:B------:R0:W-:Y:S04]  /*0bb0*/  STS [R0+0x180], RZ ;  /* 0x000180ff00007388 */ /* 0x0001e80000000800 */
[----:B------:R0:W-:Y:S04]  /*0bc0*/  STS [R0+0x200], RZ ;  /* 0x000200ff00007388 */ /* 0x0001e80000000800 */
[----:B------:R0:W-:Y:S04]  /*0bd0*/  STS [R0+0x280], RZ ;  /* 0x000280ff00007388 */ /* 0x0001e80000000800 */
[----:B------:R0:W-:Y:S04]  /*0be0*/  STS [R0+0x300], RZ ;  /* 0x000300ff00007388 */ /* 0x0001e80000000800 */
[----:B------:R0:W-:Y:S02]  /*0bf0*/  STS [R0+0x380], RZ ;  /* 0x000380ff00007388 */ /* 0x0001e40000000800 */
.L_x_10:
[----:B------:R-:W-:Y:S05]  /*0c00*/  BSYNC.RECONVERGENT B1 ;  /* 0x0000000000017941 */ /* 0x000fea0003800200 */
.L_x_9:
[----:B------:R-:W-:Y:S05]  /*0c10*/  @!P1 BRA `(.L_x_8) ;  /* 0x0000000000489947 */ /* 0x000fea0003800000 */
[----:B------:R-:W-:Y:S02]  /*0c20*/  ISETP.GE.U32.AND P0, PT, R9, 0x4, PT ;  /* 0x000000040900780c */ /* 0x000fe40003f06070 */
[----:B------:R-:W-:-:S04]  /*0c30*/  LOP3.LUT R4, R4, 0x3, RZ, 0xc0, !PT ;  /* 0x0000000304047812 */ /* 0x000fc800078ec0ff */
[----:B------:R-:W-:-:S07]  /*0c40*/  ISETP.NE.AND P1, PT, R4, RZ, PT ;  /* 0x000000ff0400720c */ /* 0x000fce0003f25270 */
[C---:B0-----:R-:W-:Y:S02]  /*0c50*/  @P0 IMAD R0, R7.reuse, 0x4, R38 ;  /* 0x0000000407000824 */ /* 0x041fe400078e0226 */
[----:B------:R-:W-:-:S03]  /*0c60*/  @P0 VIADD R7, R7, 0x80 ;  /* 0x0000008007070836 */ /* 0x000fc60000000000 */
[----:B------:R1:W-:Y:S04]  /*0c70*/  @P0 STS [R0], RZ ;  /* 0x000000ff00000388 */ /* 0x0003e80000000800 */
[----:B------:R1:W-:Y:S04]  /*0c80*/  @P0 STS [R0+0x80], RZ ;  /* 0x000080ff00000388 */ /* 0x0003e80000000800 */
[----:B------:R1:W-:Y:S04]  /*0c90*/  @P0 STS [R0+0x100], RZ ;  /* 0x000100ff00000388 */ /* 0x0003e80000000800 */
[----:B------:R1:W-:Y:S01]  /*0ca0*/  @P0 STS [R0+0x180], RZ ;  /* 0x000180ff00000388 */ /* 0x0003e20000000800 */
[----:B------:R-:W-:Y:S05]  /*0cb0*/  @!P1 BRA `(.L_x_8) ;  /* 0x0000000000209947 */ /* 0x000fea0003800000 */
[----:B------:R-:W-:Y:S02]  /*0cc0*/  IMAD R5, R7, 0x4, R5 ;  /* 0x0000000407057824 */ /* 0x000fe400078e0205 */
[----:B------:R-:W-:Y:S02]  /*0cd0*/  IMAD.MOV R4, RZ, RZ, -R4 ;  /* 0x000000ffff047224 */ /* 0x000fe400078e0a04 */
[----:B------:R-:W-:-:S07]  /*0ce0*/  VIADD R5, R5, UR4 ;  /* 0x0000000405057c36 */ /* 0x000fce0008000000 */
.L_x_11:
[----:B------:R-:W-:Y:S01]  /*0cf0*/  VIADD R4, R4, 0x1 ;  /* 0x0000000104047836 */ /* 0x000fe20000000000 */
[----:B------:R0:W-:Y:S04]  /*0d00*/  STS [R5], RZ ;  /* 0x000000ff05007388 */ /* 0x0001e80000000800 */
[----:B------:R-:W-:Y:S01]  /*0d10*/  ISETP.NE.AND P0, PT, R4, RZ, PT ;  /* 0x000000ff0400720c */ /* 0x000fe20003f05270 */
[----:B0-----:R-:W-:-:S12]  /*0d20*/  VIADD R5, R5, 0x80 ;  /* 0x0000008005057836 */ /* 0x001fd80000000000 */
[----:B------:R-:W-:Y:S05]  /*0d30*/  @P0 BRA `(.L_x_11) ;  /* 0xfffffffc00ec0947 */ /* 0x000fea000383ffff */
.L_x_8:
[----:B------:R-:W-:Y:S05]  /*0d40*/  BSYNC.RECONVERGENT B0 ;  /* 0x0000000000007941 */ /* 0x000fea0003800200 */
.L_x_7:
[----:B-----5:R-:W-:Y:S01]  /*0d50*/  ISETP.GE.AND P0, PT, R6, RZ, PT ;  /* 0x000000ff0600720c */ /* 0x020fe20003f06270 */
[----:B------:R-:W2:Y:S01]  /*0d60*/  LDCU UR6, c[0x0][0x3c4] ;  /* 0x00007880ff0677ac */ /* 0x000ea20008000800 */
[----:B------:R-:W-:Y:S01]  /*0d70*/  ISETP.GE.AND P1, PT, R8, RZ, PT ;  /* 0x000000ff0800720c */ /* 0x000fe20003f26270 */
[----:B------:R-:W-:Y:S01]  /*0d80*/  BSSY.RECONVERGENT B0, `(.L_x_12) ;  /* 0x00000cb000007945 */ /* 0x000fe20003800200 */
[----:B------:R-:W-:Y:S02]  /*0d90*/  SEL R5, RZ, 0x7fffffff, !P0 ;  /* 0x7fffffffff057807 */ /* 0x000fe40004000000 */
[----:B------:R-:W-:Y:S02]  /*0da0*/  ISETP.GE.AND P2, PT, R10, RZ, PT ;  /* 0x000000ff0a00720c */ /* 0x000fe40003f46270 */
[----:B------:R-:W-:Y:S02]  /*0db0*/  LOP3.LUT R36, R5, R6, RZ, 0x3c, !PT ;  /* 0x0000000605247212 */ /* 0x000fe400078e3cff */
[----:B------:R-:W-:-:S02]  /*0dc0*/  SEL R37, RZ, 0x7fffffff, !P1 ;  /* 0x7fffffffff257807 */ /* 0x000fc40004800000 */
[----:B------:R-:W-:Y:S02]  /*0dd0*/  ISETP.NE.AND P0, PT, R36, 0x7fffffff, PT ;  /* 0x7fffffff2400780c */ /* 0x000fe40003f05270 */
[----:B------:R-:W-:Y:S02]  /*0de0*/  SEL R35, RZ, 0x7fffffff, !P2 ;  /* 0x7fffffffff237807 */ /* 0x000fe40005000000 */
[----:B------:R-:W-:Y:S02]  /*0df0*/  LOP3.LUT R37, R37, R8, RZ, 0x3c, !PT ;  /* 0x0000000825257212 */ /* 0x000fe400078e3cff */
[----:B------:R-:W-:Y:S02]  /*0e00*/  ISETP.GE.AND P3, PT, R12, RZ, PT ;  /* 0x000000ff0c00720c */ /* 0x000fe40003f66270 */
[----:B01----:R-:W-:Y:S02]  /*0e10*/  SEL R0, R36, 0x80000000, P0 ;  /* 0x8000000024007807 */ /* 0x003fe40000000000 */
[----:B------:R-:W-:-:S02]  /*0e20*/  LOP3.LUT R35, R35, R10, RZ, 0x3c, !PT ;  /* 0x0000000a23237212 */ /* 0x000fc400078e3cff */
[----:B------:R-:W-:Y:S02]  /*0e30*/  ISETP.NE.AND P1, PT, R37, 0x7fffffff, PT ;  /* 0x7fffffff2500780c */ /* 0x000fe40003f25270 */
[----:B------:R-:W-:Y:S02]  /*0e40*/  SEL R7, RZ, 0x7fffffff, !P3 ;  /* 0x7fffffffff077807 */ /* 0x000fe40005800000 */
[----:B--2---:R-:W-:Y:S02]  /*0e50*/  SHF.R.U32.HI R0, RZ, UR6, R0 ;  /* 0x00000006ff007c19 */ /* 0x004fe40008011600 */
[----:B------:R-:W-:Y:S02]  /*0e60*/  ISETP.NE.AND P2, PT, R35, 0x7fffffff, PT ;  /* 0x7fffffff2300780c */ /* 0x000fe40003f45270 */
[----:B------:R-:W-:Y:S02]  /*0e70*/  SEL R4, R37, 0x80000000, P1 ;  /* 0x8000000025047807 */ /* 0x000fe40000800000 */
[----:B------:R-:W-:-:S02]  /*0e80*/  LOP3.LUT R34, R7, R12, RZ, 0x3c, !PT ;  /* 0x0000000c07227212 */ /* 0x000fc400078e3cff */
[----:B------:R-:W-:Y:S02]  /*0e90*/  LOP3.LUT R47, R0, UR5, RZ, 0x30, !PT ;  /* 0x00000005002f7c12 */ /* 0x000fe4000f8e30ff */
[----:B------:R-:W-:Y:S02]  /*0ea0*/  SEL R5, R35, 0x80000000, P2 ;  /* 0x8000000023057807 */ /* 0x000fe40001000000 */
[----:B------:R-:W-:Y:S01]  /*0eb0*/  SHF.R.U32.HI R4, RZ, UR6, R4 ;  /* 0x00000006ff047c19 */ /* 0x000fe20008011604 */
[----:B------:R-:W-:Y:S01]  /*0ec0*/  IMAD R0, R47, 0x4, R38 ;  /* 0x000000042f007824 */ /* 0x000fe200078e0226 */
[----:B------:R-:W-:Y:S01]  /*0ed0*/  ISETP.NE.AND P3, PT, R34, 0x7fffffff, PT ;  /* 0x7fffffff2200780c */ /* 0x000fe20003f65270 */
[----:B------:R-:W-:Y:S01]  /*0ee0*/  NOP ;  /* 0x0000000000007918 */ /* 0x000fe20000000000 */
[----:B------:R-:W-:Y:S02]  /*0ef0*/  ISETP.GE.AND P0, PT, R13, RZ, PT ;  /* 0x000000ff0d00720c */ /* 0x000fe40003f06270 */
[----:B------:R0:W-:Y:S01]  /*0f00*/  ATOMS.POPC.INC.32 RZ, [R0+URZ] ;  /* 0x0000000000ff7f8c */ /* 0x0001e2000d8000ff */
[----:B------:R-:W-:-:S02]  /*0f10*/  SHF.R.U32.HI R7, RZ, UR6, R5 ;  /* 0x00000006ff077c19 */ /* 0x000fc40008011605 */
[----:B------:R-:W-:Y:S02]  /*0f20*/  LOP3.LUT R5, R4, UR5, RZ, 0x30, !PT ;  /* 0x0000000504057c12 */ /* 0x000fe4000f8e30ff */
[----:B------:R-:W-:Y:S02]  /*0f30*/  ISETP.GE.AND P2, PT, R15, RZ, PT ;  /* 0x000000ff0f00720c */ /* 0x000fe40003f46270 */
[----:B------:R-:W-:Y:S01]  /*0f40*/  SEL R9, R34, 0x80000000, P3 ;  /* 0x8000000022097807 */ /* 0x000fe20001800000 */
[----:B------:R-:W-:Y:S01]  /*0f50*/  IMAD R5, R5, 0x4, R38 ;  /* 0x0000000405057824 */ /* 0x000fe200078e0226 */
[----:B------:R-:W-:Y:S02]  /*0f60*/  SEL R4, RZ, 0x7fffffff, !P0 ;  /* 0x7fffffffff047807 */ /* 0x000fe40004000000 */
[----:B0-----:R-:W-:Y:S02]  /*0f70*/  SEL R0, RZ, 0x7fffffff, !P2 ;  /* 0x7fffffffff007807 */ /* 0x001fe40005000000 */
[----:B------:R-:W-:Y:S01]  /*0f80*/  SHF.R.U32.HI R9, RZ, UR6, R9 ;  /* 0x00000006ff097c19 */ /* 0x000fe20008011609 */
[----:B------:R0:W-:Y:S01]  /*0f90*/  ATOMS.POPC.INC.32 RZ, [R5+URZ] ;  /* 0x0000000005ff7f8c */ /* 0x0001e2000d8000ff */
[----:B------:R-:W-:-:S02]  /*0fa0*/  ISETP.GE.AND P3, PT, R39, RZ, PT ;  /* 0x000000ff2700720c */ /* 0x000fc40003f66270 */
[----:B------:R-:W-:Y:S02]  /*0fb0*/  LOP3.LUT R33, R4, R13, RZ, 0x3c, !PT ;  /* 0x0000000d04217212 */ /* 0x000fe400078e3cff */
[----:B------:R-:W-:Y:S02]  /*0fc0*/  ISETP.GE.AND P1, PT, R14, RZ, PT ;  /* 0x000000ff0e00720c */ /* 0x000fe40003f26270 */
[----:B------:R-:W-:Y:S02]  /*0fd0*/  ISETP.GE.AND P4, PT, R16, RZ, PT ;  /* 0x000000ff1000720c */ /* 0x000fe40003f86270 */
[----:B------:R-:W-:Y:S02]  /*0fe0*/  LOP3.LUT R7, R7, UR5, RZ, 0x30, !PT ;  /* 0x0000000507077c12 */ /* 0x000fe4000f8e30ff */
[----:B------:R-:W-:Y:S02]  /*0ff0*/  LOP3.LUT R31, R0, R15, RZ, 0x3c, !PT ;  /* 0x0000000f001f7212 */ /* 0x000fe400078e3cff */
[----:B------:R-:W-:Y:S01]  /*1000*/  LOP3.LUT R9, R9, UR5, RZ, 0x30, !PT ;  /* 0x0000000509097c12 */ /* 0x000fe2000f8e30ff */
[----:B------:R-:W-:Y:S01]  /*1010*/  IMAD R7, R7, 0x4, R38 ;  /* 0x0000000407077824 */ /* 0x000fe200078e0226 */
[----:B------:R-:W-:-:S02]  /*1020*/  SEL R20, RZ, 0x7fffffff, !P3 ;  /* 0x7fffffffff147807 */ /* 0x000fc40005800000 */
[----:B------:R-:W-:Y:S01]  /*1030*/  ISETP.NE.AND P0, PT, R33, 0x7fffffff, PT ;  /* 0x7fffffff2100780c */ /* 0x000fe20003f05270 */
[----:B------:R-:W-:Y:S01]  /*1040*/  IMAD R9, R9, 0x4, R38 ;  /* 0x0000000409097824 */ /* 0x000fe200078e0226 */
[----:B------:R-:W-:Y:S01]  /*1050*/  SEL R11, RZ, 0x7fffffff, !P1 ;  /* 0x7fffffffff0b7807 */ /* 0x000fe20004800000 */
[----:B------:R-:W-:Y:S01]  /*1060*/  ATOMS.POPC.INC.32 RZ, [R7+URZ] ;  /* 0x0000000007ff7f8c */ /* 0x000fe2000d8000ff */
[----:B0-----:R-:W-:Y:S02]  /*1070*/  SEL R5, RZ, 0x7fffffff, !P4 ;  /* 0x7fffffffff057807 */ /* 0x001fe40006000000 */
[----:B------:R-:W-:Y:S01]  /*1080*/  ISETP.NE.AND P2, PT, R31, 0x7fffffff, PT ;  /* 0x7fffffff1f00780c */ /* 0x000fe20003f45270 */
[----:B------:R0:W-:Y:S01]  /*1090*/  ATOMS.POPC.INC.32 RZ, [R9+URZ] ;  /* 0x0000000009ff7f8c */ /* 0x0001e2000d8000ff */
[----:B------:R-:W-:Y:S02]  /*10a0*/  LOP3.LUT R20, R20, R39, RZ, 0x3c, !PT ;  /* 0x0000002714147212 */ /* 0x000fe400078e3cff */
[----:B------:R-:W-:-:S02]  /*10b0*/  SEL R0, R33, 0x80000000, P0 ;  /* 0x8000000021007807 */ /* 0x000fc40000000000 */
[----:B------:R-:W-:Y:S02]  /*10c0*/  LOP3.LUT R32, R11, R14, RZ, 0x3c, !PT ;  /* 0x0000000e0b207212 */ /* 0x000fe400078e3cff */
[----:B------:R-:W-:Y:S02]  /*10d0*/  LOP3.LUT R30, R5, R16, RZ, 0x3c, !PT ;  /* 0x00000010051e7212 */ /* 0x000fe400078e3cff */
[----:B------:R-:W-:Y:S02]  /*10e0*/  SEL R5, R31, 0x80000000, P2 ;  /* 0x800000001f057807 */ /* 0x000fe40001000000 */
[----:B------:R-:W-:Y:S02]  /*10f0*/  ISETP.NE.AND P3, PT, R20, 0x7fffffff, PT ;  /* 0x7fffffff1400780c */ /* 0x000fe40003f65270 */
[----:B------:R-:W-:Y:S02]  /*1100*/  SHF.R.U32.HI R0, RZ, UR6, R0 ;  /* 0x00000006ff007c19 */ /* 0x000fe40008011600 */
[----:B------:R-:W-:-:S02]  /*1110*/  ISETP.NE.AND P1, PT, R32, 0x7fffffff, PT ;  /* 0x7fffffff2000780c */ /* 0x000fc40003f25270 */
[----:B------:R-:W-:Y:S02]  /*1120*/  ISETP.NE.AND P4, PT, R30, 0x7fffffff, PT ;  /* 0x7fffffff1e00780c */ /* 0x000fe40003f85270 */
[----:B0-----:R-:W-:Y:S02]  /*1130*/  SHF.R.U32.HI R9, RZ, UR6, R5 ;  /* 0x00000006ff097c19 */ /* 0x001fe40008011605 */
[----:B------:R-:W-:Y:S02]  /*1140*/  SEL R7, R20, 0x80000000, P3 ;  /* 0x8000000014077807 */ /* 0x000fe40001800000 */
[----:B------:R-:W-:Y:S02]  /*1150*/  LOP3.LUT R5, R0, UR5, RZ, 0x30, !PT ;  /* 0x0000000500057c12 */ /* 0x000fe4000f8e30ff */
[----:B------:R-:W-:Y:S02]  /*1160*/  SEL R4, R32, 0x80000000, P1 ;  /* 0x8000000020047807 */ /* 0x000fe40000800000 */
[----:B------:R-:W-:Y:S01]  /*1170*/  SEL R20, R30, 0x80000000, P4 ;  /* 0x800000001e147807 */ /* 0x000fe20002000000 */
[----:B------:R-:W-:Y:S01]  /*1180*/  IMAD R5, R5, 0x4, R38 ;  /* 0x0000000405057824 */ /* 0x000fe200078e0226 */
[----:B------:R-:W-:-:S02]  /*1190*/  SHF.R.U32.HI R4, RZ, UR6, R4 ;  /* 0x00000006ff047c19 */ /* 0x000fc40008011604 */
[----:B------:R-:W-:Y:S02]  /*11a0*/  SHF.R.U32.HI R20, RZ, UR6, R20 ;  /* 0x00000006ff147c19 */ /* 0x000fe40008011614 */
[----:B------:R-:W-:Y:S01]  /*11b0*/  ISETP.GE.AND P0, PT, R17, RZ, PT ;  /* 0x000000ff1100720c */ /* 0x000fe20003f06270 */
[----:B------:R0:W-:Y:S01]  /*11c0*/  ATOMS.POPC.INC.32 RZ, [R5+URZ] ;  /* 0x0000000005ff7f8c */ /* 0x0001e2000d8000ff */
[----:B------:R-:W-:Y:S02]  /*11d0*/  SHF.R.U32.HI R11, RZ, UR6, R7 ;  /* 0x00000006ff0b7c19 */ /* 0x000fe40008011607 */
[----:B------:R-:W-:Y:S02]  /*11e0*/  ISETP.GE.AND P1, PT, R18, RZ, PT ;  /* 0x000000ff1200720c */ /* 0x000fe40003f26270 */
[----:B------:R-:W-:Y:S02]  /*11f0*/  LOP3.LUT R21, R9, UR5, RZ, 0x30, !PT ;  /* 0x0000000509157c12 */ /* 0x000fe4000f8e30ff */
[----:B------:R-:W-:-:S02]  /*1200*/  LOP3.LUT R7, R4, UR5, RZ, 0x30, !PT ;  /* 0x0000000504077c12 */ /* 0x000fc4000f8e30ff */
[----:B------:R-:W-:Y:S01]  /*1210*/  LOP3.LUT R9, R20, UR5, RZ, 0x30, !PT ;  /* 0x0000000514097c12 */ /* 0x000fe2000f8e30ff */
[--C-:B------:R-:W-:Y:S01]  /*1220*/  IMAD R21, R21, 0x4, R38.reuse ;  /* 0x0000000415157824 */ /* 0x100fe200078e0226 */
[----:B------:R-:W-:Y:S01]  /*1230*/  ISETP.GE.AND P3, PT, R41, RZ, PT ;  /* 0x000000ff2900720c */ /* 0x000fe20003f66270 */
[--C-:B------:R-:W-:Y:S01]  /*1240*/  IMAD R7, R7, 0x4, R38.reuse ;  /* 0x0000000407077824 */ /* 0x100fe200078e0226 */
[----:B------:R-:W-:Y:S01]  /*1250*/  ISETP.GE.AND P2, PT, R19, RZ, PT ;  /* 0x000000ff1300720c */ /* 0x000fe20003f46270 */
[----:B------:R-:W-:Y:S01]  /*1260*/  IMAD R4, R9, 0x4, R38 ;  /* 0x0000000409047824 */ /* 0x000fe200078e0226 */
[----:B------:R-:W-:Y:S02]  /*1270*/  SEL R20, RZ, 0x7fffffff, !P0 ;  /* 0x7fffffffff147807 */ /* 0x000fe40004000000 */
[----:B------:R-:W-:Y:S01]  /*1280*/  LOP3.LUT R11, R11, UR5, RZ, 0x30, !PT ;  /* 0x000000050b0b7c12 */ /* 0x000fe2000f8e30ff */
[----:B------:R-:W-:Y:S01]  /*1290*/  ATOMS.POPC.INC.32 RZ, [R7+URZ] ;  /* 0x0000000007ff7f8c */ /* 0x000fe2000d8000ff */
[----:B0-----:R-:W-:-:S02]  /*12a0*/  SEL R5, RZ, 0x7fffffff, !P1 ;  /* 0x7fffffffff057807 */ /* 0x001fc40004800000 */
[----:B------:R-:W-:Y:S01]  /*12b0*/  SEL R26, RZ, 0x7fffffff, !P3 ;  /* 0x7fffffffff1a7807 */ /* 0x000fe20005800000 */
[----:B------:R-:W-:Y:S01]  /*12c0*/  IMAD R0, R11, 0x4, R38 ;  /* 0x000000040b007824 */ /* 0x000fe200078e0226 */
[----:B------:R-:W-:Y:S01]  /*12d0*/  ISETP.GE.AND P4, PT, R42, RZ, PT ;  /* 0x000000ff2a00720c */ /* 0x000fe20003f86270 */
[----:B------:R-:W-:Y:S01]  /*12e0*/  ATOMS.POPC.INC.32 RZ, [R21+URZ] ;  /* 0x0000000015ff7f8c */ /* 0x000fe2000d8000ff */
[----:B------:R-:W-:Y:S02]  /*12f0*/  SEL R22, RZ, 0x7fffffff, !P2 ;  /* 0x7fffffffff167807 */ /* 0x000fe40005000000 */
[----:B------:R-:W-:Y:S01]  /*1300*/  LOP3.LUT R29, R20, R17, RZ, 0x3c, !PT ;  /* 0x00000011141d7212 */ /* 0x000fe200078e3cff */
[----:B------:R0:W-:Y:S01]  /*1310*/  ATOMS.POPC.INC.32 RZ, [R0+URZ] ;  /* 0x0000000000ff7f8c */ /* 0x0001e2000d8000ff */
[----:B------:R-:W-:Y:S02]  /*1320*/  LOP3.LUT R28, R5, R18, RZ, 0x3c, !PT ;  /* 0x00000012051c7212 */ /* 0x000fe400078e3cff */
[----:B------:R-:W-:Y:S01]  /*1330*/  LOP3.LUT R26, R26, R41, RZ, 0x3c, !PT ;  /* 0x000000291a1a7212 */ /* 0x000fe200078e3cff */
[----:B------:R1:W-:Y:S01]  /*1340*/  ATOMS.POPC.INC.32 RZ, [R4+URZ] ;  /* 0x0000000004ff7f8c */ /* 0x0003e2000d8000ff */
[----:B------:R-:W-:-:S02]  /*1350*/  SEL R25, RZ, 0x7fffffff, !P4 ;  /* 0x7fffffffff197807 */ /* 0x000fc40006000000 */
[----:B------:R-:W-:Y:S02]  /*1360*/  LOP3.LUT R27, R22, R19, RZ, 0x3c, !PT ;  /* 0x00000013161b7212 */ /* 0x000fe400078e3cff */
[----:B------:R-:W-:Y:S02]  /*1370*/  ISETP.NE.AND P0, PT, R29, 0x7fffffff, PT ;  /* 0x7fffffff1d00780c */ /* 0x000fe40003f05270 */
[----:B------:R-:W-:Y:S02]  /*1380*/  ISETP.NE.AND P1, PT, R28, 0x7fffffff, PT ;  /* 0x7fffffff1c00780c */ /* 0x000fe40003f25270 */
[----:B------:R-:W-:Y:S02]  /*1390*/  ISETP.NE.AND P3, PT, R26, 0x7fffffff, PT ;  /* 0x7fffffff1a00780c */ /* 0x000fe40003f65270 */
[----:B------:R-:W-:Y:S02]  /*13a0*/  LOP3.LUT R25, R25, R42, RZ, 0x3c, !PT ;  /* 0x0000002a19197212 */ /* 0x000fe400078e3cff */
[----:B------:R-:W-:-:S02]  /*13b0*/  ISETP.NE.AND P2, PT, R27, 0x7fffffff, PT ;  /* 0x7fffffff1b00780c */ /* 0x000fc40003f45270 */
[----:B0-----:R-:W-:Y:S02]  /*13c0*/  SEL R0, R29, 0x80000000, P0 ;  /* 0x800000001d007807 */ /* 0x001fe40000000000 */
[----:B-1----:R-:W-:Y:S02]  /*13d0*/  SEL R4, R28, 0x80000000, P1 ;  /* 0x800000001c047807 */ /* 0x002fe40000800000 */
[----:B------:R-:W-:Y:S02]  /*13e0*/  SEL R7, R26, 0x80000000, P3 ;  /* 0x800000001a077807 */ /* 0x000fe40001800000 */
[----:B------:R-:W-:Y:S02]  /*13f0*/  ISETP.NE.AND P4, PT, R25, 0x7fffffff, PT ;  /* 0x7fffffff1900780c */ /* 0x000fe40003f85270 */
[----:B------:R-:W-:Y:S02]  /*1400*/  SEL R5, R27, 0x80000000, P2 ;  /* 0x800000001b057807 */ /* 0x000fe40001000000 */
[----:B------:R-:W-:-:S02]  /*1410*/  SHF.R.U32.HI R0, RZ, UR6, R0 ;  /* 0x00000006ff007c19 */ /* 0x000fc40008011600 */
[----:B------:R-:W-:Y:S02]  /*1420*/  SHF.R.U32.HI R4, RZ, UR6, R4 ;  /* 0x00000006ff047c19 */ /* 0x000fe40008011604 */
[----:B------:R-:W-:Y:S02]  /*1430*/  SHF.R.U32.HI R22, RZ, UR6, R7 ;  /* 0x00000006ff167c19 */ /* 0x000fe40008011607 */
[----:B------:R-:W-:Y:S02]  /*1440*/  SEL R21, R25, 0x80000000, P4 ;  /* 0x8000000019157807 */ /* 0x000fe40002000000 */
[----:B------:R-:W-:Y:S02]  /*1450*/  SHF.R.U32.HI R20, RZ, UR6, R5 ;  /* 0x00000006ff147c19 */ /* 0x000fe40008011605 */
[----:B------:R-:W-:Y:S02]  /*1460*/  LOP3.LUT R7, R0, UR5, RZ, 0x30, !PT ;  /* 0x0000000500077c12 */ /* 0x000fe4000f8e30ff */
[----:B------:R-:W-:-:S02]  /*1470*/  LOP3.LUT R5, R4, UR5, RZ, 0x30, !PT ;  /* 0x0000000504057c12 */ /* 0x000fc4000f8e30ff */
[----:B------:R-:W-:Y:S01]  /*1480*/  SHF.R.U32.HI R24, RZ, UR6, R21 ;  /* 0x00000006ff187c19 */ /* 0x000fe20008011615 */
[--C-:B------:R-:W-:Y:S01]  /*1490*/  IMAD R0, R7, 0x4, R38.reuse ;  /* 0x0000000407007824 */ /* 0x100fe200078e0226 */
[----:B------:R-:W-:Y:S01]  /*14a0*/  LOP3.LUT R23, R22, UR5, RZ, 0x30, !PT ;  /* 0x0000000516177c12 */ /* 0x000fe2000f8e30ff */
[--C-:B------:R-:W-:Y:S01]  /*14b0*/  IMAD R5, R5, 0x4, R38.reuse ;  /* 0x0000000405057824 */ /* 0x100fe200078e0226 */
[----:B------:R-:W-:Y:S02]  /*14c0*/  LOP3.LUT R21, R20, UR5, RZ, 0x30, !PT ;  /* 0x0000000514157c12 */ /* 0x000fe4000f8e30ff */
[----:B------:R-:W-:Y:S01]  /*14d0*/  ISETP.GE.AND P0, PT, R43, RZ, PT ;  /* 0x000000ff2b00720c */ /* 0x000fe20003f06270 */
[--C-:B------:R-:W-:Y:S01]  /*14e0*/  IMAD R4, R23, 0x4, R38.reuse ;  /* 0x0000000417047824 */ /* 0x100fe200078e0226 */
[----:B------:R-:W-:Y:S01]  /*14f0*/  ISETP.GE.AND P1, PT, R44, RZ, PT ;  /* 0x000000ff2c00720c */ /* 0x000fe20003f26270 */
[----:B------:R-:W-:Y:S01]  /*1500*/  IMAD R21, R21, 0x4, R38 ;  /* 0x0000000415157824 */ /* 0x000fe200078e0226 */
[----:B------:R-:W-:Y:S01]  /*1510*/  ISETP.GE.AND P2, PT, R45, RZ, PT ;  /* 0x000000ff2d00720c */ /* 0x000fe20003f46270 */
[----:B------:R-:W-:Y:S01]  /*1520*/  ATOMS.POPC.INC.32 RZ, [R0+URZ] ;  /* 0x0000000000ff7f8c */ /* 0x000fe2000d8000ff */
[----:B------:R-:W-:-:S02]  /*1530*/  LOP3.LUT R49, R24, UR5, RZ, 0x30, !PT ;  /* 0x0000000518317c12 */ /* 0x000fc4000f8e30ff */
[----:B------:R-:W-:Y:S01]  /*1540*/  ISETP.GE.AND P3, PT, R46, RZ, PT ;  /* 0x000000ff2e00720c */ /* 0x000fe20003f66270 */
[----:B------:R0:W-:Y:S01]  /*1550*/  ATOMS.POPC.INC.32 RZ, [R5+URZ] ;  /* 0x0000000005ff7f8c */ /* 0x0001e2000d8000ff */
[----:B------:R-:W-:Y:S01]  /*1560*/  SEL R24, RZ, 0x7fffffff, !P0 ;  /* 0x7fffffffff187807 */ /* 0x000fe20004000000 */
[----:B------:R-:W-:Y:S01]  /*1570*/  IMAD R49, R49, 0x4, R38 ;  /* 0x0000000431317824 */ /* 0x000fe200078e0226 */
[----:B------:R-:W-:Y:S01]  /*1580*/  SEL R23, RZ, 0x7fffffff, !P1 ;  /* 0x7fffffffff177807 */ /* 0x000fe20004800000 */
[----:B------:R1:W-:Y:S01]  /*1590*/  ATOMS.POPC.INC.32 RZ, [R21+URZ] ;  /* 0x0000000015ff7f8c */ /* 0x0003e2000d8000ff */
[----:B------:R-:W-:Y:S02]  /*15a0*/  SEL R22, RZ, 0x7fffffff, !P2 ;  /* 0x7fffffffff167807 */ /* 0x000fe40005000000 */
[----:B------:R-:W-:Y:S01]  /*15b0*/  LOP3.LUT R24, R24, R43, RZ, 0x3c, !PT ;  /* 0x0000002b18187212 */ /* 0x000fe200078e3cff */
[----:B------:R2:W-:Y:S01]  /*15c0*/  ATOMS.POPC.INC.32 RZ, [R4+URZ] ;  /* 0x0000000004ff7f8c */ /* 0x0005e2000d8000ff */
[----:B0-----:R-:W-:-:S02]  /*15d0*/  SEL R5, RZ, 0x7fffffff, !P3 ;  /* 0x7fffffffff057807 */ /* 0x001fc40005800000 */
[----:B------:R-:W-:Y:S01]  /*15e0*/  LOP3.LUT R23, R23, R44, RZ, 0x3c, !PT ;  /* 0x0000002c17177212 */ /* 0x000fe200078e3cff */
[----:B------:R0:W-:Y:S01]  /*15f0*/  ATOMS.POPC.INC.32 RZ, [R49+URZ] ;  /* 0x0000000031ff7f8c */ /* 0x0001e2000d8000ff */
[----:B------:R-:W-:Y:S02]  /*1600*/  LOP3.LUT R22, R22, R45, RZ, 0x3c, !PT ;  /* 0x0000002d16167212 */ /* 0x000fe400078e3cff */
[----:B-1----:R-:W-:Y:S02]  /*1610*/  LOP3.LUT R21, R5, R46, RZ, 0x3c, !PT ;  /* 0x0000002e05157212 */ /* 0x002fe400078e3cff */
[----:B------:R-:W-:Y:S02]  /*1620*/  ISETP.NE.AND P0, PT, R24, 0x7fffffff, PT ;  /* 0x7fffffff1800780c */ /* 0x000fe40003f05270 */
[----:B------:R-:W-:Y:S02]  /*1630*/  ISETP.NE.AND P1, PT, R23, 0x7fffffff, PT ;  /* 0x7fffffff1700780c */ /* 0x000fe40003f25270 */
[----:B------:R-:W-:-:S02]  /*1640*/  ISETP.NE.AND P2, PT, R22, 0x7fffffff, PT ;  /* 0x7fffffff1600780c */ /* 0x000fc40003f45270 */
[----:B------:R-:W-:Y:S02]  /*1650*/  ISETP.NE.AND P3, PT, R21, 0x7fffffff, PT ;  /* 0x7fffffff1500780c */ /* 0x000fe40003f65270 */
[----:B------:R-:W-:Y:S02]  /*1660*/  SEL R0, R24, 0x80000000, P0 ;  /* 0x8000000018007807 */ /* 0x000fe40000000000 */
[----:B--2---:R-:W-:Y:S02]  /*1670*/  SEL R4, R23, 0x80000000, P1 ;  /* 0x8000000017047807 */ /* 0x004fe40000800000 */
[----:B------:R-:W-:Y:S02]  /*1680*/  SEL R5, R22, 0x80000000, P2 ;  /* 0x8000000016057807 */ /* 0x000fe40001000000 */
[----:B------:R-:W-:Y:S02]  /*1690*/  SEL R48, R21, 0x80000000, P3 ;  /* 0x8000000015307807 */ /* 0x000fe40001800000 */
[----:B------:R-:W-:-:S02]  /*16a0*/  SHF.R.U32.HI R0, RZ, UR6, R0 ;  /* 0x00000006ff007c19 */ /* 0x000fc40008011600 */
[----:B------:R-:W-:Y:S02]  /*16b0*/  SHF.R.U32.HI R4, RZ, UR6, R4 ;  /* 0x00000006ff047c19 */ /* 0x000fe40008011604 */
[----:B------:R-:W-:Y:S02]  /*16c0*/  SHF.R.U32.HI R20, RZ, UR6, R5 ;  /* 0x00000006ff147c19 */ /* 0x000fe40008011605 */
[----:B------:R-:W-:Y:S02]  /*16d0*/  SHF.R.U32.HI R48, RZ, UR6, R48 ;  /* 0x00000006ff307c19 */ /* 0x000fe40008011630 */
[----:B------:R-:W-:Y:S02]  /*16e0*/  LOP3.LUT R5, R0, UR5, RZ, 0x30, !PT ;  /* 0x0000000500057c12 */ /* 0x000fe4000f8e30ff */
[----:B0-----:R-:W-:Y:S02]  /*16f0*/  LOP3.LUT R49, R4, UR5, RZ, 0x30, !PT ;  /* 0x0000000504317c12 */ /* 0x001fe4000f8e30ff */
[----:B------:R-:W-:Y:S01]  /*1700*/  LOP3.LUT R51, R20, UR5, RZ, 0x30, !PT ;  /* 0x0000000514337c12 */ /* 0x000fe2000f8e30ff */
[--C-:B------:R-:W-:Y:S01]  /*1710*/  IMAD R5, R5, 0x4, R38.reuse ;  /* 0x0000000405057824 */ /* 0x100fe200078e0226 */
[----:B------:R-:W-:Y:S01]  /*1720*/  ISETP.GT.U32.AND P5, PT, R3, 0xff, PT ;  /* 0x000000ff0300780c */ /* 0x000fe20003fa4070 */
[--C-:B------:R-:W-:Y:S01]  /*1730*/  IMAD R49, R49, 0x4, R38.reuse ;  /* 0x0000000431317824 */ /* 0x100fe200078e0226 */
[----:B------:R-:W-:Y:S01]  /*1740*/  LOP3.LUT R53, R48, UR5, RZ, 0x30, !PT ;  /* 0x0000000530357c12 */ /* 0x000fe2000f8e30ff */
[--C-:B------:R-:W-:Y:S01]  /*1750*/  IMAD R51, R51, 0x4, R38.reuse ;  /* 0x0000000433337824 */ /* 0x100fe200078e0226 */
[----:B------:R0:W-:Y:S01]  /*1760*/  ATOMS.POPC.INC.32 RZ, [R5+URZ] ;  /* 0x0000000005ff7f8c */ /* 0x0001e2000d8000ff */
[----:B------:R-:W-:Y:S01]  /*1770*/  P2R R52, PR, RZ, 0x20 ;  /* 0x00000020ff347803 */ /* 0x000fe20000000000 */
[----:B------:R-:W-:Y:S01]  /*1780*/  IMAD.MOV.U32 R20, RZ, RZ, RZ ;  /* 0x000000ffff147224 */ /* 0x000fe200078e00ff */
[----:B------:R-:W-:Y:S01]  /*1790*/  LEA R0, R3, UR4, 0x2 ;  /* 0x0000000403007c11 */ /* 0x000fe2000f8e10ff */
[----:B------:R-:W-:Y:S01]  /*17a0*/  IMAD R53, R53, 0x4, R38 ;  /* 0x0000000435357824 */ /* 0x000fe200078e0226 */
[----:B------:R0:W-:Y:S04]  /*17b0*/  ATOMS.POPC.INC.32 RZ, [R49+URZ] ;  /* 0x0000000031ff7f8c */ /* 0x0001e8000d8000ff */
[----:B------:R0:W-:Y:S04]  /*17c0*/  ATOMS.POPC.INC.32 RZ, [R51+URZ] ;  /* 0x0000000033ff7f8c */ /* 0x0001e8000d8000ff */
[----:B------:R0:W-:Y:S01]  /*17d0*/  ATOMS.POPC.INC.32 RZ, [R53+URZ] ;  /* 0x0000000035ff7f8c */ /* 0x0001e2000d8000ff */
[----:B------:R-:W-:Y:S06]  /*17e0*/  BAR.SYNC.DEFER_BLOCKING 0x0 ;  /* 0x0000000000007b1d */ /* 0x000fec0000010000 */
[----:B------:R-:W-:Y:S05]  /*17f0*/  @P5 BRA `(.L_x_13) ;  /* 0x00000000008c5947 */ /* 0x000fea0003800000 */
[----:B0-----:R-:W0:Y:S04]  /*1800*/  LDS R53, [R0] ;  /* 0x0000000000357984 */ /* 0x001e280000000800 */
[----:B------:R-:W1:Y:S04]  /*1810*/  LDS R4, [R0+0x400] ;  /* 0x0004000000047984 */ /* 0x000e680000000800 */
[----:B------:R-:W2:Y:S04]  /*1820*/  LDS R49, [R0+0x800] ;  /* 0x0008000000317984 */ /* 0x000ea80000000800 */
[----:B------:R-:W3:Y:S04]  /*1830*/  LDS R20, [R0+0xc00] ;  /* 0x000c000000147984 */ /* 0x000ee80000000800 */
[----:B------:R-:W4:Y:S04]  /*1840*/  LDS R5, [R0+0x1000] ;  /* 0x0010000000057984 */ /* 0x000f280000000800 */
[----:B------:R-:W5:Y:S04]  /*1850*/  LDS R51, [R0+0x1400] ;  /* 0x0014000000337984 */ /* 0x000f680000000800 */
[----:B------:R-:W-:Y:S04]  /*1860*/  LDS R48, [R0+0x2000] ;  /* 0x0020000000307984 */ /* 0x000fe80000000800 */
[----:B------:R-:W-:Y:S04]  /*1870*/  STS [R0], RZ ;  /* 0x000000ff00007388 */ /* 0x000fe80000000800 */
[----:B0-----:R4:W-:Y:S01]  /*1880*/  STS [R0+0x400], R53 ;  /* 0x0004003500007388 */ /* 0x0019e20000000800 */
[----:B-1----:R-:W-:-:S03]  /*1890*/  IMAD.IADD R50, R53, 0x1, R4 ;  /* 0x0000000135327824 */ /* 0x002fc600078e0204 */
[----:B------:R-:W0:Y:S01]  /*18a0*/  LDS R4, [R0+0x1800] ;  /* 0x0018000000047984 */ /* 0x000e220000000800 */
[----:B--2---:R-:W-:-:S03]  /*18b0*/  IMAD.IADD R49, R50, 0x1, R49 ;  /* 0x0000000132317824 */ /* 0x004fc600078e0231 */
[----:B------:R-:W-:Y:S01]  /*18c0*/  STS [R0+0x800], R50 ;  /* 0x0008003200007388 */ /* 0x000fe20000000800 */
[----:B---3--:R-:W-:-:S03]  /*18d0*/  IMAD.IADD R20, R49, 0x1, R20 ;  /* 0x0000000131147824 */ /* 0x008fc600078e0214 */
[----:B------:R-:W-:Y:S01]  /*18e0*/  STS [R0+0xc00], R49 ;  /* 0x000c003100007388 */ /* 0x000fe20000000800 */
[----:B----4-:R-:W-:-:S03]  /*18f0*/  IMAD.IADD R53, R20, 0x1, R5 ;  /* 0x0000000114357824 */ /* 0x010fc600078e0205 */
[----:B------:R-:W1:Y:S01]  /*1900*/  LDS R49, [R0+0x1c00] ;  /* 0x001c000000317984 */ /* 0x000e620000000800 */
[----:B-----5:R-:W-:-:S03]  /*1910*/  IMAD.IADD R51, R53, 0x1, R51 ;  /* 0x0000000135337824 */ /* 0x020fc600078e0233 */
[----:B------:R-:W-:Y:S04]  /*1920*/  STS [R0+0x1000], R20 ;  /* 0x0010001400007388 */ /* 0x000fe80000000800 */
[----:B------:R-:W2:Y:S04]  /*1930*/  LDS R20, [R0+0x2400] ;  /* 0x0024000000147984 */ /* 0x000ea80000000800 */
[----:B------:R-:W3:Y:S04]  /*1940*/  LDS R5, [R0+0x2800] ;  /* 0x0028000000057984 */ /* 0x000ee80000000800 */
[----:B------:R-:W4:Y:S04]  /*1950*/  LDS R50, [R0+0x2c00] ;  /* 0x002c000000327984 */ /* 0x000f280000000800 */
[----:B------:R-:W-:Y:S04]  /*1960*/  STS [R0+0x1400], R53 ;  /* 0x0014003500007388 */ /* 0x000fe80000000800 */
[----:B------:R-:W-:Y:S01]  /*1970*/  STS [R0+0x1800], R51 ;  /* 0x0018003300007388 */ /* 0x000fe20000000800 */
[----:B0-----:R-:W-:-:S05]  /*1980*/  IMAD.IADD R4, R51, 0x1, R4 ;  /* 0x0000000133047824 */ /* 0x001fca00078e0204 */
[----:B------:R-:W-:Y:S01]  /*1990*/  STS [R0+0x1c00], R4 ;  /* 0x001c000400007388 */ /* 0x000fe20000000800 */
[----:B-1----:R-:W-:-:S04]  /*19a0*/  IMAD.IADD R49, R4, 0x1, R49 ;  /* 0x0000000104317824 */ /* 0x002fc800078e0231 */
[----:B------:R-:W-:Y:S01]  /*19b0*/  IMAD.IADD R48, R49, 0x1, R48 ;  /* 0x0000000131307824 */ /* 0x000fe200078e0230 */
[----:B------:R-:W-:Y:S03]  /*19c0*/  STS [R0+0x2000], R49 ;  /* 0x0020003100007388 */ /* 0x000fe60000000800 */
[----:B--2---:R-:W-:Y:S01]  /*19d0*/  IMAD.IADD R20, R48, 0x1, R20 ;  /* 0x0000000130147824 */ /* 0x004fe200078e0214 */
[----:B------:R-:W-:Y:S03]  /*19e0*/  STS [R0+0x2400], R48 ;  /* 0x0024003000007388 */ /* 0x000fe60000000800 */
[----:B---3--:R-:W-:Y:S01]  /*19f0*/  IMAD.IADD R5, R20, 0x1, R5 ;  /* 0x0000000114057824 */ /* 0x008fe200078e0205 */
[----:B------:R4:W-:Y:S04]  /*1a00*/  STS [R0+0x2800], R20 ;  /* 0x0028001400007388 */ /* 0x0009e80000000800 */
[----:B------:R1:W-:Y:S01]  /*1a10*/  STS [R0+0x2c00], R5 ;  /* 0x002c000500007388 */ /* 0x0003e20000000800 */
[----:B----4-:R-:W-:-:S07]  /*1a20*/  IMAD.IADD R20, R5, 0x1, R50 ;  /* 0x0000000105147824 */ /* 0x010fce00078e0232 */
.L_x_13:
[----:B------:R-:W-:Y:S05]  /*1a30*/  BSYNC.RECONVERGENT B0 ;  /* 0x0000000000007941 */ /* 0x000fea0003800200 */
.L_x_12:
[----:B01----:R-:W0:Y:S01]  /*1a40*/  LDC.64 R4, c[0x0][0x380] ;  /* 0x0000e000ff047b82 */ /* 0x003e220000000a00 */
[----:B------:R-:W-:Y:S01]  /*1a50*/  ISETP.NE.AND P0, PT, R20, 0x1b00, PT ;  /* 0x00001b001400780c */ /* 0x000fe20003f05270 */
[----:B------:R-:W-:-:S03]  /*1a60*/  IMAD.U32 R49, RZ, RZ, UR7 ;  /* 0x00000007ff317e24 */ /* 0x000fc6000f8e00ff */
[----:B------:R-:W-:Y:S01]  /*1a70*/  ISETP.LT.U32.AND P0, PT, R3, 0x100, !P0 ;  /* 0x000001000300780c */ /* 0x000fe20004701070 */
[----:B------:R-:W-:-:S04]  /*1a80*/  IMAD R49, R49, 0x100, R3 ;  /* 0x0000010031317824 */ /* 0x000fc800078e0203 */
[----:B0-----:R-:W-:Y:S01]  /*1a90*/  IMAD.WIDE R4, R49, 0x4, R4 ;  /* 0x0000000431047825 */ /* 0x001fe200078e0204 */
[----:B------:R-:W-:-:S05]  /*1aa0*/  @!P5 LOP3.LUT R49, R20, 0x40000000, RZ, 0xfc, !PT ;  /* 0x400000001431d812 */ /* 0x000fca00078efcff */
[----:B------:R0:W-:Y:S02]  /*1ab0*/  @!P5 STG.E.STRONG.SYS desc[UR8][R4.64], R49 ;  /* 0x000000310400d986 */ /* 0x0001e4000c115908 */
[----:B------:R-:W-:Y:S06]  /*1ac0*/  BAR.RED.OR.DEFER_BLOCKING 0x0, P0 ;  /* 0x0000000000007b1d */ /* 0x000fec0000014800 */
[----:B------:R-:W1:Y:S02]  /*1ad0*/  B2R.RESULT RZ, P0 ;  /* 0x0000000000ff731c */ /* 0x000e640000004000 */
[----:B01----:R-:W-:Y:S05]  /*1ae0*/  @!P0 BRA `(.L_x_14) ;  /* 0x00000008008c8947 */ /* 0x003fea0003800000 */
[C---:B------:R-:W-:Y:S01]  /*1af0*/  ISETP.GT.U32.AND P0, PT, R3.reuse, R47, PT ;  /* 0x0000002f0300720c */ /* 0x040fe20003f04070 */
[----:B------:R-:W-:Y:S01]  /*1b00*/  BSSY B1, `(.L_x_15) ;  /* 0x000002e000017945 */ /* 0x000fe20003800000 */
[----:B------:R-:W-:Y:S02]  /*1b10*/  LEA R9, R3, UR4, 0x3 ;  /* 0x0000000403097c11 */ /* 0x000fe4000f8e18ff */
[----:B------:R-:W-:Y:S01]  /*1b20*/  SEL R7, RZ, 0x1b00, !P0 ;  /* 0x00001b00ff077807 */ /* 0x000fe20004000000 */
[----:B------:R-:W-:Y:S08]  /*1b30*/  @P5 BRA `(.L_x_16) ;  /* 0x0000000000a85947 */ /* 0x000ff00003800000 */
[----:B------:R-:W0:Y:S02]  /*1b40*/  LDC.64 R24, c[0x0][0x398] ;  /* 0x0000e600ff187b82 */ /* 0x000e240000000a00 */
[----:B0-----:R-:W-:-:S06]  /*1b50*/  IMAD.WIDE.U32 R24, R3, 0x8, R24 ;  /* 0x0000000803187825 */ /* 0x001fcc00078e0018 */
[----:B------:R-:W2:Y:S01]  /*1b60*/  LDG.E.64 R24, desc[UR8][R24.64] ;  /* 0x0000000818187981 */ /* 0x000ea2000c1e1b00 */
[----:B------:R-:W-:Y:S01]  /*1b70*/  UISETP.GE.AND UP0, UPT, UR7, 0x1, UPT ;  /* 0x000000010700788c */ /* 0x000fe2000bf06270 */
[----:B------:R-:W-:Y:S01]  /*1b80*/  IMAD.MOV.U32 R11, RZ, RZ, R20 ;  /* 0x000000ffff0b7224 */ /* 0x000fe200078e0014 */
[----:B--2---:R-:W-:-:S04]  /*1b90*/  IADD3 R22, P0, PT, -R7, R24, RZ ;  /* 0x0000001807167210 */ /* 0x004fc80007f1e1ff */
[----:B------:R-:W-:-:S05]  /*1ba0*/  IADD3.X R23, PT, PT, R25, -0x1, RZ, P0, !PT ;  /* 0xffffffff19177810 */ /* 0x000fca00007fe4ff */
[----:B------:R0:W-:Y:S01]  /*1bb0*/  STS.64 [R9+0x6c00], R22 ;  /* 0x006c001609007388 */ /* 0x0001e20000000a00 */
[----:B------:R-:W-:Y:S05]  /*1bc0*/  BRA.U !UP0, `(.L_x_17) ;  /* 0x00000001086c7547 */ /* 0x000fea000b800000 */
[----:B------:R-:W-:Y:S01]  /*1bd0*/  BSSY B0, `(.L_x_18) ;  /* 0x0000019000007945 */ /* 0x000fe20003800000 */
[----:B------:R-:W-:Y:S02]  /*1be0*/  IMAD.MOV.U32 R0, RZ, RZ, -0x1 ;  /* 0xffffffffff007424 */ /* 0x000fe400078e00ff */
[----:B------:R-:W-:Y:S02]  /*1bf0*/  IMAD.U32 R21, RZ, RZ, UR7 ;  /* 0x00000007ff157e24 */ /* 0x000fe4000f8e00ff */
[----:B------:R-:W-:-:S07]  /*1c00*/  IMAD.MOV.U32 R11, RZ, RZ, R20 ;  /* 0x000000ffff0b7224 */ /* 0x000fce00078e0014 */
.L_x_22:
[----:B0-----:R-:W0:Y:S01]  /*1c10*/  LDC.64 R22, c[0x0][0x380] ;  /* 0x0000e000ff167b82 */ /* 0x001e220000000a00 */
[----:B------:R-:W-:Y:S01]  /*1c20*/  VIADD R27, R21, 0xffffffff ;  /* 0xffffffff151b7836 */ /* 0x000fe20000000000 */
[----:B------:R-:W-:Y:S03]  /*1c30*/  BSSY B2, `(.L_x_19) ;  /* 0x0000008000027945 */ /* 0x000fe60003800000 */
[----:B------:R-:W-:-:S04]  /*1c40*/  IMAD R25, R27, 0x100, R3 ;  /* 0x000001001b197824 */ /* 0x000fc800078e0203 */
[----:B0-----:R-:W-:-:S07]  /*1c50*/  IMAD.WIDE R22, R25, 0x4, R22 ;  /* 0x0000000419167825 */ /* 0x001fce00078e0216 */
.L_x_20:
[----:B------:R-:W-:Y:S05]  /*1c60*/  YIELD ;  /* 0x0000000000007946 */ /* 0x000fea0003800000 */
[----:B------:R0:W-:Y:S06]  /*1c70*/  MEMBAR.SC.CTA ;  /* 0x0000000000007992 */ /* 0x0001ec0000000000 */
[----:B0-----:R-:W2:Y:S02]  /*1c80*/  LDG.E.STRONG.SYS R24, desc[UR8][R22.64] ;  /* 0x0000000816187981 */ /* 0x001ea4000c1f5900 */
[----:B--2---:R-:W-:-:S13]  /*1c90*/  ISETP.NE.AND P0, PT, R24, RZ, PT ;  /* 0x000000ff1800720c */ /* 0x004fda0003f05270 */
[----:B------:R-:W-:Y:S05]  /*1ca0*/  @!P0 BRA `(.L_x_20) ;  /* 0xfffffffc00ec8947 */ /* 0x000fea000383ffff */
[----:B------:R-:W-:Y:S05]  /*1cb0*/  BSYNC B2 ;  /* 0x0000000000027941 */ /* 0x000fea0003800000 */
.L_x_19:
[----:B------:R-:W-:Y:S01]  /*1cc0*/  BSSY.RECONVERGENT B2, `(.L_x_21) ;  /* 0x0000006000027945 */ /* 0x000fe20003800200 */
[C---:B------:R-:W-:Y:S02]  /*1cd0*/  ISETP.GT.AND P0, PT, R24.reuse, -0x1, PT ;  /* 0xffffffff1800780c */ /* 0x040fe40003f04270 */
[----:B------:R-:W-:Y:S01]  /*1ce0*/  LOP3.LUT R24, R24, 0x3fffffff, RZ, 0xc0, !PT ;  /* 0x3fffffff18187812 */ /* 0x000fe200078ec0ff */
[----:B------:R-:W-:Y:S05]  /*1cf0*/  WARPSYNC.EXCLUSIVE R0 ;  /* 0x0000000000007348 */ /* 0x000fea0003a00000 */
[----:B------:R-:W-:-:S05]  /*1d00*/  IMAD.IADD R11, R24, 0x1, R11 ;  /* 0x00000001180b7824 */ /* 0x000fca00078e020b */
[----:B------:R-:W-:-:S07]  /*1d10*/  VOTE.ANY R0, PT, P0 ;  /* 0x0000000000007806 */ /* 0x000fce00000e0100 */
[----:B------:R-:W-:Y:S05]  /*1d20*/  BSYNC.RECONVERGENT B2 ;  /* 0x0000000000027941 */ /* 0x000fea0003800200 */
.L_x_21:
[----:B------:R-:W-:Y:S01]  /*1d30*/  ISETP.GT.U32.AND P1, PT, R21, 0x1, PT ;  /* 0x000000011500780c */ /* 0x000fe20003f24070 */
[----:B------:R-:W-:-:S12]  /*1d40*/  IMAD.MOV.U32 R21, RZ, RZ, R27 ;  /* 0x000000ffff157224 */ /* 0x000fd800078e001b */
[----:B------:R-:W-:Y:S05]  /*1d50*/  @P0 BRA P1, `(.L_x_22) ;  /* 0xfffffffc00ac0947 */ /* 0x000fea000083ffff */
[----:B------:R-:W-:Y:S05]  /*1d60*/  BSYNC B0 ;  /* 0x0000000000007941 */ /* 0x000fea0003800000 */
.L_x_18:
[----:B------:R1:W2:Y:S02]  /*1d70*/  LDS.64 R22, [R9+0x6c00] ;  /* 0x006c000009167984 */ /* 0x0002a40000000a00 */
.L_x_17:
[C---:B------:R-:W-:Y:S01]  /*1d80*/  IMAD.IADD R21, R11.reuse, 0x1, -R20 ;  /* 0x000000010b157824 */ /* 0x040fe200078e0a14 */
[----:B------:R-:W-:-:S04]  /*1d90*/  LOP3.LUT R11, R11, 0x80000000, RZ, 0xfc, !PT ;  /* 0x800000000b0b7812 */ /* 0x000fc800078efcff */
[C---:B0-2---:R-:W-:Y:S01]  /*1da0*/  IADD3 R22, P0, PT, R21.reuse, R22, RZ ;  /* 0x0000001615167210 */ /* 0x045fe20007f1e0ff */
[----:B------:R0:W-:Y:S03]  /*1db0*/  STG.E.STRONG.SYS desc[UR8][R4.64], R11 ;  /* 0x0000000b04007986 */ /* 0x0001e6000c115908 */
[----:B------:R-:W-:-:S05]  /*1dc0*/  LEA.HI.X.SX32 R23, R21, R23, 0x1, P0 ;  /* 0x0000001715177211 */ /* 0x000fca00000f0eff */
[----:B------:R0:W-:Y:S04]  /*1dd0*/  STS.64 [R9+0x6c00], R22 ;  /* 0x006c001609007388 */ /* 0x0001e80000000a00 */
.L_x_16:
[----:B------:R-:W-:Y:S05]  /*1de0*/  BSYNC B1 ;  /* 0x0000000000017941 */ /* 0x000fea0003800000 */
.L_x_15:
[----:B0-----:R-:W0:Y:S01]  /*1df0*/  LDC.64 R4, c[0x0][0x390] ;  /* 0x0000e400ff047b82 */ /* 0x001e220000000a00 */
[----:B------:R-:W-:Y:S01]  /*1e00*/  UIMAD UR10, UR7, 0x1b00, URZ ;  /* 0x00001b00070a78a4 */ /* 0x000fe2000f8e02ff */
[----:B------:R-:W-:-:S05]  /*1e10*/  LEA R47, R47, UR4, 0x3 ;  /* 0x000000042f2f7c11 */ /* 0x000fca000f8e18ff */
[----:B------:R-:W-:Y:S01]  /*1e20*/  IMAD.U32 R25, RZ, RZ, UR10 ;  /* 0x0000000aff197e24 */ /* 0x000fe2000f8e00ff */
[----:B------:R-:W2:Y:S03]  /*1e30*/  LDC R0, c[0x0][0x3c0] ;  /* 0x0000f000ff007b82 */ /* 0x000ea60000000800 */
[----:B------:R-:W-:Y:S01]  /*1e40*/  VIADD R25, R25, 0x1b00 ;  /* 0x00001b0019197836 */ /* 0x000fe20000000000 */
[----:B0-----:R-:W-:-:S04]  /*1e50*/  ISETP.EQ.U32.AND P1, PT, R4, RZ, PT ;  /* 0x000000ff0400720c */ /* 0x001fc80003f22070 */
[----:B--2---:R-:W-:-:S04]  /*1e60*/  ISETP.GE.AND P0, PT, R25, R0, PT ;  /* 0x000000001900720c */ /* 0x004fc80003f06270 */
[----:B------:R-:W-:-:S04]  /*1e70*/  ISETP.EQ.OR.EX P0, PT, R5, RZ, !P0, P1 ;  /* 0x000000ff0500720c */ /* 0x000fc80004702710 */
[----:B------:R-:W-:-:S13]  /*1e80*/  ISETP.GT.U32.OR P0, PT, R3, 0xff, P0 ;  /* 0x000000ff0300780c */ /* 0x000fda0000704470 */
[----:B------:R-:W-:Y:S05]  /*1e90*/  @P0 BRA `(.L_x_23) ;  /* 0x00000000001c0947 */ /* 0x000fea0003800000 */
[----:B------:R-:W0:Y:S01]  /*1ea0*/  LDS.64 R22, [R9+0x6c00] ;  /* 0x006c000009167984 */ /* 0x000e220000000a00 */
[----:B------:R-:W-:Y:S02]  /*1eb0*/  SHF.R.S32.HI R11, RZ, 0x1f, R20 ;  /* 0x0000001fff0b7819 */ /* 0x000fe40000011414 */
[----:B------:R-:W-:-:S04]  /*1ec0*/  LEA R4, P2, R3, R4, 0x3 ;  /* 0x0000000403047211 */ /* 0x000fc800078418ff */
[----:B------:R-:W-:Y:S02]  /*1ed0*/  LEA.HI.X R5, R3, R5, RZ, 0x3, P2 ;  /* 0x0000000503057211 */ /* 0x000fe400010f1cff */
[----:B0-----:R-:W-:-:S04]  /*1ee0*/  IADD3 R20, P0, P1, R22, R7, R20 ;  /* 0x0000000716147210 */ /* 0x001fc8000791e014 */
[----:B------:R-:W-:-:S05]  /*1ef0*/  IADD3.X R21, PT, PT, R23, RZ, R11, P0, P1 ;  /* 0x000000ff17157210 */ /* 0x000fca00007e240b */
[----:B------:R0:W-:Y:S04]  /*1f00*/  STG.E.64 desc[UR8][R4.64], R20 ;  /* 0x0000001404007986 */ /* 0x0001e8000c101b08 */
.L_x_23:
[----:B------:R-:W-:Y:S05]  /*1f10*/  WARPSYNC.ALL ;  /* 0x0000000000007948 */ /* 0x000fea0003800000 */
[----:B------:R-:W-:Y:S01]  /*1f20*/  BAR.SYNC.DEFER_BLOCKING 0x0 ;  /* 0x0000000000007b1d */ /* 0x000fe20000010000 */
[----:B------:R-:W-:-:S05]  /*1f30*/  ISETP.GT.AND P0, PT, R25, R0, PT ;  /* 0x000000001900720c */ /* 0x000fca0003f04270 */
[----:B0-----:R0:W2:Y:S08]  /*1f40*/  LDS.64 R4, [R47+0x6c00] ;  /* 0x006c00002f047984 */ /* 0x0010b00000000a00 */
[----:B0-----:R-:W-:Y:S05]  /*1f50*/  @P0 BRA `(.L_x_24) ;  /* 0x00000000006c0947 */ /* 0x001fea0003800000 */
[----:B------:R-:W0:Y:S01]  /*1f60*/  LDCU.64 UR10, c[0x0][0x3a0] ;  /* 0x00007400ff0a77ac */ /* 0x000e220008000a00 */
[C---:B------:R-:W-:Y:S02]  /*1f70*/  LOP3.LUT R7, R3.reuse, 0x3e0, RZ, 0xc0, !PT ;  /* 0x000003e003077812 */ /* 0x040fe400078ec0ff */
[----:B------:R-:W-:-:S05]  /*1f80*/  LOP3.LUT R2, R3, 0x1f, RZ, 0xc0, !PT ;  /* 0x0000001f03027812 */ /* 0x000fca00078ec0ff */
[----:B------:R-:W-:-:S05]  /*1f90*/  IMAD R7, R7, 0x12, R2 ;  /* 0x0000001207077824 */ /* 0x000fca00078e0202 */
[----:B--2---:R-:W-:-:S05]  /*1fa0*/  IADD3 R0, P0, PT, R7, R4, RZ ;  /* 0x0000000407007210 */ /* 0x004fca0007f1e0ff */
[----:B------:R-:W-:Y:S01]  /*1fb0*/  IMAD.X R5, RZ, RZ, R5, P0 ;  /* 0x000000ffff057224 */ /* 0x000fe200000e0605 */
[----:B0-----:R-:W-:-:S04]  /*1fc0*/  LEA R2, P0, R0, UR10, 0x2 ;  /* 0x0000000a00027c11 */ /* 0x001fc8000f8010ff */
[----:B------:R-:W-:-:S05]  /*1fd0*/  LEA.HI.X R3, R0, UR11, R5, 0x2, P0 ;  /* 0x0000000b00037c11 */ /* 0x000fca00080f1405 */
[----:B------:R-:W-:Y:S04]  /*1fe0*/  STG.E desc[UR8][R2.64], R6 ;  /* 0x0000000602007986 */ /* 0x000fe8000c101908 */
        /* <DEDUP_REMOVED lines=16> */
[----:B------:R-:W-:Y:S01]  /*20f0*/  STG.E desc[UR8][R2.64+0x880], R46 ;  /* 0x0008802e02007986 */ /* 0x000fe2000c101908 */
[----:B------:R-:W-:Y:S05]  /*2100*/  EXIT ;  /* 0x000000000000794d */ /* 0x000fea0003800000 */
.L_x_24:
[C---:B------:R-:W-:Y:S01]  /*2110*/  LOP3.LUT R7, R3.reuse, 0x3e0, RZ, 0xc0, !PT ;  /* 0x000003e003077812 */ /* 0x040fe200078ec0ff */
[----:B------:R-:W0:Y:S01]  /*2120*/  LDCU.64 UR10, c[0x0][0x3a0] ;  /* 0x00007400ff0a77ac */ /* 0x000e220008000a00 */
[----:B------:R-:W-:Y:S01]  /*2130*/  LOP3.LUT R2, R3, 0x1f, RZ, 0xc0, !PT ;  /* 0x0000001f03027812 */ /* 0x000fe200078ec0ff */
[----:B-1----:R-:W-:-:S04]  /*2140*/  IMAD.U32 R9, RZ, RZ, UR7 ;  /* 0x00000007ff097e24 */ /* 0x002fc8000f8e00ff */
[----:B------:R-:W-:Y:S02]  /*2150*/  IMAD R7, R7, 0x12, R2 ;  /* 0x0000001207077824 */ /* 0x000fe400078e0202 */
[----:B------:R-:W-:Y:S02]  /*2160*/  IMAD R0, R9, -0x1b00, R0 ;  /* 0xffffe50009007824 */ /* 0x000fe400078e0200 */
[C---:B------:R-:W-:Y:S01]  /*2170*/  VIADD R9, R7.reuse, 0x20 ;  /* 0x0000002007097836 */ /* 0x040fe20000000000 */
[C---:B--2---:R-:W-:Y:S01]  /*2180*/  IADD3 R3, P0, PT, R7.reuse, R4, RZ ;  /* 0x0000000407037210 */ /* 0x044fe20007f1e0ff */
[C---:B------:R-:W-:Y:S01]  /*2190*/  VIADD R11, R7.reuse, 0x60 ;  /* 0x00000060070b7836 */ /* 0x040fe20000000000 */
[-C--:B------:R-:W-:Y:S02]  /*21a0*/  ISETP.GE.AND P4, PT, R7, R0.reuse, PT ;  /* 0x000000000700720c */ /* 0x080fe40003f86270 */
[-C--:B------:R-:W-:Y:S01]  /*21b0*/  ISETP.GE.AND P3, PT, R9, R0.reuse, PT ;  /* 0x000000000900720c */ /* 0x080fe20003f66270 */
[----:B------:R-:W-:Y:S01]  /*21c0*/  IMAD.X R4, RZ, RZ, R5, P0 ;  /* 0x000000ffff047224 */ /* 0x000fe200000e0605 */
[----:B------:R-:W-:Y:S01]  /*21d0*/  ISETP.GE.AND P1, PT, R11, R0, PT ;  /* 0x000000000b00720c */ /* 0x000fe20003f26270 */
[----:B------:R-:W-:Y:S01]  /*21e0*/  VIADD R5, R7, 0x40 ;  /* 0x0000004007057836 */ /* 0x000fe20000000000 */
[----:B0-----:R-:W-:Y:S01]  /*21f0*/  LEA R2, P0, R3, UR10, 0x2 ;  /* 0x0000000a03027c11 */ /* 0x001fe2000f8010ff */
[----:B------:R-:W-:-:S02]  /*2200*/  VIADD R9, R7, 0xa0 ;  /* 0x000000a007097836 */ /* 0x000fc40000000000 */
[----:B------:R-:W-:Y:S01]  /*2210*/  VIADD R11, R7, 0xc0 ;  /* 0x000000c0070b7836 */ /* 0x000fe20000000000 */
[-C--:B------:R-:W-:Y:S01]  /*2220*/  ISETP.GE.AND P2, PT, R5, R0.reuse, PT ;  /* 0x000000000500720c */ /* 0x080fe20003f46270 */
[----:B------:R-:W-:Y:S01]  /*2230*/  VIADD R5, R7, 0x80 ;  /* 0x0000008007057836 */ /* 0x000fe20000000000 */
[----:B------:R-:W-:Y:S02]  /*2240*/  LEA.HI.X R3, R3, UR11, R4, 0x2, P0 ;  /* 0x0000000b03037c11 */ /* 0x000fe400080f1404 */
[-C--:B------:R-:W-:Y:S01]  /*2250*/  ISETP.GE.AND P6, PT, R9, R0.reuse, PT ;  /* 0x000000000900720c */ /* 0x080fe20003fc6270 */
[----:B------:R-:W-:Y:S01]  /*2260*/  VIADD R9, R7, 0x100 ;  /* 0x0000010007097836 */ /* 0x000fe20000000000 */
[-C--:B------:R-:W-:Y:S01]  /*2270*/  ISETP.GE.AND P0, PT, R5, R0.reuse, PT ;  /* 0x000000000500720c */ /* 0x080fe20003f06270 */
[----:B------:R-:W-:Y:S01]  /*2280*/  VIADD R5, R7, 0xe0 ;  /* 0x000000e007057836 */ /* 0x000fe20000000000 */
[----:B------:R0:W-:Y:S01]  /*2290*/  @!P4 STG.E desc[UR8][R2.64], R6 ;  /* 0x000000060200c986 */ /* 0x0001e2000c101908 */
[----:B------:R-:W-:-:S03]  /*22a0*/  ISETP.GE.AND P5, PT, R11, R0, PT ;  /* 0x000000000b00720c */ /* 0x000fc60003fa6270 */
[----:B------:R0:W-:Y:S01]  /*22b0*/  @!P3 STG.E desc[UR8][R2.64+0x80], R8 ;  /* 0x000080080200b986 */ /* 0x0001e2000c101908 */
[-C--:B------:R-:W-:Y:S01]  /*22c0*/  ISETP.GE.AND P4, PT, R5, R0.reuse, PT ;  /* 0x000000000500720c */ /* 0x080fe20003f86270 */
[----:B------:R-:W-:Y:S01]  /*22d0*/  VIADD R5, R7, 0x120 ;  /* 0x0000012007057836 */ /* 0x000fe20000000000 */
[-C--:B------:R-:W-:Y:S01]  /*22e0*/  ISETP.GE.AND P3, PT, R9, R0.reuse, PT ;  /* 0x000000000900720c */ /* 0x080fe20003f66270 */
[----:B------:R-:W-:Y:S01]  /*22f0*/  VIADD R9, R7, 0x140 ;  /* 0x0000014007097836 */ /* 0x000fe20000000000 */
[----:B------:R0:W-:Y:S02]  /*2300*/  @!P2 STG.E desc[UR8][R2.64+0x100], R10 ;  /* 0x0001000a0200a986 */ /* 0x0001e4000c101908 */
[-C--:B------:R-:W-:Y:S01]  /*2310*/  ISETP.GE.AND P2, PT, R5, R0.reuse, PT ;  /* 0x000000000500720c */ /* 0x080fe20003f46270 */
[----:B------:R-:W-:Y:S01]  /*2320*/  VIADD R5, R7, 0x160 ;  /* 0x0000016007057836 */ /* 0x000fe20000000000 */
[----:B------:R0:W-:Y:S01]  /*2330*/  @!P1 STG.E desc[UR8][R2.64+0x180], R12 ;  /* 0x0001800c02009986 */ /* 0x0001e2000c101908 */
[----:B------:R-:W-:Y:S01]  /*2340*/  ISETP.GE.AND P1, PT, R9, R0, PT ;  /* 0x000000000900720c */ /* 0x000fe20003f26270 */
[----:B------:R-:W-:-:S02]  /*2350*/  VIADD R9, R7, 0x180 ;  /* 0x0000018007097836 */ /* 0x000fc40000000000 */
[----:B------:R0:W-:Y:S01]  /*2360*/  @!P0 STG.E desc[UR8][R2.64+0x200], R13 ;  /* 0x0002000d02008986 */ /* 0x0001e2000c101908 */
[-C--:B------:R-:W-:Y:S01]  /*2370*/  ISETP.GE.AND P0, PT, R5, R0.reuse, PT ;  /* 0x000000000500720c */ /* 0x080fe20003f06270 */
[----:B------:R-:W-:Y:S02]  /*2380*/  VIADD R5, R7, 0x1a0 ;  /* 0x000001a007057836 */ /* 0x000fe40000000000 */
[----:B------:R0:W-:Y:S01]  /*2390*/  @!P6 STG.E desc[UR8][R2.64+0x280], R14 ;  /* 0x0002800e0200e986 */ /* 0x0001e2000c101908 */
[-C--:B------:R-:W-:Y:S01]  /*23a0*/  ISETP.GE.AND P6, PT, R9, R0.reuse, PT ;  /* 0x000000000900720c */ /* 0x080fe20003fc6270 */
[----:B------:R-:W-:Y:S02]  /*23b0*/  VIADD R9, R7, 0x1c0 ;  /* 0x000001c007097836 */ /* 0x000fe40000000000 */
[----:B------:R0:W-:Y:S01]  /*23c0*/  @!P5 STG.E desc[UR8][R2.64+0x300], R15 ;  /* 0x0003000f0200d986 */ /* 0x0001e2000c101908 */
[----:B------:R-:W-:Y:S01]  /*23d0*/  ISETP.GE.AND P5, PT, R5, R0, PT ;  /* 0x000000000500720c */ /* 0x000fe20003fa6270 */
[----:B------:R-:W-:-:S02]  /*23e0*/  VIADD R5, R7, 0x1e0 ;  /* 0x000001e007057836 */ /* 0x000fc40000000000 */
[----:B------:R0:W-:Y:S01]  /*23f0*/  @!P4 STG.E desc[UR8][R2.64+0x380], R39 ;  /* 0x000380270200c986 */ /* 0x0001e2000c101908 */
[-C--:B------:R-:W-:Y:S01]  /*2400*/  ISETP.GE.AND P4, PT, R9, R0.reuse, PT ;  /* 0x000000000900720c */ /* 0x080fe20003f86270 */
[C---:B------:R-:W-:Y:S02]  /*2410*/  VIADD R9, R7.reuse, 0x200 ;  /* 0x0000020007097836 */ /* 0x040fe40000000000 */
[----:B------:R-:W-:Y:S01]  /*2420*/  VIADD R7, R7, 0x220 ;  /* 0x0000022007077836 */ /* 0x000fe20000000000 */
[----:B------:R0:W-:Y:S01]  /*2430*/  @!P3 STG.E desc[UR8][R2.64+0x400], R16 ;  /* 0x000400100200b986 */ /* 0x0001e2000c101908 */
[----:B------:R-:W-:-:S03]  /*2440*/  ISETP.GE.AND P3, PT, R5, R0, PT ;  /* 0x000000000500720c */ /* 0x000fc60003f66270 */
[----:B------:R0:W-:Y:S01]  /*2450*/  @!P2 STG.E desc[UR8][R2.64+0x480], R17 ;  /* 0x000480110200a986 */ /* 0x0001e2000c101908 */
[----:B------:R-:W-:-:S03]  /*2460*/  ISETP.GE.AND P2, PT, R9, R0, PT ;  /* 0x000000000900720c */ /* 0x000fc60003f46270 */
[----:B------:R0:W-:Y:S01]  /*2470*/  @!P1 STG.E desc[UR8][R2.64+0x500], R18 ;  /* 0x0005001202009986 */ /* 0x0001e2000c101908 */
[----:B------:R-:W-:-:S03]  /*2480*/  ISETP.GE.AND P1, PT, R7, R0, PT ;  /* 0x000000000700720c */ /* 0x000fc60003f26270 */
[----:B------:R0:W-:Y:S04]  /*2490*/  @!P0 STG.E desc[UR8][R2.64+0x580], R19 ;  /* 0x0005801302008986 */ /* 0x0001e8000c101908 */
[----:B------:R0:W-:Y:S04]  /*24a0*/  @!P6 STG.E desc[UR8][R2.64+0x600], R41 ;  /* 0x000600290200e986 */ /* 0x0001e8000c101908 */
[----:B------:R0:W-:Y:S04]  /*24b0*/  @!P5 STG.E desc[UR8][R2.64+0x680], R42 ;  /* 0x0006802a0200d986 */ /* 0x0001e8000c101908 */
[----:B------:R0:W-:Y:S04]  /*24c0*/  @!P4 STG.E desc[UR8][R2.64+0x700], R43 ;  /* 0x0007002b0200c986 */ /* 0x0001e8000c101908 */
[----:B------:R0:W-:Y:S04]  /*24d0*/  @!P3 STG.E desc[UR8][R2.64+0x780], R44 ;  /* 0x0007802c0200b986 */ /* 0x0001e8000c101908 */
[----:B------:R0:W-:Y:S01]  /*24e0*/  @!P2 STG.E desc[UR8][R2.64+0x800], R45 ;  /* 0x0008002d0200a986 */ /* 0x0001e2000c101908 */
[----:B------:R-:W-:Y:S05]  /*24f0*/  @P1 EXIT ;  /* 0x000000000000194d */ /* 0x000fea0003800000 */
[----:B------:R-:W-:Y:S01]  /*2500*/  STG.E desc[UR8][R2.64+0x880], R46 ;  /* 0x0008802e02007986 */ /* 0x000fe2000c101908 */
[----:B------:R-:W-:Y:S05]  /*2510*/  EXIT ;  /* 0x000000000000794d */ /* 0x000fea0003800000 */
.L_x_14:
[----:B------:R-:W-:Y:S01]  /*2520*/  IMAD.MOV.U32 R2, RZ, RZ, RZ ;  /* 0x000000ffff027224 */ /* 0x000fe200078e00ff */
[C---:B------:R-:W-:Y:S01]  /*2530*/  ISETP.GT.U32.AND P0, PT, R3.reuse, 0x1f, PT ;  /* 0x0000001f0300780c */ /* 0x040fe20003f04070 */
[----:B------:R-:W-:Y:S05]  /*2540*/  WARPSYNC.ALL ;  /* 0x0000000000007948 */ /* 0x000fea0003800000 */
[----:B------:R-:W-:-:S05]  /*2550*/  IMAD.HI.U32 R19, R3, 0x15555556, R2 ;  /* 0x1555555603137827 */ /* 0x000fca00078e0002 */
[----:B------:R-:W-:-:S05]  /*2560*/  LEA R19, R19, UR4, 0x2 ;  /* 0x0000000413137c11 */ /* 0x000fca000f8e10ff */
[----:B------:R0:W-:Y:S01]  /*2570*/  STS [R19+0x3410], R20 ;  /* 0x0034101413007388 */ /* 0x0001e20000000800 */
[----:B------:R-:W-:Y:S06]  /*2580*/  BAR.SYNC.DEFER_BLOCKING 0x0 ;  /* 0x0000000000007b1d */ /* 0x000fec0000010000 */
[----:B------:R-:W-:Y:S05]  /*2590*/  @P0 BRA `(.L_x_25) ;  /* 0x0000000000e00947 */ /* 0x000fea0003800000 */
[----:B------:R-:W-:Y:S01]  /*25a0*/  IMAD.MOV.U32 R5, RZ, RZ, 0x34 ;  /* 0x00000034ff057424 */ /* 0x000fe200078e00ff */
[----:B------:R-:W-:-:S03]  /*25b0*/  UMOV UR10, 0xffffffff ;  /* 0xffffffff000a7882 */ /* 0x000fc60000000000 */
[----:B------:R-:W-:-:S05]  /*25c0*/  IMAD R5, R3, R5, UR4 ;  /* 0x0000000403057e24 */ /* 0x000fca000f8e0205 */
[----:B------:R-:W-:Y:S04]  /*25d0*/  LDS R14, [R5+0x3410] ;  /* 0x00341000050e7984 */ /* 0x000fe80000000800 */
[----:B------:R-:W-:Y:S04]  /*25e0*/  LDS R8, [R5+0x3414] ;  /* 0x0034140005087984 */ /* 0x000fe80000000800 */
[----:B------:R-:W1:Y:S04]  /*25f0*/  LDS R41, [R5+0x3418] ;  /* 0x0034180005297984 */ /* 0x000e680000000800 */
[----:B------:R-:W-:Y:S04]  /*2600*/  LDS R17, [R5+0x341c] ;  /* 0x00341c0005117984 */ /* 0x000fe80000000800 */
[----:B------:R-:W2:Y:S04]  /*2610*/  LDS R6, [R5+0x3420] ;  /* 0x0034200005067984 */ /* 0x000ea80000000800 */
[----:B------:R-:W-:Y:S04]  /*2620*/  LDS R13, [R5+0x3424] ;  /* 0x00342400050d7984 */ /* 0x000fe80000000800 */
[----:B------:R-:W3:Y:S04]  /*2630*/  LDS R12, [R5+0x3428] ;  /* 0x00342800050c7984 */ /* 0x000ee80000000800 */
[----:B------:R-:W-:Y:S04]  /*2640*/  LDS R4, [R5+0x342c] ;  /* 0x00342c0005047984 */ /* 0x000fe80000000800 */
[----:B------:R-:W4:Y:S04]  /*2650*/  LDS R43, [R5+0x3430] ;  /* 0x00343000052b7984 */ /* 0x000f280000000800 */
[----:B------:R-:W-:Y:S04]  /*2660*/  LDS R15, [R5+0x3434] ;  /* 0x00343400050f7984 */ /* 0x000fe80000000800 */
[----:B------:R-:W5:Y:S04]  /*2670*/  LDS R10, [R5+0x3438] ;  /* 0x00343800050a7984 */ /* 0x000f680000000800 */
[----:B------:R-:W0:Y:S01]  /*2680*/  LDS R16, [R5+0x343c] ;  /* 0x00343c0005107984 */ /* 0x000e220000000800 */
[----:B-1----:R-:W-:-:S04]  /*2690*/  IADD3 R18, PT, PT, R41, R8, R14 ;  /* 0x0000000829127210 */ /* 0x002fc80007ffe00e */
[----:B--2---:R-:W-:-:S04]  /*26a0*/  IADD3 R18, PT, PT, R6, R18, R17 ;  /* 0x0000001206127210 */ /* 0x004fc80007ffe011 */
[----:B---3--:R-:W-:-:S04]  /*26b0*/  IADD3 R18, PT, PT, R12, R18, R13 ;  /* 0x000000120c127210 */ /* 0x008fc80007ffe00d */
[----:B----4-:R-:W-:-:S04]  /*26c0*/  IADD3 R18, PT, PT, R43, R18, R4 ;  /* 0x000000122b127210 */ /* 0x010fc80007ffe004 */
[----:B-----5:R-:W-:-:S05]  /*26d0*/  IADD3 R45, PT, PT, R10, R18, R15 ;  /* 0x000000120a2d7210 */ /* 0x020fca0007ffe00f */
[----:B0-----:R-:W-:Y:S01]  /*26e0*/  IMAD.IADD R16, R16, 0x1, R45 ;  /* 0x0000000110107824 */ /* 0x001fe200078e022d */
[----:B------:R-:W-:Y:S06]  /*26f0*/  BRA.DIV UR10, `(.L_x_26) ;  /* 0x000000660a647947 */ /* 0x000fec000b800000 */
[----:B------:R-:W0:Y:S02]  /*2700*/  SHFL.UP P0, R45, R16, 0x1, RZ ;  /* 0x04200000102d7989 */ /* 0x000e2400000000ff */
[----:B0-----:R-:W-:-:S05]  /*2710*/  @P0 IMAD.IADD R45, R16, 0x1, R45 ;  /* 0x00000001102d0824 */ /* 0x001fca00078e022d */
[----:B------:R-:W0:Y:S02]  /*2720*/  SHFL.UP P0, R18, R45, 0x2, RZ ;  /* 0x044000002d127989 */ /* 0x000e2400000000ff */
[----:B0-----:R-:W-:-:S05]  /*2730*/  @P0 IMAD.IADD R18, R45, 0x1, R18 ;  /* 0x000000012d120824 */ /* 0x001fca00078e0212 */
[----:B------:R-:W0:Y:S02]  /*2740*/  SHFL.UP P0, R47, R18, 0x4, RZ ;  /* 0x04800000122f7989 */ /* 0x000e2400000000ff */
[----:B0-----:R-:W-:-:S05]  /*2750*/  @P0 IMAD.IADD R47, R18, 0x1, R47 ;  /* 0x00000001122f0824 */ /* 0x001fca00078e022f */
[----:B------:R-:W0:Y:S02]  /*2760*/  SHFL.UP P0, R42, R47, 0x8, RZ ;  /* 0x050000002f2a7989 */ /* 0x000e2400000000ff */
[----:B0-----:R-:W-:-:S05]  /*2770*/  @P0 IMAD.IADD R42, R47, 0x1, R42 ;  /* 0x000000012f2a0824 */ /* 0x001fca00078e022a */
[----:B------:R0:W1:Y:S02]  /*2780*/  SHFL.UP P0, R49, R42, 0x10, RZ ;  /* 0x060000002a317989 */ /* 0x00006400000000ff */
.L_x_114:
[----:B-1----:R-:W-:-:S04]  /*2790*/  @P0 IMAD.IADD R49, R42, 0x1, R49 ;  /* 0x000000012a310824 */ /* 0x002fc800078e0231 */
[----:B------:R-:W-:-:S04]  /*27a0*/  IMAD.IADD R16, R49, 0x1, -R16 ;  /* 0x0000000131107824 */ /* 0x000fc800078e0a10 */
[----:B------:R-:W-:Y:S01]  /*27b0*/  IMAD.IADD R14, R14, 0x1, R16 ;  /* 0x000000010e0e7824 */ /* 0x000fe200078e0210 */
[----:B------:R1:W-:Y:S03]  /*27c0*/  STS [R5+0x3410], R16 ;  /* 0x0034101005007388 */ /* 0x0003e60000000800 */
        /* <DEDUP_REMOVED lines=14> */
[----:B0-----:R-:W-:Y:S01]  /*28b0*/  IMAD.IADD R42, R43, 0x1, R4 ;  /* 0x000000012b2a7824 */ /* 0x001fe200078e0204 */
[----:B------:R1:W-:Y:S03]  /*28c0*/  STS [R5+0x3430], R4 ;  /* 0x0034300405007388 */ /* 0x0003e60000000800 */
[----:B------:R-:W-:Y:S01]  /*28d0*/  IMAD.IADD R15, R15, 0x1, R42 ;  /* 0x000000010f0f7824 */ /* 0x000fe200078e022a */
[----:B------:R1:W-:Y:S03]  /*28e0*/  STS [R5+0x3434], R42 ;  /* 0x0034342a05007388 */ /* 0x0003e60000000800 */
[----:B------:R-:W-:Y:S01]  /*28f0*/  IMAD.IADD R10, R10, 0x1, R15 ;  /* 0x000000010a0a7824 */ /* 0x000fe200078e020f */
[----:B------:R1:W-:Y:S04]  /*2900*/  STS [R5+0x3438], R15 ;  /* 0x0034380f05007388 */ /* 0x0003e80000000800 */
[----:B------:R1:W-:Y:S02]  /*2910*/  STS [R5+0x343c], R10 ;  /* 0x00343c0a05007388 */ /* 0x0003e40000000800 */
.L_x_25:
[----:B------:R-:W-:Y:S05]  /*2920*/  WARPSYNC.ALL ;  /* 0x0000000000007948 */ /* 0x000fea0003800000 */
[----:B------:R-:W-:Y:S01]  /*2930*/  BAR.SYNC.DEFER_BLOCKING 0x0 ;  /* 0x0000000000007b1d */ /* 0x000fe20000010000 */
[----:B------:R-:W-:Y:S02]  /*2940*/  ISETP.NE.AND P1, PT, R52, RZ, PT ;  /* 0x000000ff3400720c */ /* 0x000fe40003f25270 */
[----:B------:R-:W-:-:S03]  /*2950*/  ISETP.NE.AND P0, PT, R36, 0x7fffffff, PT ;  /* 0x7fffffff2400780c */ /* 0x000fc60003f05270 */
[----:B------:R-:W-:Y:S01]  /*2960*/  BSSY.RECONVERGENT B0, `(.L_x_27) ;  /* 0x000002a000007945 */ /* 0x000fe20003800200 */
[----:B-1----:R-:W-:-:S04]  /*2970*/  SEL R4, R36, 0x80000000, P0 ;  /* 0x8000000024047807 */ /* 0x002fc80000000000 */
[----:B------:R-:W-:-:S04]  /*2980*/  SHF.R.U32.HI R4, RZ, UR6, R4 ;  /* 0x00000006ff047c19 */ /* 0x000fc80008011604 */
[----:B------:R-:W-:Y:S01]  /*2990*/  LOP3.LUT R13, R4, UR5, RZ, 0x30, !PT ;  /* 0x00000005040d7c12 */ /* 0x000fe2000f8e30ff */
[----:B0-----:R-:W0:Y:S01]  /*29a0*/  LDS R19, [R19+0x3410] ;  /* 0x0034100013137984 */ /* 0x001e220000000800 */
[----:B------:R-:W-:Y:S05]  /*29b0*/  @P1 BRA `(.L_x_28) ;  /* 0x0000000000901947 */ /* 0x000fea0003800000 */
[----:B------:R-:W0:Y:S04]  /*29c0*/  LDS R4, [R0] ;  /* 0x0000000000047984 */ /* 0x000e280000000800 */
[----:B------:R-:W1:Y:S04]  /*29d0*/  LDS R6, [R0+0x400] ;  /* 0x0004000000067984 */ /* 0x000e680000000800 */
[----:B------:R-:W2:Y:S04]  /*29e0*/  LDS R8, [R0+0x800] ;  /* 0x0008000000087984 */ /* 0x000ea80000000800 */
[----:B------:R-:W3:Y:S04]  /*29f0*/  LDS R10, [R0+0xc00] ;  /* 0x000c0000000a7984 */ /* 0x000ee80000000800 */
[----:B------:R-:W4:Y:S04]  /*2a00*/  LDS R12, [R0+0x1000] ;  /* 0x00100000000c7984 */ /* 0x000f280000000800 */
[----:B------:R-:W5:Y:S04]  /*2a10*/  LDS R14, [R0+0x1400] ;  /* 0x00140000000e7984 */ /* 0x000f680000000800 */
[----:B------:R-:W5:Y:S04]  /*2a20*/  LDS R16, [R0+0x1800] ;  /* 0x0018000000107984 */ /* 0x000f680000000800 */
[----:B------:R-:W5:Y:S04]  /*2a30*/  LDS R18, [R0+0x1c00] ;  /* 0x001c000000127984 */ /* 0x000f680000000800 */
[----:B------:R-:W5:Y:S04]  /*2a40*/  LDS R42, [R0+0x2000] ;  /* 0x00200000002a7984 */ /* 0x000f680000000800 */
[----:B------:R-:W5:Y:S04]  /*2a50*/  LDS R44, [R0+0x2400] ;  /* 0x00240000002c7984 */ /* 0x000f680000000800 */
[----:B------:R-:W5:Y:S01]  /*2a60*/  LDS R46, [R0+0x2800] ;  /* 0x00280000002e7984 */ /* 0x000f620000000800 */
[----:B0-----:R-:W-:-:S03]  /*2a70*/  IMAD.IADD R5, R19, 0x1, R4 ;  /* 0x0000000113057824 */ /* 0x001fc600078e0204 */
[----:B------:R-:W0:Y:S01]  /*2a80*/  LDS R48, [R0+0x2c00] ;  /* 0x002c000000307984 */ /* 0x000e220000000800 */
[----:B-1----:R-:W-:-:S03]  /*2a90*/  IMAD.IADD R15, R19, 0x1, R6 ;  /* 0x00000001130f7824 */ /* 0x002fc600078e0206 */
[----:B------:R1:W-:Y:S01]  /*2aa0*/  STS [R0], R5 ;  /* 0x0000000500007388 */ /* 0x0003e20000000800 */
[----:B--2---:R-:W-:-:S03]  /*2ab0*/  IMAD.IADD R17, R19, 0x1, R8 ;  /* 0x0000000113117824 */ /* 0x004fc600078e0208 */
[----:B------:R2:W-:Y:S01]  /*2ac0*/  STS [R0+0x400], R15 ;  /* 0x0004000f00007388 */ /* 0x0005e20000000800 */
[C---:B---3--:R-:W-:Y:S02]  /*2ad0*/  IMAD.IADD R41, R19.reuse, 0x1, R10 ;  /* 0x0000000113297824 */ /* 0x048fe400078e020a */
[C---:B----4-:R-:W-:Y:S01]  /*2ae0*/  IMAD.IADD R43, R19.reuse, 0x1, R12 ;  /* 0x00000001132b7824 */ /* 0x050fe200078e020c */
[----:B------:R3:W-:Y:S01]  /*2af0*/  STS [R0+0x800], R17 ;  /* 0x0008001100007388 */ /* 0x0007e20000000800 */
[----:B-----5:R-:W-:-:S03]  /*2b00*/  IMAD.IADD R45, R19, 0x1, R14 ;  /* 0x00000001132d7824 */ /* 0x020fc600078e020e */
[----:B------:R3:W-:Y:S01]  /*2b10*/  STS [R0+0xc00], R41 ;  /* 0x000c002900007388 */ /* 0x0007e20000000800 */
[----:B------:R-:W-:-:S03]  /*2b20*/  IMAD.IADD R47, R19, 0x1, R16 ;  /* 0x00000001132f7824 */ /* 0x000fc600078e0210 */
[----:B------:R3:W-:Y:S01]  /*2b30*/  STS [R0+0x1000], R43 ;  /* 0x0010002b00007388 */ /* 0x0007e20000000800 */
[----:B-1----:R-:W-:-:S03]  /*2b40*/  IMAD.IADD R5, R19, 0x1, R18 ;  /* 0x0000000113057824 */ /* 0x002fc600078e0212 */
[----:B------:R3:W-:Y:S01]  /*2b50*/  STS [R0+0x1400], R45 ;  /* 0x0014002d00007388 */ /* 0x0007e20000000800 */
[----:B--2---:R-:W-:-:S03]  /*2b60*/  IMAD.IADD R15, R19, 0x1, R42 ;  /* 0x00000001130f7824 */ /* 0x004fc600078e022a */
[----:B------:R3:W-:Y:S01]  /*2b70*/  STS [R0+0x1800], R47 ;  /* 0x0018002f00007388 */ /* 0x0007e20000000800 */
[----:B------:R-:W-:-:S03]  /*2b80*/  IMAD.IADD R49, R19, 0x1, R44 ;  /* 0x0000000113317824 */ /* 0x000fc600078e022c */
[----:B------:R3:W-:Y:S01]  /*2b90*/  STS [R0+0x1c00], R5 ;  /* 0x001c000500007388 */ /* 0x0007e20000000800 */
[----:B------:R-:W-:-:S03]  /*2ba0*/  IMAD.IADD R51, R19, 0x1, R46 ;  /* 0x0000000113337824 */ /* 0x000fc600078e022e */
[----:B------:R3:W-:Y:S01]  /*2bb0*/  STS [R0+0x2000], R15 ;  /* 0x0020000f00007388 */ /* 0x0007e20000000800 */
[----:B0-----:R-:W-:-:S03]  /*2bc0*/  IMAD.IADD R53, R19, 0x1, R48 ;  /* 0x0000000113357824 */ /* 0x001fc600078e0230 */
[----:B------:R3:W-:Y:S04]  /*2bd0*/  STS [R0+0x2400], R49 ;  /* 0x0024003100007388 */ /* 0x0007e80000000800 */
[----:B------:R3:W-:Y:S04]  /*2be0*/  STS [R0+0x2800], R51 ;  /* 0x0028003300007388 */ /* 0x0007e80000000800 */
[----:B------:R3:W-:Y:S02]  /*2bf0*/  STS [R0+0x2c00], R53 ;  /* 0x002c003500007388 */ /* 0x0007e40000000800 */
.L_x_28:
[----:B------:R-:W-:Y:S05]  /*2c00*/  BSYNC.RECONVERGENT B0 ;  /* 0x0000000000007941 */ /* 0x000fea0003800200 */
.L_x_27:
[----:B------:R-:W-:Y:S01]  /*2c10*/  BAR.SYNC.DEFER_BLOCKING 0x0 ;  /* 0x0000000000007b1d */ /* 0x000fe20000010000 */
[----:B------:R-:W-:Y:S01]  /*2c20*/  R2P PR, R13, 0x7f ;  /* 0x0000007f0d007804 */ /* 0x000fe20000000000 */
[----:B------:R-:W-:-:S04]  /*2c30*/  IMAD.MOV.U32 R6, RZ, RZ, RZ ;  /* 0x000000ffff067224 */ /* 0x000fc800078e00ff */
[----:B------:R-:W-:Y:S08]  /*2c40*/  BSSY.RECONVERGENT B0, `(.L_x_29) ;  /* 0x0000025000007945 */ /* 0x000ff00003800200 */
[----:B---3--:R-:W-:Y:S02]  /*2c50*/  VOTE.ANY R0, PT, P0 ;  /* 0x0000000000007806 */ /* 0x008fe400000e0100 */
[----:B------:R-:W-:-:S02]  /*2c60*/  VOTE.ANY R5, PT, P1 ;  /* 0x0000000000057806 */ /* 0x000fc400008e0100 */
[----:B------:R-:W-:Y:S02]  /*2c70*/  @!P0 LOP3.LUT R0, RZ, R0, RZ, 0x33, !PT ;  /* 0x00000000ff008212 */ /* 0x000fe400078e33ff */
[----:B------:R-:W-:Y:S02]  /*2c80*/  VOTE.ANY R15, PT, P2 ;  /* 0x00000000000f7806 */ /* 0x000fe400010e0100 */
[----:B------:R-:W-:Y:S02]  /*2c90*/  @!P1 LOP3.LUT R5, RZ, R5, RZ, 0x33, !PT ;  /* 0x00000005ff059212 */ /* 0x000fe400078e33ff */
[----:B------:R-:W-:Y:S02]  /*2ca0*/  VOTE.ANY R17, PT, P3 ;  /* 0x0000000000117806 */ /* 0x000fe400018e0100 */
[----:B------:R-:W-:Y:S02]  /*2cb0*/  @!P2 LOP3.LUT R15, RZ, R15, RZ, 0x33, !PT ;  /* 0x0000000fff0fa212 */ /* 0x000fe400078e33ff */
[----:B------:R-:W-:-:S02]  /*2cc0*/  LOP3.LUT R0, R5, R0, RZ, 0xc0, !PT ;  /* 0x0000000005007212 */ /* 0x000fc400078ec0ff */
[----:B------:R-:W-:Y:S02]  /*2cd0*/  @!P3 LOP3.LUT R17, RZ, R17, RZ, 0x33, !PT ;  /* 0x00000011ff11b212 */ /* 0x000fe400078e33ff */
[----:B------:R-:W-:Y:S02]  /*2ce0*/  LOP3.LUT R0, R15, R0, RZ, 0xc0, !PT ;  /* 0x000000000f007212 */ /* 0x000fe400078ec0ff */
[----:B------:R-:W-:Y:S02]  /*2cf0*/  VOTE.ANY R5, PT, P4 ;  /* 0x0000000000057806 */ /* 0x000fe400020e0100 */
[----:B------:R-:W-:Y:S02]  /*2d00*/  LOP3.LUT P0, RZ, R13, 0x80, RZ, 0xc0, !PT ;  /* 0x000000800dff7812 */ /* 0x000fe4000780c0ff */
[----:B------:R-:W-:Y:S02]  /*2d10*/  LOP3.LUT R0, R17, R0, RZ, 0xc0, !PT ;  /* 0x0000000011007212 */ /* 0x000fe400078ec0ff */
[----:B------:R-:W-:Y:S01]  /*2d20*/  VOTE.ANY R15, PT, P5 ;  /* 0x00000000000f7806 */ /* 0x000fe200028e0100 */
[----:B------:R-:W1:Y:S01]  /*2d30*/  S2R R17, SR_LEMASK ;  /* 0x0000000000117919 */ /* 0x000e620000003a00 */
[----:B------:R-:W-:-:S02]  /*2d40*/  @!P4 LOP3.LUT R5, RZ, R5, RZ, 0x33, !PT ;  /* 0x00000005ff05c212 */ /* 0x000fc400078e33ff */
[----:B------:R-:W-:Y:S02]  /*2d50*/  @!P5 LOP3.LUT R15, RZ, R15, RZ, 0x33, !PT ;  /* 0x0000000fff0fd212 */ /* 0x000fe400078e33ff */
[----:B------:R-:W-:Y:S02]  /*2d60*/  LOP3.LUT R0, R5, R0, RZ, 0xc0, !PT ;  /* 0x0000000005007212 */ /* 0x000fe400078ec0ff */
[----:B------:R-:W-:Y:S02]  /*2d70*/  VOTE.ANY R5, PT, P6 ;  /* 0x0000000000057806 */ /* 0x000fe400030e0100 */
[----:B------:R-:W-:Y:S02]  /*2d80*/  LOP3.LUT R0, R15, R0, RZ, 0xc0, !PT ;  /* 0x000000000f007212 */ /* 0x000fe400078ec0ff */
[----:B------:R-:W-:Y:S02]  /*2d90*/  VOTE.ANY R15, PT, P0 ;  /* 0x00000000000f7806 */ /* 0x000fe400000e0100 */
[----:B------:R-:W-:-:S02]  /*2da0*/  @!P6 LOP3.LUT R5, RZ, R5, RZ, 0x33, !PT ;  /* 0x00000005ff05e212 */ /* 0x000fc400078e33ff */
[----:B------:R-:W-:Y:S02]  /*2db0*/  @!P0 LOP3.LUT R15, RZ, R15, RZ, 0x33, !PT ;  /* 0x0000000fff0f8212 */ /* 0x000fe400078e33ff */
[----:B------:R-:W-:Y:S02]  /*2dc0*/  LOP3.LUT R0, R5, R0, RZ, 0xc0, !PT ;  /* 0x0000000005007212 */ /* 0x000fe400078ec0ff */
[----:B------:R-:W-:Y:S02]  /*2dd0*/  ISETP.NE.AND P0, PT, R37, 0x7fffffff, PT ;  /* 0x7fffffff2500780c */ /* 0x000fe40003f05270 */
[----:B------:R-:W-:Y:S02]  /*2de0*/  LOP3.LUT R0, R15, R0, RZ, 0xc0, !PT ;  /* 0x000000000f007212 */ /* 0x000fe400078ec0ff */
[----:B------:R-:W-:Y:S02]  /*2df0*/  SEL R4, R37, 0x80000000, P0 ;  /* 0x8000000025047807 */ /* 0x000fe40000000000 */
[----:B------:R-:W2:Y:S02]  /*2e00*/  FLO.U32 R41, R0 ;  /* 0x0000000000297300 */ /* 0x000ea400000e0000 */
[----:B------:R-:W-:-:S04]  /*2e10*/  SHF.R.U32.HI R4, RZ, UR6, R4 ;  /* 0x00000006ff047c19 */ /* 0x000fc80008011604 */
[----:B------:R-:W-:Y:S02]  /*2e20*/  LOP3.LUT R15, R4, UR5, RZ, 0x30, !PT ;  /* 0x00000005040f7c12 */ /* 0x000fe4000f8e30ff */
[----:B-1----:R-:W-:-:S06]  /*2e30*/  LOP3.LUT R5, R17, R0, RZ, 0xc0, !PT ;  /* 0x0000000011057212 */ /* 0x002fcc00078ec0ff */
[----:B------:R-:W1:Y:S01]  /*2e40*/  POPC R5, R5 ;  /* 0x0000000500057309 */ /* 0x000e620000000000 */
[----:B--2---:R-:W-:-:S13]  /*2e50*/  ISETP.NE.AND P0, PT, R40, R41, PT ;  /* 0x000000292800720c */ /* 0x004fda0003f05270 */
[----:B------:R-:W-:Y:S05]  /*2e60*/  @P0 BRA `(.L_x_30) ;  /* 0x0000000000080947 */ /* 0x000fea0003800000 */
[----:B------:R-:W-:-:S06]  /*2e70*/  IMAD R6, R13, 0x4, R38 ;  /* 0x000000040d067824 */ /* 0x000fcc00078e0226 */
[----:B-1----:R2:W3:Y:S02]  /*2e80*/  ATOMS.ADD R6, [R6], R5 ;  /* 0x000000050606738c */ /* 0x0024e40000000000 */
.L_x_30:
[----:B------:R-:W-:Y:S05]  /*2e90*/  BSYNC.RECONVERGENT B0 ;  /* 0x0000000000007941 */ /* 0x000fea0003800200 */
.L_x_29:
[----:B------:R-:W-:Y:S01]  /*2ea0*/  R2P PR, R15, 0x7f ;  /* 0x0000007f0f007804 */ /* 0x000fe20000000000 */
[----:B---3--:R3:W4:Y:S01]  /*2eb0*/  SHFL.IDX PT, R6, R6, R41, 0x1f ;  /* 0x00001f2906067589 */ /* 0x00872200000e0000 */
[----:B------:R-:W-:Y:S01]  /*2ec0*/  BSSY.RECONVERGENT B0, `(.L_x_31) ;  /* 0x0000025000007945 */ /* 0x000fe20003800200 */
[----:B------:R-:W-:-:S10]  /*2ed0*/  IMAD.MOV.U32 R4, RZ, RZ, RZ ;  /* 0x000000ffff047224 */ /* 0x000fd400078e00ff */
[----:B------:R-:W-:Y:S02]  /*2ee0*/  VOTE.ANY R0, PT, P0 ;  /* 0x0000000000007806 */ /* 0x000fe400000e0100 */
[----:B------:R-:W-:Y:S02]  /*2ef0*/  VOTE.ANY R13, PT, P1 ;  /* 0x00000000000d7806 */ /* 0x000fe400008e0100 */
[----:B------:R-:W-:Y:S02]  /*2f00*/  @!P0 LOP3.LUT R0, RZ, R0, RZ, 0x33, !PT ;  /* 0x00000000ff008212 */ /* 0x000fe400078e33ff */
[----:B------:R-:W-:Y:S02]  /*2f10*/  VOTE.ANY R43, PT, P2 ;  /* 0x00000000002b7806 */ /* 0x000fe400010e0100 */
[----:B------:R-:W-:Y:S02]  /*2f20*/  @!P1 LOP3.LUT R13, RZ, R13, RZ, 0x33, !PT ;  /* 0x0000000dff0d9212 */ /* 0x000fe400078e33ff */
[----:B------:R-:W-:-:S02]  /*2f30*/  @!P2 LOP3.LUT R43, RZ, R43, RZ, 0x33, !PT ;  /* 0x0000002bff2ba212 */ /* 0x000fc400078e33ff */
[----:B------:R-:W-:Y:S02]  /*2f40*/  LOP3.LUT R0, R13, R0, RZ, 0xc0, !PT ;  /* 0x000000000d007212 */ /* 0x000fe400078ec0ff */
[----:B------:R-:W-:Y:S02]  /*2f50*/  VOTE.ANY R13, PT, P3 ;  /* 0x00000000000d7806 */ /* 0x000fe400018e0100 */
[----:B------:R-:W-:Y:S02]  /*2f60*/  LOP3.LUT R0, R43, R0, RZ, 0xc0, !PT ;  /* 0x000000002b007212 */ /* 0x000fe400078ec0ff */
[----:B------:R-:W-:Y:S02]  /*2f70*/  LOP3.LUT P0, RZ, R15, 0x80, RZ, 0xc0, !PT ;  /* 0x000000800fff7812 */ /* 0x000fe4000780c0ff */
[----:B------:R-:W-:Y:S02]  /*2f80*/  VOTE.ANY R43, PT, P4 ;  /* 0x00000000002b7806 */ /* 0x000fe400020e0100 */
[----:B------:R-:W-:-:S02]  /*2f90*/  @!P3 LOP3.LUT R13, RZ, R13, RZ, 0x33, !PT ;  /* 0x0000000dff0db212 */ /* 0x000fc400078e33ff */
[----:B------:R-:W-:Y:S02]  /*2fa0*/  @!P4 LOP3.LUT R43, RZ, R43, RZ, 0x33, !PT ;  /* 0x0000002bff2bc212 */ /* 0x000fe400078e33ff */
[----:B------:R-:W-:Y:S02]  /*2fb0*/  LOP3.LUT R0, R13, R0, RZ, 0xc0, !PT ;  /* 0x000000000d007212 */ /* 0x000fe400078ec0ff */
[----:B------:R-:W-:Y:S02]  /*2fc0*/  VOTE.ANY R13, PT, P5 ;  /* 0x00000000000d7806 */ /* 0x000fe400028e0100 */
[----:B------:R-:W-:Y:S02]  /*2fd0*/  LOP3.LUT R0, R43, R0, RZ, 0xc0, !PT ;  /* 0x000000002b007212 */ /* 0x000fe400078ec0ff */
[----:B------:R-:W-:Y:S02]  /*2fe0*/  VOTE.ANY R43, PT, P6 ;  /* 0x00000000002b7806 */ /* 0x000fe400030e0100 */
[----:B------:R-:W-:-:S02]  /*2ff0*/  @!P5 LOP3.LUT R13, RZ, R13, RZ, 0x33, !PT ;  /* 0x0000000dff0dd212 */ /* 0x000fc400078e33ff */
[----:B------:R-:W-:Y:S02]  /*3000*/  VOTE.ANY R45, PT, P0 ;  /* 0x00000000002d7806 */ /* 0x000fe400000e0100 */
[----:B------:R-:W-:Y:S02]  /*3010*/  @!P6 LOP3.LUT R43, RZ, R43, RZ, 0x33, !PT ;  /* 0x0000002bff2be212 */ /* 0x000fe400078e33ff */
[----:B------:R-:W-:Y:S02]  /*3020*/  LOP3.LUT R0, R13, R0, RZ, 0xc0, !PT ;  /* 0x000000000d007212 */ /* 0x000fe400078ec0ff */
[----:B------:R-:W-:Y:S02]  /*3030*/  @!P0 LOP3.LUT R45, RZ, R45, RZ, 0x33, !PT ;  /* 0x0000002dff2d8212 */ /* 0x000fe400078e33ff */
[----:B------:R-:W-:Y:S02]  /*3040*/  LOP3.LUT R0, R43, R0, RZ, 0xc0, !PT ;  /* 0x000000002b007212 */ /* 0x000fe400078ec0ff */
[----:B------:R-:W-:-:S02]  /*3050*/  ISETP.NE.AND P0, PT, R35, 0x7fffffff, PT ;  /* 0x7fffffff2300780c */ /* 0x000fc40003f05270 */
[----:B------:R-:W-:Y:S02]  /*3060*/  LOP3.LUT R8, R45, R0, RZ, 0xc0, !PT ;  /* 0x000000002d087212 */ /* 0x000fe400078ec0ff */
[----:B------:R-:W-:Y:S02]  /*3070*/  SEL R0, R35, 0x80000000, P0 ;  /* 0x8000000023007807 */ /* 0x000fe40000000000 */
[----:B------:R-:W5:Y:S02]  /*3080*/  FLO.U32 R45, R8 ;  /* 0x00000008002d7300 */ /* 0x000f6400000e0000 */
[----:B------:R-:W-:Y:S02]  /*3090*/  SHF.R.U32.HI R13, RZ, UR6, R0 ;  /* 0x00000006ff0d7c19 */ /* 0x000fe40008011600 */
[----:B------:R-:W-:Y:S02]  /*30a0*/  LOP3.LUT R0, R17, R8, RZ, 0xc0, !PT ;  /* 0x0000000811007212 */ /* 0x000fe400078ec0ff */
[----:B------:R-:W-:-:S04]  /*30b0*/  LOP3.LUT R13, R13, UR5, RZ, 0x30, !PT ;  /* 0x000000050d0d7c12 */ /* 0x000fc8000f8e30ff */
[----:B------:R-:W0:Y:S01]  /*30c0*/  POPC R0, R0 ;  /* 0x0000000000007309 */ /* 0x000e220000000000 */
[----:B-----5:R-:W-:-:S13]  /*30d0*/  ISETP.NE.AND P0, PT, R40, R45, PT ;  /* 0x0000002d2800720c */ /* 0x020fda0003f05270 */
[----:B0--34-:R-:W-:Y:S05]  /*30e0*/  @P0 BRA `(.L_x_32) ;  /* 0x0000000000080947 */ /* 0x019fea0003800000 */
[----:B------:R-:W-:-:S05]  /*30f0*/  IMAD R15, R15, 0x4, R38 ;  /* 0x000000040f0f7824 */ /* 0x000fca00078e0226 */
[----:B------:R0:W3:Y:S02]  /*3100*/  ATOMS.ADD R4, [R15], R0 ;  /* 0x000000000f04738c */ /* 0x0000e40000000000 */
.L_x_32:
[----:B------:R-:W-:Y:S05]  /*3110*/  BSYNC.RECONVERGENT B0 ;  /* 0x0000000000007941 */ /* 0x000fea0003800200 */
.L_x_31:
[----:B------:R-:W-:Y:S01]  /*3120*/  R2P PR, R13, 0x7f ;  /* 0x0000007f0d007804 */ /* 0x000fe20000000000 */
[----:B---3--:R3:W4:Y:S01]  /*3130*/  SHFL.IDX PT, R45, R4, R45, 0x1f ;  /* 0x00001f2d042d7589 */ /* 0x00872200000e0000 */
[----:B------:R-:W-:Y:S01]  /*3140*/  BSSY.RECONVERGENT B0, `(.L_x_33) ;  /* 0x0000025000007945 */ /* 0x000fe20003800200 */
[----:B------:R-:W-:-:S10]  /*3150*/  IMAD.MOV.U32 R50, RZ, RZ, RZ ;  /* 0x000000ffff327224 */ /* 0x000fd400078e00ff */
[----:B------:R-:W-:Y:S02]  /*3160*/  VOTE.ANY R8, PT, P0 ;  /* 0x0000000000087806 */ /* 0x000fe400000e0100 */
[----:B0-----:R-:W-:Y:S02]  /*3170*/  VOTE.ANY R15, PT, P1 ;  /* 0x00000000000f7806 */ /* 0x001fe400008e0100 */
        /* <DEDUP_REMOVED lines=24> */
[----:B------:R-:W0:Y:S01]  /*3300*/  FLO.U32 R15, R8 ;  /* 0x00000008000f7300 */ /* 0x000e2200000e0000 */
[----:B------:R-:W-:Y:S02]  /*3310*/  LOP3.LUT R41, R17, R8, RZ, 0xc0, !PT ;  /* 0x0000000811297212 */ /* 0x000fe400078ec0ff */
[----:B------:R-:W-:-:S04]  /*3320*/  SHF.R.U32.HI R10, RZ, UR6, R10 ;  /* 0x00000006ff0a7c19 */ /* 0x000fc8000801160a */
[----:B------:R-:W-:Y:S01]  /*3330*/  LOP3.LUT R43, R10, UR5, RZ, 0x30, !PT ;  /* 0x000000050a2b7c12 */ /* 0x000fe2000f8e30ff */
[----:B------:R-:W1:Y:S01]  /*3340*/  POPC R41, R41 ;  /* 0x0000002900297309 */ /* 0x000e620000000000 */
[----:B0-----:R-:W-:-:S13]  /*3350*/  ISETP.NE.AND P0, PT, R40, R15, PT ;  /* 0x0000000f2800720c */ /* 0x001fda0003f05270 */
[----:B-1-34-:R-:W-:Y:S05]  /*3360*/  @P0 BRA `(.L_x_34) ;  /* 0x0000000000080947 */ /* 0x01afea0003800000 */
[----:B------:R-:W-:-:S06]  /*3370*/  IMAD R50, R13, 0x4, R38 ;  /* 0x000000040d327824 */ /* 0x000fcc00078e0226 */
[----:B------:R0:W1:Y:S02]  /*3380*/  ATOMS.ADD R50, [R50], R41 ;  /* 0x000000293232738c */ /* 0x0000640000000000 */
.L_x_34:
[----:B------:R-:W-:Y:S05]  /*3390*/  BSYNC.RECONVERGENT B0 ;  /* 0x0000000000007941 */ /* 0x000fea0003800200 */
.L_x_33:
[----:B------:R-:W-:Y:S01]  /*33a0*/  R2P PR, R43, 0x7f ;  /* 0x0000007f2b007804 */ /* 0x000fe20000000000 */
[----:B-1----:R1:W3:Y:S01]  /*33b0*/  SHFL.IDX PT, R50, R50, R15, 0x1f ;  /* 0x00001f0f32327589 */ /* 0x0022e200000e0000 */
        /* <DEDUP_REMOVED lines=28> */
[----:B------:R-:W4:Y:S01]  /*3580*/  FLO.U32 R13, R4 ;  /* 0x00000004000d7300 */ /* 0x000f2200000e0000 */
[----:B------:R-:W-:Y:S02]  /*3590*/  LOP3.LUT R47, R17, R4, RZ, 0xc0, !PT ;  /* 0x00000004112f7212 */ /* 0x000fe400078ec0ff */
[----:B------:R-:W-:-:S04]  /*35a0*/  SHF.R.U32.HI R8, RZ, UR6, R8 ;  /* 0x00000006ff087c19 */ /* 0x000fc80008011608 */
[----:B------:R-:W-:Y:S01]  /*35b0*/  LOP3.LUT R49, R8, UR5, RZ, 0x30, !PT ;  /* 0x0000000508317c12 */ /* 0x000fe2000f8e30ff */
[----:B------:R-:W0:Y:S01]  /*35c0*/  POPC R47, R47 ;  /* 0x0000002f002f7309 */ /* 0x000e220000000000 */
[----:B----4-:R-:W-:-:S13]  /*35d0*/  ISETP.NE.AND P0, PT, R40, R13, PT ;  /* 0x0000000d2800720c */ /* 0x010fda0003f05270 */
[----:B01-3--:R-:W-:Y:S05]  /*35e0*/  @P0 BRA `(.L_x_36) ;  /* 0x0000000000080947 */ /* 0x00bfea0003800000 */
[----:B------:R-:W-:-:S06]  /*35f0*/  IMAD R44, R43, 0x4, R38 ;  /* 0x000000042b2c7824 */ /* 0x000fcc00078e0226 */
[----:B------:R0:W1:Y:S02]  /*3600*/  ATOMS.ADD R44, [R44], R47 ;  /* 0x0000002f2c2c738c */ /* 0x0000640000000000 */
.L_x_36:
[----:B------:R-:W-:Y:S05]  /*3610*/  BSYNC.RECONVERGENT B0 ;  /* 0x0000000000007941 */ /* 0x000fea0003800200 */
.L_x_35:
[----:B------:R-:W-:Y:S01]  /*3620*/  R2P PR, R49, 0x7f ;  /* 0x0000007f31007804 */ /* 0x000fe20000000000 */
[----:B-1----:R1:W3:Y:S01]  /*3630*/  SHFL.IDX PT, R44, R44, R13, 0x1f ;  /* 0x00001f0d2c2c7589 */ /* 0x0022e200000e0000 */
[----:B------:R-:W-:Y:S11]  /*3640*/  BSSY.RECONVERGENT B0, `(.L_x_37) ;  /* 0x0000025000007945 */ /* 0x000ff60003800200 */
[----:B------:R-:W-:-:S02]  /*3650*/  VOTE.ANY R4, PT, P0 ;  /* 0x0000000000047806 */ /* 0x000fc400000e0100 */
[----:B------:R-:W-:Y:S02]  /*3660*/  VOTE.ANY R15, PT, P1 ;  /* 0x00000000000f7806 */ /* 0x000fe400008e0100 */
[----:B------:R-:W-:Y:S02]  /*3670*/  @!P0 LOP3.LUT R4, RZ, R4, RZ, 0x33, !PT ;  /* 0x00000004ff048212 */ /* 0x000fe400078e33ff */
[----:B------:R-:W-:Y:S02]  /*3680*/  VOTE.ANY R43, PT, P2 ;  /* 0x00000000002b7806 */ /* 0x000fe400010e0100 */
[----:B------:R-:W-:Y:S02]  /*3690*/  @!P1 LOP3.LUT R15, RZ, R15, RZ, 0x33, !PT ;  /* 0x0000000fff0f9212 */ /* 0x000fe400078e33ff */
[----:B------:R-:W-:Y:S02]  /*36a0*/  @!P2 LOP3.LUT R43, RZ, R43, RZ, 0x33, !PT ;  /* 0x0000002bff2ba212 */ /* 0x000fe400078e33ff */
[----:B------:R-:W-:-:S02]  /*36b0*/  LOP3.LUT R4, R15, R4, RZ, 0xc0, !PT ;  /* 0x000000040f047212 */ /* 0x000fc400078ec0ff */
[----:B------:R-:W-:Y:S02]  /*36c0*/  VOTE.ANY R15, PT, P3 ;  /* 0x00000000000f7806 */ /* 0x000fe400018e0100 */
[----:B------:R-:W-:Y:S02]  /*36d0*/  LOP3.LUT R4, R43, R4, RZ, 0xc0, !PT ;  /* 0x000000042b047212 */ /* 0x000fe400078ec0ff */
[----:B------:R-:W-:Y:S02]  /*36e0*/  LOP3.LUT P0, RZ, R49, 0x80, RZ, 0xc0, !PT ;  /* 0x0000008031ff7812 */ /* 0x000fe4000780c0ff */
[----:B------:R-:W-:Y:S02]  /*36f0*/  VOTE.ANY R43, PT, P4 ;  /* 0x00000000002b7806 */ /* 0x000fe400020e0100 */
[----:B------:R-:W-:Y:S02]  /*3700*/  @!P3 LOP3.LUT R15, RZ, R15, RZ, 0x33, !PT ;  /* 0x0000000fff0fb212 */ /* 0x000fe400078e33ff */
[----:B------:R-:W-:-:S02]  /*3710*/  @!P4 LOP3.LUT R43, RZ, R43, RZ, 0x33, !PT ;  /* 0x0000002bff2bc212 */ /* 0x000fc400078e33ff */
[----:B------:R-:W-:Y:S02]  /*3720*/  LOP3.LUT R4, R15, R4, RZ, 0xc0, !PT ;  /* 0x000000040f047212 */ /* 0x000fe400078ec0ff */
[----:B------:R-:W-:Y:S02]  /*3730*/  VOTE.ANY R15, PT, P5 ;  /* 0x00000000000f7806 */ /* 0x000fe400028e0100 */
[----:B------:R-:W-:Y:S02]  /*3740*/  LOP3.LUT R4, R43, R4, RZ, 0xc0, !PT ;  /* 0x000000042b047212 */ /* 0x000fe400078ec0ff */
[----:B------:R-:W-:Y:S02]  /*3750*/  VOTE.ANY R43, PT, P6 ;  /* 0x00000000002b7806 */ /* 0x000fe400030e0100 */
[----:B------:R-:W-:Y:S02]  /*3760*/  @!P5 LOP3.LUT R15, RZ, R15, RZ, 0x33, !PT ;  /* 0x0000000fff0fd212 */ /* 0x000fe400078e33ff */
[----:B------:R-:W-:-:S02]  /*3770*/  VOTE.ANY R51, PT, P0 ;  /* 0x0000000000337806 */ /* 0x000fc400000e0100 */
[----:B------:R-:W-:Y:S02]  /*3780*/  @!P6 LOP3.LUT R43, RZ, R43, RZ, 0x33, !PT ;  /* 0x0000002bff2be212 */ /* 0x000fe400078e33ff */
[----:B------:R-:W-:Y:S02]  /*3790*/  LOP3.LUT R4, R15, R4, RZ, 0xc0, !PT ;  /* 0x000000040f047212 */ /* 0x000fe400078ec0ff */
[----:B------:R-:W-:Y:S02]  /*37a0*/  @!P0 LOP3.LUT R51, RZ, R51, RZ, 0x33, !PT ;  /* 0x00000033ff338212 */ /* 0x000fe400078e33ff */
[----:B------:R-:W-:Y:S02]  /*37b0*/  LOP3.LUT R4, R43, R4, RZ, 0xc0, !PT ;  /* 0x000000042b047212 */ /* 0x000fe400078ec0ff */
[----:B------:R-:W-:Y:S02]  /*37c0*/  ISETP.NE.AND P0, PT, R32, 0x7fffffff, PT ;  /* 0x7fffffff2000780c */ /* 0x000fe40003f05270 */
[----:B------:R-:W-:-:S02]  /*37d0*/  LOP3.LUT R8, R51, R4, RZ, 0xc0, !PT ;  /* 0x0000000433087212 */ /* 0x000fc400078ec0ff */
[----:B------:R-:W-:Y:S02]  /*37e0*/  SEL R4, R32, 0x80000000, P0 ;  /* 0x8000000020047807 */ /* 0x000fe40000000000 */
[----:B------:R-:W4:Y:S01]  /*37f0*/  FLO.U32 R51, R8 ;  /* 0x0000000800337300 */ /* 0x000f2200000e0000 */
[----:B------:R-:W-:Y:S02]  /*3800*/  LOP3.LUT R46, R17, R8, RZ, 0xc0, !PT ;  /* 0x00000008112e7212 */ /* 0x000fe400078ec0ff */
[----:B------:R-:W-:Y:S01]  /*3810*/  SHF.R.U32.HI R15, RZ, UR6, R4 ;  /* 0x00000006ff0f7c19 */ /* 0x000fe20008011604 */
[----:B------:R-:W-:-:S03]  /*3820*/  IMAD.MOV.U32 R4, RZ, RZ, RZ ;  /* 0x000000ffff047224 */ /* 0x000fc600078e00ff */
[----:B------:R-:W-:Y:S01]  /*3830*/  LOP3.LUT R15, R15, UR5, RZ, 0x30, !PT ;  /* 0x000000050f0f7c12 */ /* 0x000fe2000f8e30ff */
[----:B------:R-:W0:Y:S01]  /*3840*/  POPC R46, R46 ;  /* 0x0000002e002e7309 */ /* 0x000e220000000000 */
[----:B----4-:R-:W-:-:S13]  /*3850*/  ISETP.NE.AND P0, PT, R40, R51, PT ;  /* 0x000000332800720c */ /* 0x010fda0003f05270 */
[----:B01-3--:R-:W-:Y:S05]  /*3860*/  @P0 BRA `(.L_x_38) ;  /* 0x0000000000080947 */ /* 0x00bfea0003800000 */
[----:B------:R-:W-:-:S05]  /*3870*/  IMAD R49, R49, 0x4, R38 ;  /* 0x0000000431317824 */ /* 0x000fca00078e0226 */
[----:B------:R0:W1:Y:S02]  /*3880*/  ATOMS.ADD R4, [R49], R46 ;  /* 0x0000002e3104738c */ /* 0x0000640000000000 */
.L_x_38:
[----:B------:R-:W-:Y:S05]  /*3890*/  BSYNC.RECONVERGENT B0 ;  /* 0x0000000000007941 */ /* 0x000fea0003800200 */
.L_x_37:
        /* <DEDUP_REMOVED lines=21> */
[----:B0-----:R-:W-:-:S02]  /*39f0*/  VOTE.ANY R49, PT, P0 ;  /* 0x0000000000317806 */ /* 0x001fc400000e0100 */
[----:B------:R-:W-:Y:S02]  /*3a00*/  @!P6 LOP3.LUT R43, RZ, R43, RZ, 0x33, !PT ;  /* 0x0000002bff2be212 */ /* 0x000fe400078e33ff */
[----:B------:R-:W-:Y:S02]  /*3a10*/  LOP3.LUT R8, R13, R8, RZ, 0xc0, !PT ;  /* 0x000000080d087212 */ /* 0x000fe400078ec0ff */
[----:B------:R-:W-:Y:S02]  /*3a20*/  @!P0 LOP3.LUT R49, RZ, R49, RZ, 0x33, !PT ;  /* 0x00000031ff318212 */ /* 0x000fe400078e33ff */
[----:B------:R-:W-:Y:S02]  /*3a30*/  LOP3.LUT R8, R43, R8, RZ, 0xc0, !PT ;  /* 0x000000082b087212 */ /* 0x000fe400078ec0ff */
[----:B------:R-:W-:Y:S02]  /*3a40*/  ISETP.NE.AND P0, PT, R31, 0x7fffffff, PT ;  /* 0x7fffffff1f00780c */ /* 0x000fe40003f05270 */
[----:B------:R-:W-:-:S02]  /*3a50*/  LOP3.LUT R10, R49, R8, RZ, 0xc0, !PT ;  /* 0x00000008310a7212 */ /* 0x000fc400078ec0ff */
[----:B------:R-:W-:Y:S02]  /*3a60*/  SEL R8, R31, 0x80000000, P0 ;  /* 0x800000001f087807 */ /* 0x000fe40000000000 */
[----:B------:R-:W0:Y:S01]  /*3a70*/  FLO.U32 R43, R10 ;  /* 0x0000000a002b7300 */ /* 0x000e2200000e0000 */
[----:B------:R-:W-:Y:S02]  /*3a80*/  LOP3.LUT R18, R17, R10, RZ, 0xc0, !PT ;  /* 0x0000000a11127212 */ /* 0x000fe400078ec0ff */
[----:B------:R-:W-:Y:S01]  /*3a90*/  SHF.R.U32.HI R13, RZ, UR6, R8 ;  /* 0x00000006ff0d7c19 */ /* 0x000fe20008011608 */
[----:B------:R-:W-:-:S03]  /*3aa0*/  IMAD.MOV.U32 R8, RZ, RZ, RZ ;  /* 0x000000ffff087224 */ /* 0x000fc600078e00ff */
[----:B------:R-:W-:Y:S01]  /*3ab0*/  LOP3.LUT R13, R13, UR5, RZ, 0x30, !PT ;  /* 0x000000050d0d7c12 */ /* 0x000fe2000f8e30ff */
[----:B------:R-:W4:Y:S01]  /*3ac0*/  POPC R18, R18 ;  /* 0x0000001200127309 */ /* 0x000f220000000000 */
[----:B0-----:R-:W-:-:S13]  /*3ad0*/  ISETP.NE.AND P0, PT, R40, R43, PT ;  /* 0x0000002b2800720c */ /* 0x001fda0003f05270 */
[----:B-1-34-:R-:W-:Y:S05]  /*3ae0*/  @P0 BRA `(.L_x_40) ;  /* 0x0000000000080947 */ /* 0x01afea0003800000 */
[----:B------:R-:W-:-:S05]  /*3af0*/  IMAD R15, R15, 0x4, R38 ;  /* 0x000000040f0f7824 */ /* 0x000fca00078e0226 */
[----:B------:R0:W1:Y:S02]  /*3b00*/  ATOMS.ADD R8, [R15], R18 ;  /* 0x000000120f08738c */ /* 0x0000640000000000 */
.L_x_40:
[----:B------:R-:W-:Y:S05]  /*3b10*/  BSYNC.RECONVERGENT B0 ;  /* 0x0000000000007941 */ /* 0x000fea0003800200 */
.L_x_39:
[----:B------:R-:W-:Y:S01]  /*3b20*/  R2P PR, R13, 0x7f ;  /* 0x0000007f0d007804 */ /* 0x000fe20000000000 */
[----:B------:R-:W-:-:S12]  /*3b30*/  BSSY.RECONVERGENT B0, `(.L_x_41) ;  /* 0x0000022000007945 */ /* 0x000fd80003800200 */
        /* <DEDUP_REMOVED lines=21> */
[----:B------:R-:W-:Y:S01]  /*3c90*/  @!P0 LOP3.LUT R53, RZ, R53, RZ, 0x33, !PT ;  /* 0x00000035ff358212 */ /* 0x000fe200078e33ff */
[----:B-1----:R0:W1:Y:S01]  /*3ca0*/  SHFL.IDX PT, R15, R8, R43, 0x1f ;  /* 0x00001f2b080f7589 */ /* 0x00206200000e0000 */
[----:B------:R-:W-:-:S04]  /*3cb0*/  LOP3.LUT R4, R49, R4, RZ, 0xc0, !PT ;  /* 0x0000000431047212 */ /* 0x000fc800078ec0ff */
[----:B------:R-:W-:Y:S01]  /*3cc0*/  LOP3.LUT R10, R53, R4, RZ, 0xc0, !PT ;  /* 0x00000004350a7212 */ /* 0x000fe200078ec0ff */
[----:B------:R-:W-:-:S03]  /*3cd0*/  IMAD.MOV.U32 R4, RZ, RZ, RZ ;  /* 0x000000ffff047224 */ /* 0x000fc600078e00ff */
[----:B------:R-:W3:Y:S01]  /*3ce0*/  FLO.U32 R49, R10 ;  /* 0x0000000a00317300 */ /* 0x000ee200000e0000 */
[----:B------:R-:W-:-:S07]  /*3cf0*/  LOP3.LUT R16, R17, R10, RZ, 0xc0, !PT ;  /* 0x0000000a11107212 */ /* 0x000fce00078ec0ff */
[----:B------:R-:W4:Y:S01]  /*3d00*/  POPC R16, R16 ;  /* 0x0000001000107309 */ /* 0x000f220000000000 */
[----:B---3--:R-:W-:-:S13]  /*3d10*/  ISETP.NE.AND P0, PT, R40, R49, PT ;  /* 0x000000312800720c */ /* 0x008fda0003f05270 */
[----:B01--4-:R-:W-:Y:S05]  /*3d20*/  @P0 BRA `(.L_x_42) ;  /* 0x0000000000080947 */ /* 0x013fea0003800000 */
[----:B------:R-:W-:-:S05]  /*3d30*/  IMAD R13, R13, 0x4, R38 ;  /* 0x000000040d0d7824 */ /* 0x000fca00078e0226 */
[----:B------:R0:W1:Y:S02]  /*3d40*/  ATOMS.ADD R4, [R13], R16 ;  /* 0x000000100d04738c */ /* 0x0000640000000000 */
.L_x_42:
[----:B------:R-:W-:Y:S05]  /*3d50*/  BSYNC.RECONVERGENT B0 ;  /* 0x0000000000007941 */ /* 0x000fea0003800200 */
.L_x_41:
        /* <DEDUP_REMOVED lines=35> */
.L_x_44:
[----:B------:R-:W-:Y:S05]  /*3f90*/  BSYNC.RECONVERGENT B0 ;  /* 0x0000000000007941 */ /* 0x000fea0003800200 */
.L_x_43:
[----:B------:R-:W-:Y:S01]  /*3fa0*/  R2P PR, R9, 0x7f ;  /* 0x0000007f09007804 */ /* 0x000fe20000000000 */
[----:B------:R-:W-:-:S12]  /*3fb0*/  BSSY.RECONVERGENT B0, `(.L_x_45) ;  /* 0x0000022000007945 */ /* 0x000fd80003800200 */
[----:B------:R-:W-:Y:S02]  /*3fc0*/  VOTE.ANY R4, PT, P0 ;  /* 0x0000000000047806 */ /* 0x000fe400000e0100 */
[----:B0-----:R-:W-:Y:S02]  /*3fd0*/  VOTE.ANY R11, PT, P1 ;  /* 0x00000000000b7806 */ /* 0x001fe400008e0100 */
[----:B------:R-:W-:Y:S02]  /*3fe0*/  @!P0 LOP3.LUT R4, RZ, R4, RZ, 0x33, !PT ;  /* 0x00000004ff048212 */ /* 0x000fe400078e33ff */
[----:B------:R-:W-:Y:S02]  /*3ff0*/  @!P1 LOP3.LUT R11, RZ, R11, RZ, 0x33, !PT ;  /* 0x0000000bff0b9212 */ /* 0x000fe400078e33ff */
[----:B------:R-:W-:Y:S02]  /*4000*/  VOTE.ANY R49, PT, P2 ;  /* 0x0000000000317806 */ /* 0x000fe400010e0100 */
[----:B------:R-:W-:-:S02]  /*4010*/  LOP3.LUT R4, R11, R4, RZ, 0xc0, !PT ;  /* 0x000000040b047212 */ /* 0x000fc400078ec0ff */
[----:B------:R-:W-:Y:S02]  /*4020*/  VOTE.ANY R11, PT, P3 ;  /* 0x00000000000b7806 */ /* 0x000fe400018e0100 */
[----:B------:R-:W-:Y:S02]  /*4030*/  @!P2 LOP3.LUT R49, RZ, R49, RZ, 0x33, !PT ;  /* 0x00000031ff31a212 */ /* 0x000fe400078e33ff */
[----:B------:R-:W-:Y:S02]  /*4040*/  @!P3 LOP3.LUT R11, RZ, R11, RZ, 0x33, !PT ;  /* 0x0000000bff0bb212 */ /* 0x000fe400078e33ff */
[----:B------:R-:W-:Y:S02]  /*4050*/  LOP3.LUT R4, R49, R4, RZ, 0xc0, !PT ;  /* 0x0000000431047212 */ /* 0x000fe400078ec0ff */
[----:B------:R-:W-:Y:S02]  /*4060*/  LOP3.LUT P0, RZ, R9, 0x80, RZ, 0xc0, !PT ;  /* 0x0000008009ff7812 */ /* 0x000fe4000780c0ff */
[----:B------:R-:W-:-:S02]  /*4070*/  VOTE.ANY R49, PT, P4 ;  /* 0x0000000000317806 */ /* 0x000fc400020e0100 */
[----:B------:R-:W-:Y:S02]  /*4080*/  LOP3.LUT R4, R11, R4, RZ, 0xc0, !PT ;  /* 0x000000040b047212 */ /* 0x000fe400078ec0ff */
[----:B------:R-:W-:Y:S02]  /*4090*/  VOTE.ANY R11, PT, P5 ;  /* 0x00000000000b7806 */ /* 0x000fe400028e0100 */
[----:B------:R-:W-:Y:S02]  /*40a0*/  @!P4 LOP3.LUT R49, RZ, R49, RZ, 0x33, !PT ;  /* 0x00000031ff31c212 */ /* 0x000fe400078e33ff */
[----:B------:R-:W-:Y:S02]  /*40b0*/  @!P5 LOP3.LUT R11, RZ, R11, RZ, 0x33, !PT ;  /* 0x0000000bff0bd212 */ /* 0x000fe400078e33ff */
[----:B------:R-:W-:Y:S02]  /*40c0*/  LOP3.LUT R4, R49, R4, RZ, 0xc0, !PT ;  /* 0x0000000431047212 */ /* 0x000fe400078ec0ff */
[----:B------:R-:W-:-:S02]  /*40d0*/  VOTE.ANY R49, PT, P6 ;  /* 0x0000000000317806 */ /* 0x000fc400030e0100 */
[----:B------:R-:W-:Y:S02]  /*40e0*/  LOP3.LUT R4, R11, R4, RZ, 0xc0, !PT ;  /* 0x000000040b047212 */ /* 0x000fe400078ec0ff */
[----:B------:R-:W-:Y:S02]  /*40f0*/  VOTE.ANY R11, PT, P0 ;  /* 0x00000000000b7806 */ /* 0x000fe400000e0100 */
[----:B------:R-:W-:Y:S02]  /*4100*/  @!P6 LOP3.LUT R49, RZ, R49, RZ, 0x33, !PT ;  /* 0x00000031ff31e212 */ /* 0x000fe400078e33ff */
[----:B------:R-:W-:Y:S02]  /*4110*/  @!P0 LOP3.LUT R11, RZ, R11, RZ, 0x33, !PT ;  /* 0x0000000bff0b8212 */ /* 0x000fe400078e33ff */
[----:B------:R-:W-:-:S04]  /*4120*/  LOP3.LUT R4, R49, R4, RZ, 0xc0, !PT ;  /* 0x0000000431047212 */ /* 0x000fc800078ec0ff */
[----:B------:R-:W-:Y:S01]  /*4130*/  LOP3.LUT R10, R11, R4, RZ, 0xc0, !PT ;  /* 0x000000040b0a7212 */ /* 0x000fe200078ec0ff */
[----:B------:R-:W-:Y:S01]  /*4140*/  IMAD.MOV.U32 R4, RZ, RZ, RZ ;  /* 0x000000ffff047224 */ /* 0x000fe200078e00ff */
[----:B-1----:R0:W1:Y:S02]  /*4150*/  SHFL.IDX PT, R11, R8, R43, 0x1f ;  /* 0x00001f2b080b7589 */ /* 0x00206400000e0000 */
[----:B------:R-:W3:Y:S01]  /*4160*/  FLO.U32 R49, R10 ;  /* 0x0000000a00317300 */ /* 0x000ee200000e0000 */
[----:B------:R-:W-:-:S07]  /*4170*/  LOP3.LUT R12, R17, R10, RZ, 0xc0, !PT ;  /* 0x0000000a110c7212 */ /* 0x000fce00078ec0ff */
[----:B------:R-:W4:Y:S01]  /*4180*/  POPC R12, R12 ;  /* 0x0000000c000c7309 */ /* 0x000f220000000000 */
[----:B---3--:R-:W-:-:S13]  /*4190*/  ISETP.NE.AND P0, PT, R40, R49, PT ;  /* 0x000000312800720c */ /* 0x008fda0003f05270 */
[----:B01--4-:R-:W-:Y:S05]  /*41a0*/  @P0 BRA `(.L_x_46) ;  /* 0x0000000000080947 */ /* 0x013fea0003800000 */
[----:B------:R-:W-:-:S05]  /*41b0*/  IMAD R9, R9, 0x4, R38 ;  /* 0x0000000409097824 */ /* 0x000fca00078e0226 */
[----:B------:R0:W1:Y:S02]  /*41c0*/  ATOMS.ADD R4, [R9], R12 ;  /* 0x0000000c0904738c */ /* 0x0000640000000000 */
.L_x_46:
[----:B------:R-:W-:Y:S05]  /*41d0*/  BSYNC.RECONVERGENT B0 ;  /* 0x0000000000007941 */ /* 0x000fea0003800200 */
.L_x_45:
[----:B------:R-:W-:Y:S01]  /*41e0*/  R2P PR, R7, 0x7f ;  /* 0x0000007f07007804 */ /* 0x000fe20000000000 */
[----:B------:R-:W-:Y:S01]  /*41f0*/  BSSY.RECONVERGENT B0, `(.L_x_47) ;  /* 0x0000026000007945 */ /* 0x000fe20003800200 */
[----:B------:R-:W-:-:S11]  /*4200*/  IMAD.MOV.U32 R48, RZ, RZ, RZ ;  /* 0x000000ffff307224 */ /* 0x000fd600078e00ff */
[----:B------:R-:W-:Y:S02]  /*4210*/  VOTE.ANY R8, PT, P0 ;  /* 0x0000000000087806 */ /* 0x000fe400000e0100 */
[----:B0-----:R-:W-:Y:S02]  /*4220*/  VOTE.ANY R9, PT, P1 ;  /* 0x0000000000097806 */ /* 0x001fe400008e0100 */
[----:B------:R-:W-:Y:S02]  /*4230*/  @!P0 LOP3.LUT R8, RZ, R8, RZ, 0x33, !PT ;  /* 0x00000008ff088212 */ /* 0x000fe400078e33ff */
[----:B------:R-:W-:Y:S02]  /*4240*/  @!P1 LOP3.LUT R9, RZ, R9, RZ, 0x33, !PT ;  /* 0x00000009ff099212 */ /* 0x000fe400078e33ff */
[----:B------:R-:W-:Y:S02]  /*4250*/  VOTE.ANY R43, PT, P2 ;  /* 0x00000000002b7806 */ /* 0x000fe400010e0100 */
[----:B------:R-:W-:-:S02]  /*4260*/  LOP3.LUT R8, R9, R8, RZ, 0xc0, !PT ;  /* 0x0000000809087212 */ /* 0x000fc400078ec0ff */
[----:B------:R-:W-:Y:S02]  /*4270*/  @!P2 LOP3.LUT R43, RZ, R43, RZ, 0x33, !PT ;  /* 0x0000002bff2ba212 */ /* 0x000fe400078e33ff */
[----:B------:R-:W-:Y:S02]  /*4280*/  VOTE.ANY R9, PT, P3 ;  /* 0x0000000000097806 */ /* 0x000fe400018e0100 */
[----:B------:R-:W-:Y:S02]  /*4290*/  LOP3.LUT R8, R43, R8, RZ, 0xc0, !PT ;  /* 0x000000082b087212 */ /* 0x000fe400078ec0ff */
[----:B------:R-:W-:Y:S02]  /*42a0*/  @!P3 LOP3.LUT R9, RZ, R9, RZ, 0x33, !PT ;  /* 0x00000009ff09b212 */ /* 0x000fe400078e33ff */
[----:B------:R-:W-:Y:S02]  /*42b0*/  LOP3.LUT P0, RZ, R7, 0x80, RZ, 0xc0, !PT ;  /* 0x0000008007ff7812 */ /* 0x000fe4000780c0ff */
[----:B------:R-:W-:-:S02]  /*42c0*/  LOP3.LUT R8, R9, R8, RZ, 0xc0, !PT ;  /* 0x0000000809087212 */ /* 0x000fc400078ec0ff */
[----:B------:R-:W-:Y:S02]  /*42d0*/  VOTE.ANY R9, PT, P4 ;  /* 0x0000000000097806 */ /* 0x000fe400020e0100 */
[----:B------:R-:W-:Y:S02]  /*42e0*/  VOTE.ANY R43, PT, P5 ;  /* 0x00000000002b7806 */ /* 0x000fe400028e0100 */
[----:B------:R-:W-:Y:S02]  /*42f0*/  @!P4 LOP3.LUT R9, RZ, R9, RZ, 0x33, !PT ;  /* 0x00000009ff09c212 */ /* 0x000fe400078e33ff */
[----:B------:R-:W-:Y:S02]  /*4300*/  @!P5 LOP3.LUT R43, RZ, R43, RZ, 0x33, !PT ;  /* 0x0000002bff2bd212 */ /* 0x000fe400078e33ff */
[----:B------:R-:W-:Y:S02]  /*4310*/  LOP3.LUT R8, R9, R8, RZ, 0xc0, !PT ;  /* 0x0000000809087212 */ /* 0x000fe400078ec0ff */
[----:B------:R-:W-:-:S02]  /*4320*/  VOTE.ANY R9, PT, P6 ;  /* 0x0000000000097806 */ /* 0x000fc400030e0100 */
[----:B------:R-:W-:Y:S02]  /*4330*/  LOP3.LUT R8, R43, R8, RZ, 0xc0, !PT ;  /* 0x000000082b087212 */ /* 0x000fe400078ec0ff */
[----:B------:R-:W-:Y:S02]  /*4340*/  @!P6 LOP3.LUT R9, RZ, R9, RZ, 0x33, !PT ;  /* 0x00000009ff09e212 */ /* 0x000fe400078e33ff */
[----:B------:R-:W-:Y:S02]  /*4350*/  VOTE.ANY R43, PT, P0 ;  /* 0x00000000002b7806 */ /* 0x000fe400000e0100 */
[----:B------:R-:W-:Y:S02]  /*4360*/  LOP3.LUT R8, R9, R8, RZ, 0xc0, !PT ;  /* 0x0000000809087212 */ /* 0x000fe400078ec0ff */
[----:B------:R-:W-:Y:S02]  /*4370*/  @!P0 LOP3.LUT R43, RZ, R43, RZ, 0x33, !PT ;  /* 0x0000002bff2b8212 */ /* 0x000fe400078e33ff */
[----:B------:R-:W-:-:S02]  /*4380*/  ISETP.NE.AND P0, PT, R28, 0x7fffffff, PT ;  /* 0x7fffffff1c00780c */ /* 0x000fc40003f05270 */
[----:B------:R-:W-:Y:S02]  /*4390*/  LOP3.LUT R8, R43, R8, RZ, 0xc0, !PT ;  /* 0x000000082b087212 */ /* 0x000fe400078ec0ff */
[----:B------:R-:W-:Y:S02]  /*43a0*/  SEL R9, R28, 0x80000000, P0 ;  /* 0x800000001c097807 */ /* 0x000fe40000000000 */
[----:B------:R-:W0:Y:S01]  /*43b0*/  FLO.U32 R42, R8 ;  /* 0x00000008002a7300 */ /* 0x000e2200000e0000 */
[----:B------:R-:W-:Y:S02]  /*43c0*/  LOP3.LUT R10, R17, R8, RZ, 0xc0, !PT ;  /* 0x00000008110a7212 */ /* 0x000fe400078ec0ff */
[----:B------:R-:W-:Y:S02]  /*43d0*/  SHF.R.U32.HI R43, RZ, UR6, R9 ;  /* 0x00000006ff2b7c19 */ /* 0x000fe40008011609 */
[----:B-1----:R1:W3:Y:S02]  /*43e0*/  SHFL.IDX PT, R9, R4, R49, 0x1f ;  /* 0x00001f3104097589 */ /* 0x0022e400000e0000 */
[----:B------:R-:W-:Y:S01]  /*43f0*/  LOP3.LUT R43, R43, UR5, RZ, 0x30, !PT ;  /* 0x000000052b2b7c12 */ /* 0x000fe2000f8e30ff */
[----:B------:R-:W4:Y:S01]  /*4400*/  POPC R10, R10 ;  /* 0x0000000a000a7309 */ /* 0x000f220000000000 */
[----:B0-----:R-:W-:-:S13]  /*4410*/  ISETP.NE.AND P0, PT, R40, R42, PT ;  /* 0x0000002a2800720c */ /* 0x001fda0003f05270 */
[----:B-1--4-:R-:W-:Y:S05]  /*4420*/  @P0 BRA `(.L_x_48) ;  /* 0x0000000000080947 */ /* 0x012fea0003800000 */
[----:B------:R-:W-:-:S05]  /*4430*/  IMAD R7, R7, 0x4, R38 ;  /* 0x0000000407077824 */ /* 0x000fca00078e0226 */
[----:B------:R0:W1:Y:S02]  /*4440*/  ATOMS.ADD R48, [R7], R10 ;  /* 0x0000000a0730738c */ /* 0x0000640000000000 */
.L_x_48:
[----:B------:R-:W-:Y:S05]  /*4450*/  BSYNC.RECONVERGENT B0 ;  /* 0x0000000000007941 */ /* 0x000fea0003800200 */
.L_x_47:
[----:B------:R-:W-:Y:S01]  /*4460*/  R2P PR, R43, 0x7f ;  /* 0x0000007f2b007804 */ /* 0x000fe20000000000 */
[----:B------:R-:W-:-:S12]  /*4470*/  BSSY.RECONVERGENT B0, `(.L_x_49) ;  /* 0x0000026000007945 */ /* 0x000fd80003800200 */
[----:B------:R-:W-:Y:S02]  /*4480*/  VOTE.ANY R4, PT, P0 ;  /* 0x0000000000047806 */ /* 0x000fe400000e0100 */
[----:B0-----:R-:W-:Y:S02]  /*4490*/  VOTE.ANY R7, PT, P1 ;  /* 0x0000000000077806 */ /* 0x001fe400008e0100 */
[----:B------:R-:W-:Y:S02]  /*44a0*/  @!P0 LOP3.LUT R4, RZ, R4, RZ, 0x33, !PT ;  /* 0x00000004ff048212 */ /* 0x000fe400078e33ff */
[----:B------:R-:W-:Y:S02]  /*44b0*/  @!P1 LOP3.LUT R7, RZ, R7, RZ, 0x33, !PT ;  /* 0x00000007ff079212 */ /* 0x000fe400078e33ff */
[----:B------:R-:W-:Y:S02]  /*44c0*/  LOP3.LUT P0, RZ, R43, 0x80, RZ, 0xc0, !PT ;  /* 0x000000802bff7812 */ /* 0x000fe4000780c0ff */
[----:B------:R-:W-:-:S02]  /*44d0*/  LOP3.LUT R4, R7, R4, RZ, 0xc0, !PT ;  /* 0x0000000407047212 */ /* 0x000fc400078ec0ff */
[----:B------:R-:W-:-:S04]  /*44e0*/  VOTE.ANY R7, PT, P2 ;  /* 0x0000000000077806 */ /* 0x000fc800010e0100 */
[----:B------:R-:W-:-:S04]  /*44f0*/  @!P2 LOP3.LUT R7, RZ, R7, RZ, 0x33, !PT ;  /* 0x00000007ff07a212 */ /* 0x000fc800078e33ff */
[----:B------:R-:W-:Y:S02]  /*4500*/  LOP3.LUT R4, R7, R4, RZ, 0xc0, !PT ;  /* 0x0000000407047212 */ /* 0x000fe400078ec0ff */
        /* <DEDUP_REMOVED lines=13> */
[----:B------:R-:W-:Y:S02]  /*45e0*/  @!P0 LOP3.LUT R7, RZ, R7, RZ, 0x33, !PT ;  /* 0x00000007ff078212 */ /* 0x000fe400078e33ff */
[----:B------:R-:W-:Y:S02]  /*45f0*/  ISETP.NE.AND P0, PT, R27, 0x7fffffff, PT ;  /* 0x7fffffff1b00780c */ /* 0x000fe40003f05270 */
[----:B------:R-:W-:Y:S02]  /*4600*/  LOP3.LUT R4, R7, R4, RZ, 0xc0, !PT ;  /* 0x0000000407047212 */ /* 0x000fe400078ec0ff */
[----:B------:R-:W-:Y:S01]  /*4610*/  SEL R8, R27, 0x80000000, P0 ;  /* 0x800000001b087807 */ /* 0x000fe20000000000 */
[----:B-1----:R0:W1:Y:S01]  /*4620*/  SHFL.IDX PT, R7, R48, R42, 0x1f ;  /* 0x00001f2a30077589 */ /* 0x00206200000e0000 */
[----:B------:R4:W5:Y:S02]  /*4630*/  FLO.U32 R53, R4 ;  /* 0x0000000400357300 */ /* 0x00096400000e0000 */
[----:B------:R-:W-:-:S02]  /*4640*/  SHF.R.U32.HI R49, RZ, UR6, R8 ;  /* 0x00000006ff317c19 */ /* 0x000fc40008011608 */
[----:B------:R-:W-:Y:S02]  /*4650*/  LOP3.LUT R8, R17, R4, RZ, 0xc0, !PT ;  /* 0x0000000411087212 */ /* 0x000fe400078ec0ff */
[----:B------:R-:W-:Y:S01]  /*4660*/  LOP3.LUT R49, R49, UR5, RZ, 0x30, !PT ;  /* 0x0000000531317c12 */ /* 0x000fe2000f8e30ff */
[----:B----4-:R-:W-:-:S03]  /*4670*/  IMAD.MOV.U32 R4, RZ, RZ, RZ ;  /* 0x000000ffff047224 */ /* 0x010fc600078e00ff */
[----:B------:R-:W4:Y:S01]  /*4680*/  POPC R8, R8 ;  /* 0x0000000800087309 */ /* 0x000f220000000000 */
[----:B-----5:R-:W-:-:S13]  /*4690*/  ISETP.NE.AND P0, PT, R40, R53, PT ;  /* 0x000000352800720c */ /* 0x020fda0003f05270 */
[----:B01--4-:R-:W-:Y:S05]  /*46a0*/  @P0 BRA `(.L_x_50) ;  /* 0x0000000000080947 */ /* 0x013fea0003800000 */
[----:B------:R-:W-:-:S05]  /*46b0*/  IMAD R43, R43, 0x4, R38 ;  /* 0x000000042b2b7824 */ /* 0x000fca00078e0226 */
[----:B------:R0:W1:Y:S02]  /*46c0*/  ATOMS.ADD R4, [R43], R8 ;  /* 0x000000082b04738c */ /* 0x0000640000000000 */
.L_x_50:
[----:B------:R-:W-:Y:S05]  /*46d0*/  BSYNC.RECONVERGENT B0 ;  /* 0x0000000000007941 */ /* 0x000fea0003800200 */
.L_x_49:
[----:B------:R-:W-:Y:S01]  /*46e0*/  R2P PR, R49, 0x7f ;  /* 0x0000007f31007804 */ /* 0x000fe20000000000 */
[----:B------:R-:W-:Y:S01]  /*46f0*/  IMAD.IADD R6, R5, 0x1, R6 ;  /* 0x0000000105067824 */ /* 0x000fe200078e0206 */
[----:B------:R-:W-:Y:S01]  /*4700*/  BSSY.RECONVERGENT B0, `(.L_x_51) ;  /* 0x0000026000007945 */ /* 0x000fe20003800200 */
[----:B-12---:R1:W2:Y:S10]  /*4710*/  SHFL.IDX PT, R5, R4, R53, 0x1f ;  /* 0x00001f3504057589 */ /* 0x0062b400000e0000 */
[----:B------:R-:W-:-:S02]  /*4720*/  VOTE.ANY R42, PT, P0 ;  /* 0x00000000002a7806 */ /* 0x000fc400000e0100 */
[----:B0-----:R-:W-:Y:S02]  /*4730*/  VOTE.ANY R43, PT, P1 ;  /* 0x00000000002b7806 */ /* 0x001fe400008e0100 */
[----:B------:R-:W-:Y:S02]  /*4740*/  @!P0 LOP3.LUT R42, RZ, R42, RZ, 0x33, !PT ;  /* 0x0000002aff2a8212 */ /* 0x000fe400078e33ff */
[----:B------:R-:W-:Y:S02]  /*4750*/  @!P1 LOP3.LUT R43, RZ, R43, RZ, 0x33, !PT ;  /* 0x0000002bff2b9212 */ /* 0x000fe400078e33ff */
[----:B------:R-:W-:Y:S02]  /*4760*/  LOP3.LUT P0, RZ, R49, 0x80, RZ, 0xc0, !PT ;  /* 0x0000008031ff7812 */ /* 0x000fe4000780c0ff */
        /* <DEDUP_REMOVED lines=18> */
[C---:B------:R-:W-:Y:S02]  /*4890*/  ISETP.NE.AND P0, PT, R26.reuse, 0x7fffffff, PT ;  /* 0x7fffffff1a00780c */ /* 0x040fe40003f05270 */
[----:B------:R-:W-:Y:S02]  /*48a0*/  LOP3.LUT R48, R43, R42, RZ, 0xc0, !PT ;  /* 0x0000002a2b307212 */ /* 0x000fe400078ec0ff */
[----:B------:R-:W-:Y:S02]  /*48b0*/  SEL R42, R26, 0x80000000, P0 ;  /* 0x800000001a2a7807 */ /* 0x000fe40000000000 */
[----:B------:R0:W4:Y:S02]  /*48c0*/  FLO.U32 R43, R48 ;  /* 0x00000030002b7300 */ /* 0x00012400000e0000 */
[----:B------:R-:W-:-:S04]  /*48d0*/  SHF.R.U32.HI R42, RZ, UR6, R42 ;  /* 0x00000006ff2a7c19 */ /* 0x000fc8000801162a */
[----:B-1----:R-:W-:Y:S01]  /*48e0*/  LOP3.LUT R53, R42, UR5, RZ, 0x30, !PT ;  /* 0x000000052a357c12 */ /* 0x002fe2000f8e30ff */
[----:B------:R-:W-:Y:S01]  /*48f0*/  IMAD.MOV.U32 R42, RZ, RZ, RZ ;  /* 0x000000ffff2a7224 */ /* 0x000fe200078e00ff */
[----:B0-----:R-:W-:-:S04]  /*4900*/  LOP3.LUT R48, R17, R48, RZ, 0xc0, !PT ;  /* 0x0000003011307212 */ /* 0x001fc800078ec0ff */
[----:B------:R0:W1:Y:S01]  /*4910*/  POPC R4, R48 ;  /* 0x0000003000047309 */ /* 0x0000620000000000 */
[----:B----4-:R-:W-:-:S13]  /*4920*/  ISETP.NE.AND P0, PT, R40, R43, PT ;  /* 0x0000002b2800720c */ /* 0x010fda0003f05270 */
[----:B012---:R-:W-:Y:S05]  /*4930*/  @P0 BRA `(.L_x_52) ;  /* 0x0000000000080947 */ /* 0x007fea0003800000 */
[----:B------:R-:W-:-:S05]  /*4940*/  IMAD R49, R49, 0x4, R38 ;  /* 0x0000000431317824 */ /* 0x000fca00078e0226 */
[----:B------:R0:W1:Y:S02]  /*4950*/  ATOMS.ADD R42, [R49], R4 ;  /* 0x00000004312a738c */ /* 0x0000640000000000 */
.L_x_52:
[----:B------:R-:W-:Y:S05]  /*4960*/  BSYNC.RECONVERGENT B0 ;  /* 0x0000000000007941 */ /* 0x000fea0003800200 */
.L_x_51:
[----:B------:R-:W-:Y:S01]  /*4970*/  R2P PR, R53, 0x7f ;  /* 0x0000007f35007804 */ /* 0x000fe20000000000 */
[----:B------:R-:W-:Y:S01]  /*4980*/  IMAD.IADD R0, R0, 0x1, R45 ;  /* 0x0000000100007824 */ /* 0x000fe200078e022d */
[----:B-1----:R1:W2:Y:S01]  /*4990*/  SHFL.IDX PT, R43, R42, R43, 0x1f ;  /* 0x00001f2b2a2b7589 */ /* 0x0022a200000e0000 */
[----:B------:R-:W-:Y:S01]  /*49a0*/  BSSY.RECONVERGENT B0, `(.L_x_53) ;  /* 0x0000026000007945 */ /* 0x000fe20003800200 */
[----:B------:R-:W-:Y:S02]  /*49b0*/  IMAD.IADD R41, R41, 0x1, R50 ;  /* 0x0000000129297824 */ /* 0x000fe400078e0232 */
[----:B------:R-:W-:-:S07]  /*49c0*/  IMAD.MOV.U32 R50, RZ, RZ, RZ ;  /* 0x000000ffff327224 */ /* 0x000fce00078e00ff */
[----:B------:R-:W-:Y:S02]  /*49d0*/  VOTE.ANY R48, PT, P0 ;  /* 0x0000000000307806 */ /* 0x000fe400000e0100 */
[----:B------:R-:W-:Y:S02]  /*49e0*/  VOTE.ANY R45, PT, P1 ;  /* 0x00000000002d7806 */ /* 0x000fe400008e0100 */
        /* <DEDUP_REMOVED lines=23> */
[----:B------:R-:W-:Y:S02]  /*4b60*/  SEL R45, R25, 0x80000000, P0 ;  /* 0x80000000192d7807 */ /* 0x000fe40000000000 */
[----:B0-----:R0:W4:Y:S02]  /*4b70*/  FLO.U32 R49, R48 ;  /* 0x0000003000317300 */ /* 0x00112400000e0000 */
[----:B------:R-:W-:-:S04]  /*4b80*/  SHF.R.U32.HI R45, RZ, UR6, R45 ;  /* 0x00000006ff2d7c19 */ /* 0x000fc8000801162d */
[----:B------:R-:W-:Y:S02]  /*4b90*/  LOP3.LUT R45, R45, UR5, RZ, 0x30, !PT ;  /* 0x000000052d2d7c12 */ /* 0x000fe4000f8e30ff */
[----:B0-----:R-:W-:-:S04]  /*4ba0*/  LOP3.LUT R48, R17, R48, RZ, 0xc0, !PT ;  /* 0x0000003011307212 */ /* 0x001fc800078ec0ff */
[----:B-1----:R0:W1:Y:S01]  /*4bb0*/  POPC R42, R48 ;  /* 0x00000030002a7309 */ /* 0x0020620000000000 */
[----:B----4-:R-:W-:-:S13]  /*4bc0*/  ISETP.NE.AND P0, PT, R40, R49, PT ;  /* 0x000000312800720c */ /* 0x010fda0003f05270 */
[----:B012---:R-:W-:Y:S05]  /*4bd0*/  @P0 BRA `(.L_x_54) ;  /* 0x0000000000080947 */ /* 0x007fea0003800000 */
[----:B------:R-:W-:-:S05]  /*4be0*/  IMAD R53, R53, 0x4, R38 ;  /* 0x0000000435357824 */ /* 0x000fca00078e0226 */
[----:B------:R0:W1:Y:S02]  /*4bf0*/  ATOMS.ADD R50, [R53], R42 ;  /* 0x0000002a3532738c */ /* 0x0000640000000000 */
.L_x_54:
[----:B------:R-:W-:Y:S05]  /*4c00*/  BSYNC.RECONVERGENT B0 ;  /* 0x0000000000007941 */ /* 0x000fea0003800200 */
.L_x_53:
[----:B------:R-:W-:Y:S01]  /*4c10*/  R2P PR, R45, 0x7f ;  /* 0x0000007f2d007804 */ /* 0x000fe20000000000 */
[----:B------:R-:W-:Y:S01]  /*4c20*/  IMAD.IADD R44, R47, 0x1, R44 ;  /* 0x000000012f2c7824 */ /* 0x000fe200078e022c */
[----:B-1----:R1:W2:Y:S01]  /*4c30*/  SHFL.IDX PT, R49, R50, R49, 0x1f ;  /* 0x00001f3132317589 */ /* 0x0022a200000e0000 */
[----:B------:R-:W-:Y:S01]  /*4c40*/  IMAD.IADD R46, R46, 0x1, R51 ;  /* 0x000000012e2e7824 */ /* 0x000fe200078e0233 */
[----:B------:R-:W-:Y:S01]  /*4c50*/  BSSY.RECONVERGENT B0, `(.L_x_55) ;  /* 0x0000025000007945 */ /* 0x000fe20003800200 */
[----:B-1----:R-:W-:-:S08]  /*4c60*/  IMAD.MOV.U32 R50, RZ, RZ, RZ ;  /* 0x000000ffff327224 */ /* 0x002fd000078e00ff */
        /* <DEDUP_REMOVED lines=26> */
[----:B------:R-:W1:Y:S02]  /*4e10*/  FLO.U32 R47, R48 ;  /* 0x00000030002f7300 */ /* 0x000e6400000e0000 */
[----:B0-----:R-:W-:-:S02]  /*4e20*/  SHF.R.U32.HI R53, RZ, UR6, R51 ;  /* 0x00000006ff357c19 */ /* 0x001fc40008011633 */
[----:B------:R-:W-:Y:S02]  /*4e30*/  LOP3.LUT R51, R17, R48, RZ, 0xc0, !PT ;  /* 0x0000003011337212 */ /* 0x000fe400078ec0ff */
[----:B------:R-:W-:-:S04]  /*4e40*/  LOP3.LUT R53, R53, UR5, RZ, 0x30, !PT ;  /* 0x0000000535357c12 */ /* 0x000fc8000f8e30ff */
[----:B------:R-:W0:Y:S01]  /*4e50*/  POPC R51, R51 ;  /* 0x0000003300337309 */ /* 0x000e220000000000 */
[----:B-1----:R-:W-:-:S13]  /*4e60*/  ISETP.NE.AND P0, PT, R40, R47, PT ;  /* 0x0000002f2800720c */ /* 0x002fda0003f05270 */
[----:B0-2---:R-:W-:Y:S05]  /*4e70*/  @P0 BRA `(.L_x_56) ;  /* 0x0000000000080947 */ /* 0x005fea0003800000 */
[----:B------:R-:W-:-:S06]  /*4e80*/  IMAD R50, R45, 0x4, R38 ;  /* 0x000000042d327824 */ /* 0x000fcc00078e0226 */
[----:B------:R0:W1:Y:S02]  /*4e90*/  ATOMS.ADD R50, [R50], R51 ;  /* 0x000000333232738c */ /* 0x0000640000000000 */
.L_x_56:
[----:B------:R-:W-:Y:S05]  /*4ea0*/  BSYNC.RECONVERGENT B0 ;  /* 0x0000000000007941 */ /* 0x000fea0003800200 */
.L_x_55:
[----:B------:R-:W-:Y:S01]  /*4eb0*/  R2P PR, R53, 0x7f ;  /* 0x0000007f35007804 */ /* 0x000fe20000000000 */
[----:B------:R-:W-:Y:S01]  /*4ec0*/  IMAD.IADD R18, R18, 0x1, R15 ;  /* 0x0000000112127824 */ /* 0x000fe200078e020f */
[----:B-1----:R1:W2:Y:S01]  /*4ed0*/  SHFL.IDX PT, R50, R50, R47, 0x1f ;  /* 0x00001f2f32327589 */ /* 0x0022a200000e0000 */
[----:B------:R-:W-:Y:S01]  /*4ee0*/  IMAD.IADD R13, R16, 0x1, R13 ;  /* 0x00000001100d7824 */ /* 0x000fe200078e020d */
[----:B------:R-:W-:Y:S09]  /*4ef0*/  BSSY.RECONVERGENT B0, `(.L_x_57) ;  /* 0x0000025000007945 */ /* 0x000ff20003800200 */
[----:B------:R-:W-:-:S02]  /*4f00*/  VOTE.ANY R45, PT, P0 ;  /* 0x00000000002d7806 */ /* 0x000fc400000e0100 */
[----:B------:R-:W-:Y:S02]  /*4f10*/  VOTE.ANY R48, PT, P1 ;  /* 0x0000000000307806 */ /* 0x000fe400008e0100 */
[----:B------:R-:W-:Y:S02]  /*4f20*/  @!P0 LOP3.LUT R45, RZ, R45, RZ, 0x33, !PT ;  /* 0x0000002dff2d8212 */ /* 0x000fe400078e33ff */
[----:B------:R-:W-:Y:S02]  /*4f30*/  @!P1 LOP3.LUT R48, RZ, R48, RZ, 0x33, !PT ;  /* 0x00000030ff309212 */ /* 0x000fe400078e33ff */
[----:B------:R-:W-:Y:S02]  /*4f40*/  LOP3.LUT P0, RZ, R53, 0x80, RZ, 0xc0, !PT ;  /* 0x0000008035ff7812 */ /* 0x000fe4000780c0ff */
[----:B------:R-:W-:Y:S02]  /*4f50*/  LOP3.LUT R45, R48, R45, RZ, 0xc0, !PT ;  /* 0x0000002d302d7212 */ /* 0x000fe400078ec0ff */
[----:B------:R-:W-:-:S04]  /*4f60*/  VOTE.ANY R48, PT, P2 ;  /* 0x0000000000307806 */ /* 0x000fc800010e0100 */
[----:B------:R-:W-:-:S04]  /*4f70*/  @!P2 LOP3.LUT R48, RZ, R48, RZ, 0x33, !PT ;  /* 0x00000030ff30a212 */ /* 0x000fc800078e33ff */
[----:B------:R-:W-:Y:S02]  /*4f80*/  LOP3.LUT R45, R48, R45, RZ, 0xc0, !PT ;  /* 0x0000002d302d7212 */ /* 0x000fe400078ec0ff */
[----:B------:R-:W-:Y:S02]  /*4f90*/  VOTE.ANY R48, PT, P3 ;  /* 0x0000000000307806 */ /* 0x000fe400018e0100 */
[----:B------:R-:W-:Y:S02]  /*4fa0*/  VOTE.ANY R15, PT, P0 ;  /* 0x00000000000f7806 */ /* 0x000fe400000e0100 */
[----:B------:R-:W-:Y:S02]  /*4fb0*/  @!P3 LOP3.LUT R48, RZ, R48, RZ, 0x33, !PT ;  /* 0x00000030ff30b212 */ /* 0x000fe400078e33ff */
[----:B------:R-:W-:Y:S02]  /*4fc0*/  @!P0 LOP3.LUT R15, RZ, R15, RZ, 0x33, !PT ;  /* 0x0000000fff0f8212 */ /* 0x000fe400078e33ff */
[----:B------:R-:W-:-:S02]  /*4fd0*/  LOP3.LUT R45, R48, R45, RZ, 0xc0, !PT ;  /* 0x0000002d302d7212 */ /* 0x000fc400078ec0ff */
[----:B------:R-:W-:Y:S02]  /*4fe0*/  VOTE.ANY R48, PT, P4 ;  /* 0x0000000000307806 */ /* 0x000fe400020e0100 */
[C---:B------:R-:W-:Y:S02]  /*4ff0*/  ISETP.NE.AND P0, PT, R23.reuse, 0x7fffffff, PT ;  /* 0x7fffffff1700780c */ /* 0x040fe40003f05270 */
[----:B------:R-:W-:Y:S02]  /*5000*/  @!P4 LOP3.LUT R48, RZ, R48, RZ, 0x33, !PT ;  /* 0x00000030ff30c212 */ /* 0x000fe400078e33ff */
[----:B------:R-:W-:Y:S02]  /*5010*/  SEL R16, R23, 0x80000000, P0 ;  /* 0x8000000017107807 */ /* 0x000fe40000000000 */
[----:B------:R-:W-:Y:S02]  /*5020*/  LOP3.LUT R45, R48, R45, RZ, 0xc0, !PT ;  /* 0x0000002d302d7212 */ /* 0x000fe400078ec0ff */
[----:B------:R-:W-:-:S02]  /*5030*/  VOTE.ANY R48, PT, P5 ;  /* 0x0000000000307806 */ /* 0x000fc400028e0100 */
[----:B------:R-:W-:Y:S02]  /*5040*/  SHF.R.U32.HI R16, RZ, UR6, R16 ;  /* 0x00000006ff107c19 */ /* 0x000fe40008011610 */
[----:B------:R-:W-:Y:S02]  /*5050*/  @!P5 LOP3.LUT R48, RZ, R48, RZ, 0x33, !PT ;  /* 0x00000030ff30d212 */ /* 0x000fe400078e33ff */
[----:B-1----:R-:W-:Y:S01]  /*5060*/  LOP3.LUT R47, R16, UR5, RZ, 0x30, !PT ;  /* 0x00000005102f7c12 */ /* 0x002fe2000f8e30ff */
[----:B------:R-:W-:Y:S01]  /*5070*/  IMAD.MOV.U32 R16, RZ, RZ, RZ ;  /* 0x000000ffff107224 */ /* 0x000fe200078e00ff */
[----:B------:R-:W-:Y:S02]  /*5080*/  LOP3.LUT R45, R48, R45, RZ, 0xc0, !PT ;  /* 0x0000002d302d7212 */ /* 0x000fe400078ec0ff */
[----:B------:R-:W-:-:S04]  /*5090*/  VOTE.ANY R48, PT, P6 ;  /* 0x0000000000307806 */ /* 0x000fc800030e0100 */
[----:B------:R-:W-:-:S04]  /*50a0*/  @!P6 LOP3.LUT R48, RZ, R48, RZ, 0x33, !PT ;  /* 0x00000030ff30e212 */ /* 0x000fc800078e33ff */
[----:B------:R-:W-:-:S04]  /*50b0*/  LOP3.LUT R48, R48, R45, RZ, 0xc0, !PT ;  /* 0x0000002d30307212 */ /* 0x000fc800078ec0ff */
[----:B------:R-:W-:-:S04]  /*50c0*/  LOP3.LUT R48, R15, R48, RZ, 0xc0, !PT ;  /* 0x000000300f307212 */ /* 0x000fc800078ec0ff */
[----:B------:R-:W1:Y:S01]  /*50d0*/  FLO.U32 R15, R48 ;  /* 0x00000030000f7300 */ /* 0x000e6200000e0000 */
[----:B------:R-:W-:-:S07]  /*50e0*/  LOP3.LUT R45, R17, R48, RZ, 0xc0, !PT ;  /* 0x00000030112d7212 */ /* 0x000fce00078ec0ff */
[----:B------:R-:W4:Y:S01]  /*50f0*/  POPC R45, R45 ;  /* 0x0000002d002d7309 */ /* 0x000f220000000000 */
[----:B-1----:R-:W-:-:S13]  /*5100*/  ISETP.NE.AND P0, PT, R40, R15, PT ;  /* 0x0000000f2800720c */ /* 0x002fda0003f05270 */
[----:B--2-4-:R-:W-:Y:S05]  /*5110*/  @P0 BRA `(.L_x_58) ;  /* 0x0000000000080947 */ /* 0x014fea0003800000 */
[----:B------:R-:W-:-:S06]  /*5120*/  IMAD R16, R53, 0x4, R38 ;  /* 0x0000000435107824 */ /* 0x000fcc00078e0226 */
[----:B------:R1:W2:Y:S02]  /*5130*/  ATOMS.ADD R16, [R16], R45 ;  /* 0x0000002d1010738c */ /* 0x0002a40000000000 */
.L_x_58:
[----:B------:R-:W-:Y:S05]  /*5140*/  BSYNC.RECONVERGENT B0 ;  /* 0x0000000000007941 */ /* 0x000fea0003800200 */
.L_x_57:
[----:B------:R-:W-:Y:S01]  /*5150*/  R2P PR, R47, 0x7f ;  /* 0x0000007f2f007804 */ /* 0x000fe20000000000 */
[----:B------:R-:W-:Y:S01]  /*5160*/  IMAD.IADD R14, R14, 0x1, R11 ;  /* 0x000000010e0e7824 */ /* 0x000fe200078e020b */
[----:B--2---:R2:W4:Y:S01]  /*5170*/  SHFL.IDX PT, R16, R16, R15, 0x1f ;  /* 0x00001f0f10107589 */ /* 0x00452200000e0000 */
[----:B---3--:R-:W-:Y:S01]  /*5180*/  IMAD.IADD R9, R12, 0x1, R9 ;  /* 0x000000010c097824 */ /* 0x008fe200078e0209 */
        /* <DEDUP_REMOVED lines=27> */
[----:B------:R-:W3:Y:S01]  /*5340*/  FLO.U32 R11, R48 ;  /* 0x00000030000b7300 */ /* 0x000ee200000e0000 */
[----:B------:R-:W-:Y:S02]  /*5350*/  LOP3.LUT R53, R17, R48, RZ, 0xc0, !PT ;  /* 0x0000003011357212 */ /* 0x000fe400078ec0ff */
[----:B------:R-:W-:-:S04]  /*5360*/  SHF.R.U32.HI R12, RZ, UR6, R12 ;  /* 0x00000006ff0c7c19 */ /* 0x000fc8000801160c */
[----:B--2---:R-:W-:Y:S01]  /*5370*/  LOP3.LUT R15, R12, UR5, RZ, 0x30, !PT ;  /* 0x000000050c0f7c12 */ /* 0x004fe2000f8e30ff */
[----:B------:R-:W2:Y:S01]  /*5380*/  POPC R53, R53 ;  /* 0x0000003500357309 */ /* 0x000ea20000000000 */
[----:B------:R-:W-:Y:S01]  /*5390*/  IMAD.MOV.U32 R12, RZ, RZ, RZ ;  /* 0x000000ffff0c7224 */ /* 0x000fe200078e00ff */
[----:B---3--:R-:W-:-:S13]  /*53a0*/  ISETP.NE.AND P0, PT, R40, R11, PT ;  /* 0x0000000b2800720c */ /* 0x008fda0003f05270 */
[----:B--2-4-:R-:W-:Y:S05]  /*53b0*/  @P0 BRA `(.L_x_60) ;  /* 0x0000000000080947 */ /* 0x014fea0003800000 */
[----:B------:R-:W-:-:S06]  /*53c0*/  IMAD R12, R47, 0x4, R38 ;  /* 0x000000042f0c7824 */ /* 0x000fcc00078e0226 */
[----:B------:R2:W3:Y:S02]  /*53d0*/  ATOMS.ADD R12, [R12], R53 ;  /* 0x000000350c0c738c */ /* 0x0004e40000000000 */
.L_x_60:
[----:B------:R-:W-:Y:S05]  /*53e0*/  BSYNC.RECONVERGENT B0 ;  /* 0x0000000000007941 */ /* 0x000fea0003800200 */
.L_x_59:
[----:B------:R-:W-:Y:S01]  /*53f0*/  R2P PR, R15, 0x7f ;  /* 0x0000007f0f007804 */ /* 0x000fe20000000000 */
[----:B------:R-:W-:Y:S01]  /*5400*/  IMAD.IADD R10, R10, 0x1, R7 ;  /* 0x000000010a0a7824 */ /* 0x000fe200078e0207 */
[----:B---3--:R3:W4:Y:S01]  /*5410*/  SHFL.IDX PT, R12, R12, R11, 0x1f ;  /* 0x00001f0b0c0c7589 */ /* 0x00872200000e0000 */
        /* <DEDUP_REMOVED lines=21> */
[----:B------:R-:W-:-:S04]  /*5570*/  VOTE.ANY R48, PT, P5 ;  /* 0x0000000000307806 */ /* 0x000fc800028e0100 */
[----:B------:R-:W-:-:S04]  /*5580*/  @!P5 LOP3.LUT R48, RZ, R48, RZ, 0x33, !PT ;  /* 0x00000030ff30d212 */ /* 0x000fc800078e33ff */
[----:B------:R-:W-:Y:S02]  /*5590*/  LOP3.LUT R47, R48, R47, RZ, 0xc0, !PT ;  /* 0x0000002f302f7212 */ /* 0x000fe400078ec0ff */
[----:B------:R-:W-:-:S04]  /*55a0*/  VOTE.ANY R48, PT, P6 ;  /* 0x0000000000307806 */ /* 0x000fc800030e0100 */
[----:B------:R-:W-:-:S04]  /*55b0*/  @!P6 LOP3.LUT R48, RZ, R48, RZ, 0x33, !PT ;  /* 0x00000030ff30e212 */ /* 0x000fc800078e33ff */
[----:B------:R-:W-:Y:S02]  /*55c0*/  LOP3.LUT R48, R48, R47, RZ, 0xc0, !PT ;  /* 0x0000002f30307212 */ /* 0x000fe400078ec0ff */
[----:B------:R-:W-:Y:S02]  /*55d0*/  SHF.R.U32.HI R47, RZ, UR6, R8 ;  /* 0x00000006ff2f7c19 */ /* 0x000fe40008011608 */
[----:B------:R-:W-:Y:S02]  /*55e0*/  LOP3.LUT R48, R7, R48, RZ, 0xc0, !PT ;  /* 0x0000003007307212 */ /* 0x000fe400078ec0ff */
[----:B------:R-:W-:Y:S02]  /*55f0*/  LOP3.LUT R47, R47, UR5, RZ, 0x30, !PT ;  /* 0x000000052f2f7c12 */ /* 0x000fe4000f8e30ff */
[----:B------:R5:W0:Y:S01]  /*5600*/  FLO.U32 R7, R48 ;  /* 0x0000003000077300 */ /* 0x000a2200000e0000 */
[----:B------:R-:W-:-:S07]  /*5610*/  LOP3.LUT R8, R17, R48, RZ, 0xc0, !PT ;  /* 0x0000003011087212 */ /* 0x000fce00078ec0ff */
[----:B------:R-:W1:Y:S01]  /*5620*/  POPC R8, R8 ;  /* 0x0000000800087309 */ /* 0x000e620000000000 */
[----:B-----5:R-:W-:Y:S01]  /*5630*/  IMAD.MOV.U32 R48, RZ, RZ, RZ ;  /* 0x000000ffff307224 */ /* 0x020fe200078e00ff */
[----:B0-----:R-:W-:-:S13]  /*5640*/  ISETP.NE.AND P0, PT, R40, R7, PT ;  /* 0x000000072800720c */ /* 0x001fda0003f05270 */
[----:B-1-34-:R-:W-:Y:S05]  /*5650*/  @P0 BRA `(.L_x_62) ;  /* 0x0000000000080947 */ /* 0x01afea0003800000 */
[----:B------:R-:W-:-:S05]  /*5660*/  IMAD R15, R15, 0x4, R38 ;  /* 0x000000040f0f7824 */ /* 0x000fca00078e0226 */
[----:B------:R0:W1:Y:S02]  /*5670*/  ATOMS.ADD R48, [R15], R8 ;  /* 0x000000080f30738c */ /* 0x0000640000000000 */
.L_x_62:
[----:B------:R-:W-:Y:S05]  /*5680*/  BSYNC.RECONVERGENT B0 ;  /* 0x0000000000007941 */ /* 0x000fea0003800200 */
.L_x_61:
[----:B------:R-:W-:Y:S01]  /*5690*/  R2P PR, R47, 0x7f ;  /* 0x0000007f2f007804 */ /* 0x000fe20000000000 */
[----:B-1----:R1:W3:Y:S01]  /*56a0*/  SHFL.IDX PT, R7, R48, R7, 0x1f ;  /* 0x00001f0730077589 */ /* 0x0022e200000e0000 */
[----:B------:R-:W-:Y:S11]  /*56b0*/  BSSY.RECONVERGENT B0, `(.L_x_63) ;  /* 0x0000021000007945 */ /* 0x000ff60003800200 */
[----:B------:R-:W-:-:S02]  /*56c0*/  VOTE.ANY R11, PT, P0 ;  /* 0x00000000000b7806 */ /* 0x000fc400000e0100 */
[----:B0-----:R-:W-:Y:S02]  /*56d0*/  VOTE.ANY R15, PT, P1 ;  /* 0x00000000000f7806 */ /* 0x001fe400008e0100 */
[----:B------:R-:W-:Y:S02]  /*56e0*/  @!P0 LOP3.LUT R11, RZ, R11, RZ, 0x33, !PT ;  /* 0x0000000bff0b8212 */ /* 0x000fe400078e33ff */
[----:B------:R-:W-:Y:S02]  /*56f0*/  @!P1 LOP3.LUT R15, RZ, R15, RZ, 0x33, !PT ;  /* 0x0000000fff0f9212 */ /* 0x000fe400078e33ff */
[----:B-1----:R-:W-:Y:S02]  /*5700*/  VOTE.ANY R48, PT, P5 ;  /* 0x0000000000307806 */ /* 0x002fe400028e0100 */
[----:B------:R-:W-:Y:S02]  /*5710*/  LOP3.LUT R11, R15, R11, RZ, 0xc0, !PT ;  /* 0x0000000b0f0b7212 */ /* 0x000fe400078ec0ff */
[----:B------:R-:W-:-:S02]  /*5720*/  VOTE.ANY R15, PT, P2 ;  /* 0x00000000000f7806 */ /* 0x000fc400010e0100 */
        /* <DEDUP_REMOVED lines=9> */
[----:B------:R-:W-:-:S04]  /*57c0*/  LOP3.LUT R11, R15, R11, RZ, 0xc0, !PT ;  /* 0x0000000b0f0b7212 */ /* 0x000fc800078ec0ff */
[----:B------:R-:W-:Y:S02]  /*57d0*/  LOP3.LUT R11, R48, R11, RZ, 0xc0, !PT ;  /* 0x0000000b300b7212 */ /* 0x000fe400078ec0ff */
[----:B------:R-:W-:-:S04]  /*57e0*/  VOTE.ANY R48, PT, P6 ;  /* 0x0000000000307806 */ /* 0x000fc800030e0100 */
[----:B------:R-:W-:-:S04]  /*57f0*/  @!P6 LOP3.LUT R48, RZ, R48, RZ, 0x33, !PT ;  /* 0x00000030ff30e212 */ /* 0x000fc800078e33ff */
[----:B------:R-:W-:Y:S02]  /*5800*/  LOP3.LUT R11, R48, R11, RZ, 0xc0, !PT ;  /* 0x0000000b300b7212 */ /* 0x000fe400078ec0ff */
[----:B------:R-:W-:-:S04]  /*5810*/  VOTE.ANY R48, PT, P0 ;  /* 0x0000000000307806 */ /* 0x000fc800000e0100 */
[----:B------:R-:W-:-:S04]  /*5820*/  @!P0 LOP3.LUT R48, RZ, R48, RZ, 0x33, !PT ;  /* 0x00000030ff308212 */ /* 0x000fc800078e33ff */
[----:B------:R-:W-:-:S04]  /*5830*/  LOP3.LUT R48, R48, R11, RZ, 0xc0, !PT ;  /* 0x0000000b30307212 */ /* 0x000fc800078ec0ff */
[----:B------:R-:W0:Y:S01]  /*5840*/  FLO.U32 R15, R48 ;  /* 0x00000030000f7300 */ /* 0x000e2200000e0000 */
[----:B------:R-:W-:-:S07]  /*5850*/  LOP3.LUT R11, R17, R48, RZ, 0xc0, !PT ;  /* 0x00000030110b7212 */ /* 0x000fce00078ec0ff */
[----:B------:R-:W1:Y:S01]  /*5860*/  POPC R11, R11 ;  /* 0x0000000b000b7309 */ /* 0x000e620000000000 */
[----:B0-----:R-:W-:Y:S01]  /*5870*/  ISETP.NE.AND P0, PT, R40, R15, PT ;  /* 0x0000000f2800720c */ /* 0x001fe20003f05270 */
[----:B------:R-:W-:-:S12]  /*5880*/  IMAD.MOV.U32 R40, RZ, RZ, RZ ;  /* 0x000000ffff287224 */ /* 0x000fd800078e00ff */
[----:B-1-3--:R-:W-:Y:S05]  /*5890*/  @P0 BRA `(.L_x_64) ;  /* 0x0000000000080947 */ /* 0x00afea0003800000 */
[----:B------:R-:W-:-:S05]  /*58a0*/  IMAD R38, R47, 0x4, R38 ;  /* 0x000000042f267824 */ /* 0x000fca00078e0226 */
[----:B------:R0:W1:Y:S02]  /*58b0*/  ATOMS.ADD R40, [R38], R11 ;  /* 0x0000000b2628738c */ /* 0x0000640000000000 */
.L_x_64:
[----:B------:R-:W-:Y:S05]  /*58c0*/  BSYNC.RECONVERGENT B0 ;  /* 0x0000000000007941 */ /* 0x000fea0003800200 */
.L_x_63:
[----:B01----:R0:W1:Y:S01]  /*58d0*/  SHFL.IDX PT, R38, R40, R15, 0x1f ;  /* 0x00001f0f28267589 */ /* 0x00306200000e0000 */
[----:B------:R-:W-:Y:S01]  /*58e0*/  ISETP.GE.AND P0, PT, R39, RZ, PT ;  /* 0x000000ff2700720c */ /* 0x000fe20003f06270 */
[----:B------:R-:W-:Y:S01]  /*58f0*/  IMAD.IADD R43, R4, 0x1, R43 ;  /* 0x00000001042b7824 */ /* 0x000fe200078e022b */
[----:B------:R-:W-:Y:S01]  /*5900*/  LEA R17, R6, UR4, 0x2 ;  /* 0x0000000406117c11 */ /* 0x000fe2000f8e10ff */
[----:B------:R-:W-:Y:S01]  /*5910*/  BAR.SYNC.DEFER_BLOCKING 0x0 ;  /* 0x0000000000007b1d */ /* 0x000fe20000010000 */
[----:B------:R-:W-:Y:S01]  /*5920*/  LEA R0, R0, UR4, 0x2 ;  /* 0x0000000400007c11 */ /* 0x000fe2000f8e10ff */
[----:B------:R-:W-:Y:S01]  /*5930*/  IMAD.IADD R49, R42, 0x1, R49 ;  /* 0x000000012a317824 */ /* 0x000fe200078e0231 */
[----:B------:R-:W-:Y:S01]  /*5940*/  LEA R4, R41, UR4, 0x2 ;  /* 0x0000000429047c11 */ /* 0x000fe2000f8e10ff */
[----:B------:R-:W-:Y:S01]  /*5950*/  IMAD.IADD R50, R51, 0x1, R50 ;  /* 0x0000000133327824 */ /* 0x000fe200078e0232 */
[----:B------:R-:W-:Y:S01]  /*5960*/  SEL R48, RZ, 0x7fffffff, !P0 ;  /* 0x7fffffffff307807 */ /* 0x000fe20004000000 */
[----:B------:R-:W-:Y:S01]  /*5970*/  IMAD.IADD R16, R45, 0x1, R16 ;  /* 0x000000012d107824 */ /* 0x000fe200078e0210 */
[----:B------:R-:W-:Y:S01]  /*5980*/  LEA R46, R46, UR4, 0x2 ;  /* 0x000000042e2e7c11 */ /* 0x000fe2000f8e10ff */
[----:B------:R-:W-:Y:S01]  /*5990*/  IMAD.IADD R12, R53, 0x1, R12 ;  /* 0x00000001350c7824 */ /* 0x000fe200078e020c */
[----:B0-----:R-:W-:Y:S01]  /*59a0*/  LEA R15, R18, UR4, 0x2 ;  /* 0x00000004120f7c11 */ /* 0x001fe2000f8e10ff */
[----:B------:R-:W-:Y:S01]  /*59b0*/  IMAD.IADD R7, R8, 0x1, R7 ;  /* 0x0000000108077824 */ /* 0x000fe200078e0207 */
[----:B------:R-:W-:Y:S01]  /*59c0*/  LEA R6, R13, UR4, 0x2 ;  /* 0x000000040d067c11 */ /* 0x000fe2000f8e10ff */
[----:B------:R-:W-:Y:S01]  /*59d0*/  BSSY B1, `(.L_x_65) ;  /* 0x0000054000017945 */ /* 0x000fe20003800000 */
[----:B------:R-:W-:-:S02]  /*59e0*/  LOP3.LUT R39, R48, R39, RZ, 0x3c, !PT ;  /* 0x0000002730277212 */ /* 0x000fc400078e3cff */
[----:B------:R-:W-:Y:S02]  /*59f0*/  LEA R14, R14, UR4, 0x2 ;  /* 0x000000040e0e7c11 */ /* 0x000fe4000f8e10ff */
[----:B------:R-:W-:Y:S02]  /*5a00*/  LEA R9, R9, UR4, 0x2 ;  /* 0x0000000409097c11 */ /* 0x000fe4000f8e10ff */
[----:B------:R-:W-:Y:S01]  /*5a10*/  LEA R10, R10, UR4, 0x2 ;  /* 0x000000040a0a7c11 */ /* 0x000fe2000f8e10ff */
[----:B-1----:R-:W-:Y:S01]  /*5a20*/  IMAD.IADD R38, R11, 0x1, R38 ;  /* 0x000000010b267824 */ /* 0x002fe200078e0226 */
[----:B------:R-:W-:Y:S02]  /*5a30*/  LEA R11, R44, UR4, 0x2 ;  /* 0x000000042c0b7c11 */ /* 0x000fe4000f8e10ff */
[----:B------:R-:W-:Y:S01]  /*5a40*/  LEA R5, R5, UR4, 0x2 ;  /* 0x0000000405057c11 */ /* 0x000fe2000f8e10ff */
[----:B------:R-:W-:Y:S01]  /*5a50*/  STS [R17+-0x4], R36 ;  /* 0xfffffc2411007388 */ /* 0x000fe20000000800 */
[----:B------:R-:W-:-:S02]  /*5a60*/  LEA R49, R49, UR4, 0x2 ;  /* 0x0000000431317c11 */ /* 0x000fc4000f8e10ff */
[----:B------:R-:W-:Y:S01]  /*5a70*/  LEA R50, R50, UR4, 0x2 ;  /* 0x0000000432327c11 */ /* 0x000fe2000f8e10ff */
[----:B------:R0:W-:Y:S01]  /*5a80*/  STS [R0+-0x4], R37 ;  /* 0xfffffc2500007388 */ /* 0x0001e20000000800 */
[----:B------:R-:W-:Y:S02]  /*5a90*/  LEA R12, R12, UR4, 0x2 ;  /* 0x000000040c0c7c11 */ /* 0x000fe4000f8e10ff */
[----:B------:R-:W-:Y:S01]  /*5aa0*/  LEA R7, R7, UR4, 0x2 ;  /* 0x0000000407077c11 */ /* 0x000fe2000f8e10ff */
[----:B------:R-:W-:Y:S01]  /*5ab0*/  STS [R4+-0x4], R35 ;  /* 0xfffffc2304007388 */ /* 0x000fe20000000800 */
[----:B------:R-:W-:Y:S02]  /*5ac0*/  LEA R38, R38, UR4, 0x2 ;  /* 0x0000000426267c11 */ /* 0x000fe4000f8e10ff */
[----:B------:R-:W-:Y:S01]  /*5ad0*/  ISETP.NE.AND P1, PT, R52, RZ, PT ;  /* 0x000000ff3400720c */ /* 0x000fe20003f25270 */
[----:B------:R1:W-:Y:S01]  /*5ae0*/  STS [R11+-0x4], R34 ;  /* 0xfffffc220b007388 */ /* 0x0003e20000000800 */
[----:B------:R-:W-:-:S02]  /*5af0*/  LEA R13, R3, UR4, 0x3 ;  /* 0x00000004030d7c11 */ /* 0x000fc4000f8e18ff */
[----:B0-----:R-:W-:Y:S01]  /*5b00*/  LEA R0, R43, UR4, 0x2 ;  /* 0x000000042b007c11 */ /* 0x001fe2000f8e10ff */
[----:B------:R0:W-:Y:S04]  /*5b10*/  STS [R46+-0x4], R33 ;  /* 0xfffffc212e007388 */ /* 0x0001e80000000800 */
[----:B------:R0:W-:Y:S01]  /*5b20*/  STS [R15+-0x4], R32 ;  /* 0xfffffc200f007388 */ /* 0x0001e20000000800 */
[----:B-1----:R-:W-:-:S03]  /*5b30*/  LEA R11, R16, UR4, 0x2 ;  /* 0x00000004100b7c11 */ /* 0x002fc6000f8e10ff */
[----:B------:R0:W-:Y:S04]  /*5b40*/  STS [R6+-0x4], R31 ;  /* 0xfffffc1f06007388 */ /* 0x0001e80000000800 */
        /* <DEDUP_REMOVED lines=10> */
[----:B------:R0:W-:Y:S01]  /*5bf0*/  STS [R38+-0x4], R21 ;  /* 0xfffffc1526007388 */ /* 0x0001e20000000800 */
[----:B------:R-:W-:Y:S05]  /*5c00*/  @P1 BRA `(.L_x_66) ;  /* 0x0000000000c01947 */ /* 0x000fea0003800000 */
[----:B------:R-:W0:Y:S02]  /*5c10*/  LDCU.64 UR10, c[0x0][0x398] ;  /* 0x00007300ff0a77ac */ /* 0x000e240008000a00 */
[----:B0-----:R-:W-:-:S04]  /*5c20*/  LEA R6, P0, R3, UR10, 0x3 ;  /* 0x0000000a03067c11 */ /* 0x001fc8000f8018ff */
[----:B------:R-:W-:-:S05]  /*5c30*/  LEA.HI.X R7, R3, UR11, RZ, 0x3, P0 ;  /* 0x0000000b03077c11 */ /* 0x000fca00080f1cff */
[----:B------:R-:W3:Y:S01]  /*5c40*/  LDG.E.64 R4, desc[UR8][R6.64] ;  /* 0x0000000806047981 */ /* 0x000ee2000c1e1b00 */
[----:B------:R-:W-:Y:S01]  /*5c50*/  SHF.R.S32.HI R9, RZ, 0x1f, R19 ;  /* 0x0000001fff097819 */ /* 0x000fe20000011413 */
[----:B------:R-:W-:Y:S01]  /*5c60*/  UISETP.GE.AND UP0, UPT, UR7, 0x1, UPT ;  /* 0x000000010700788c */ /* 0x000fe2000bf06270 */
[----:B---3--:R-:W-:-:S05]  /*5c70*/  IADD3 R4, P0, PT, -R19, R4, RZ ;  /* 0x0000000413047210 */ /* 0x008fca0007f1e1ff */
[----:B------:R-:W-:Y:S02]  /*5c80*/  IMAD.X R5, R5, 0x1, ~R9, P0 ;  /* 0x0000000105057824 */ /* 0x000fe400000e0e09 */
[----:B------:R-:W-:-:S03]  /*5c90*/  IMAD.MOV.U32 R9, RZ, RZ, R20 ;  /* 0x000000ffff097224 */ /* 0x000fc600078e0014 */
[----:B------:R0:W-:Y:S01]  /*5ca0*/  STS.64 [R13+0x6c00], R4 ;  /* 0x006c00040d007388 */ /* 0x0001e20000000a00 */
[----:B------:R-:W-:Y:S05]  /*5cb0*/  BRA.U !UP0, `(.L_x_67) ;  /* 0x00000001086c7547 */ /* 0x000fea000b800000 */
[----:B------:R-:W-:Y:S01]  /*5cc0*/  BSSY B0, `(.L_x_68) ;  /* 0x0000019000007945 */ /* 0x000fe20003800000 */
[----:B------:R-:W-:Y:S02]  /*5cd0*/  IMAD.MOV.U32 R0, RZ, RZ, -0x1 ;  /* 0xffffffffff007424 */ /* 0x000fe400078e00ff */
[----:B------:R-:W-:Y:S02]  /*5ce0*/  IMAD.U32 R6, RZ, RZ, UR7 ;  /* 0x00000007ff067e24 */ /* 0x000fe4000f8e00ff */
[----:B------:R-:W-:-:S07]  /*5cf0*/  IMAD.MOV.U32 R9, RZ, RZ, R20 ;  /* 0x000000ffff097224 */ /* 0x000fce00078e0014 */
.L_x_72:
[----:B0-----:R-:W0:Y:S01]  /*5d00*/  LDC.64 R4, c[0x0][0x380] ;  /* 0x0000e000ff047b82 */ /* 0x001e220000000a00 */
[----:B------:R-:W-:Y:S01]  /*5d10*/  VIADD R11, R6, 0xffffffff ;  /* 0xffffffff060b7836 */ /* 0x000fe20000000000 */
[----:B------:R-:W-:Y:S03]  /*5d20*/  BSSY B2, `(.L_x_69) ;  /* 0x0000008000027945 */ /* 0x000fe60003800000 */
[----:B------:R-:W-:-:S04]  /*5d30*/  IMAD R7, R11, 0x100, R3 ;  /* 0x000001000b077824 */ /* 0x000fc800078e0203 */
[----:B0-----:R-:W-:-:S07]  /*5d40*/  IMAD.WIDE R4, R7, 0x4, R4 ;  /* 0x0000000407047825 */ /* 0x001fce00078e0204 */
.L_x_70:
[----:B------:R-:W-:Y:S05]  /*5d50*/  YIELD ;  /* 0x0000000000007946 */ /* 0x000fea0003800000 */
[----:B------:R0:W-:Y:S06]  /*5d60*/  MEMBAR.SC.CTA ;  /* 0x0000000000007992 */ /* 0x0001ec0000000000 */
[----:B0-----:R-:W3:Y:S02]  /*5d70*/  LDG.E.STRONG.SYS R7, desc[UR8][R4.64] ;  /* 0x0000000804077981 */ /* 0x001ee4000c1f5900 */
[----:B---3--:R-:W-:-:S13]  /*5d80*/  ISETP.NE.AND P0, PT, R7, RZ, PT ;  /* 0x000000ff0700720c */ /* 0x008fda0003f05270 */
[----:B------:R-:W-:Y:S05]  /*5d90*/  @!P0 BRA `(.L_x_70) ;  /* 0xfffffffc00ec8947 */ /* 0x000fea000383ffff */
[----:B------:R-:W-:Y:S05]  /*5da0*/  BSYNC B2 ;  /* 0x0000000000027941 */ /* 0x000fea0003800000 */
.L_x_69:
[----:B------:R-:W-:Y:S01]  /*5db0*/  BSSY.RECONVERGENT B2, `(.L_x_71) ;  /* 0x0000006000027945 */ /* 0x000fe20003800200 */
[C---:B------:R-:W-:Y:S02]  /*5dc0*/  ISETP.GT.AND P0, PT, R7.reuse, -0x1, PT ;  /* 0xffffffff0700780c */ /* 0x040fe40003f04270 */
[----:B------:R-:W-:Y:S01]  /*5dd0*/  LOP3.LUT R4, R7, 0x3fffffff, RZ, 0xc0, !PT ;  /* 0x3fffffff07047812 */ /* 0x000fe200078ec0ff */
[----:B------:R-:W-:Y:S05]  /*5de0*/  WARPSYNC.EXCLUSIVE R0 ;  /* 0x0000000000007348 */ /* 0x000fea0003a00000 */
[----:B------:R-:W-:-:S05]  /*5df0*/  IMAD.IADD R9, R4, 0x1, R9 ;  /* 0x0000000104097824 */ /* 0x000fca00078e0209 */
[----:B------:R-:W-:-:S07]  /*5e00*/  VOTE.ANY R0, PT, P0 ;  /* 0x0000000000007806 */ /* 0x000fce00000e0100 */
[----:B------:R-:W-:Y:S05]  /*5e10*/  BSYNC.RECONVERGENT B2 ;  /* 0x0000000000027941 */ /* 0x000fea0003800200 */
.L_x_71:
[----:B------:R-:W-:Y:S01]  /*5e20*/  ISETP.GT.U32.AND P1, PT, R6, 0x1, PT ;  /* 0x000000010600780c */ /* 0x000fe20003f24070 */
[----:B------:R-:W-:-:S12]  /*5e30*/  IMAD.MOV.U32 R6, RZ, RZ, R11 ;  /* 0x000000ffff067224 */ /* 0x000fd800078e000b */
[----:B------:R-:W-:Y:S05]  /*5e40*/  @P0 BRA P1, `(.L_x_72) ;  /* 0xfffffffc00ac0947 */ /* 0x000fea000083ffff */
[----:B------:R-:W-:Y:S05]  /*5e50*/  BSYNC B0 ;  /* 0x0000000000007941 */ /* 0x000fea0003800000 */
.L_x_68:
[----:B------:R1:W3:Y:S02]  /*5e60*/  LDS.64 R4, [R13+0x6c00] ;  /* 0x006c00000d047984 */ /* 0x0002e40000000a00 */
.L_x_67:
[----:B------:R-:W4:Y:S01]  /*5e70*/  LDC.64 R6, c[0x0][0x380] ;  /* 0x0000e000ff067b82 */ /* 0x000f220000000a00 */
[C---:B------:R-:W-:Y:S01]  /*5e80*/  IMAD.IADD R11, R9.reuse, 0x1, -R20 ;  /* 0x00000001090b7824 */ /* 0x040fe200078e0a14 */
[----:B------:R-:W-:Y:S01]  /*5e90*/  LOP3.LUT R9, R9, 0x80000000, RZ, 0xfc, !PT ;  /* 0x8000000009097812 */ /* 0x000fe200078efcff */
[----:B------:R-:W-:-:S03]  /*5ea0*/  IMAD.U32 R15, RZ, RZ, UR7 ;  /* 0x00000007ff0f7e24 */ /* 0x000fc6000f8e00ff */
[----:B0--3--:R-:W-:Y:S01]  /*5eb0*/  IADD3 R4, P0, PT, R11, R4, RZ ;  /* 0x000000040b047210 */ /* 0x009fe20007f1e0ff */
[----:B------:R-:W-:-:S03]  /*5ec0*/  IMAD R15, R15, 0x100, R3 ;  /* 0x000001000f0f7824 */ /* 0x000fc600078e0203 */
[----:B------:R-:W-:-:S05]  /*5ed0*/  LEA.HI.X.SX32 R5, R11, R5, 0x1, P0 ;  /* 0x000000050b057211 */ /* 0x000fca00000f0eff */
[----:B------:R3:W-:Y:S01]  /*5ee0*/  STS.64 [R13+0x6c00], R4 ;  /* 0x006c00040d007388 */ /* 0x0007e20000000a00 */
[----:B----4-:R-:W-:-:S05]  /*5ef0*/  IMAD.WIDE R6, R15, 0x4, R6 ;  /* 0x000000040f067825 */ /* 0x010fca00078e0206 */
[----:B------:R3:W-:Y:S02]  /*5f00*/  STG.E.STRONG.SYS desc[UR8][R6.64], R9 ;  /* 0x0000000906007986 */ /* 0x0007e4000c115908 */
.L_x_66:
[----:B------:R-:W-:Y:S05]  /*5f10*/  BSYNC B1 ;  /* 0x0000000000017941 */ /* 0x000fea0003800000 */
.L_x_65:
[----:B0--3--:R-:W0:Y:S01]  /*5f20*/  LDC.64 R6, c[0x0][0x390] ;  /* 0x0000e400ff067b82 */ /* 0x009e220000000a00 */
[----:B------:R-:W-:-:S06]  /*5f30*/  UIMAD UR6, UR7, 0x1b00, URZ ;  /* 0x00001b00070678a4 */ /* 0x000fcc000f8e02ff */
[----:B------:R-:W-:Y:S01]  /*5f40*/  IMAD.U32 R0, RZ, RZ, UR6 ;  /* 0x00000006ff007e24 */ /* 0x000fe2000f8e00ff */
[----:B------:R-:W3:Y:S03]  /*5f50*/  LDC R9, c[0x0][0x3c0] ;  /* 0x0000f000ff097b82 */ /* 0x000ee60000000800 */
[----:B------:R-:W-:Y:S01]  /*5f60*/  VIADD R0, R0, 0x1b00 ;  /* 0x00001b0000007836 */ /* 0x000fe20000000000 */
[----:B0-----:R-:W-:-:S04]  /*5f70*/  ISETP.EQ.U32.AND P1, PT, R6, RZ, PT ;  /* 0x000000ff0600720c */ /* 0x001fc80003f22070 */
[CC--:B---3--:R-:W-:Y:S02]  /*5f80*/  ISETP.GE.AND P0, PT, R0.reuse, R9.reuse, PT ;  /* 0x000000090000720c */ /* 0x0c8fe40003f06270 */
[----:B------:R-:W-:Y:S02]  /*5f90*/  ISETP.GT.AND P3, PT, R0, R9, PT ;  /* 0x000000090000720c */ /* 0x000fe40003f64270 */
[----:B------:R-:W-:Y:S02]  /*5fa0*/  ISETP.EQ.OR.EX P0, PT, R7, RZ, !P0, P1 ;  /* 0x000000ff0700720c */ /* 0x000fe40004702710 */
[C---:B------:R-:W-:Y:S02]  /*5fb0*/  LEA R0, R3.reuse, UR4, 0x2 ;  /* 0x0000000403007c11 */ /* 0x040fe4000f8e10ff */
[----:B------:R-:W-:-:S13]  /*5fc0*/  ISETP.GT.U32.OR P0, PT, R3, 0xff, P0 ;  /* 0x000000ff0300780c */ /* 0x000fda0000704470 */
[----:B------:R-:W-:Y:S05]  /*5fd0*/  @P0 BRA `(.L_x_73) ;  /* 0x0000000000200947 */ /* 0x000fea0003800000 */
[----:B------:R-:W0:Y:S01]  /*5fe0*/  LDS.64 R4, [R13+0x6c00] ;  /* 0x006c00000d047984 */ /* 0x000e220000000a00 */
[----:B------:R-:W-:Y:S02]  /*5ff0*/  SHF.R.S32.HI R11, RZ, 0x1f, R20 ;  /* 0x0000001fff0b7819 */ /* 0x000fe40000011414 */
[----:B------:R-:W-:-:S04]  /*6000*/  LEA R6, P2, R3, R6, 0x3 ;  /* 0x0000000603067211 */ /* 0x000fc800078418ff */
[----:B------:R-:W-:Y:S02]  /*6010*/  LEA.HI.X R7, R3, R7, RZ, 0x3, P2 ;  /* 0x0000000703077211 */ /* 0x000fe400010f1cff */
[----:B0-----:R-:W-:Y:S02]  /*6020*/  IADD3 R20, P0, P1, R4, R19, R20 ;  /* 0x0000001304147210 */ /* 0x001fe4000791e014 */
[----:B------:R-:W-:-:S04]  /*6030*/  SHF.R.S32.HI R4, RZ, 0x1f, R19 ;  /* 0x0000001fff047819 */ /* 0x000fc80000011413 */
[----:B------:R-:W-:-:S05]  /*6040*/  IADD3.X R21, PT, PT, R5, R4, R11, P0, P1 ;  /* 0x0000000405157210 */ /* 0x000fca00007e240b */
[----:B------:R0:W-:Y:S02]  /*6050*/  STG.E.64 desc[UR8][R6.64], R20 ;  /* 0x0000001406007986 */ /* 0x0001e4000c101b08 */
.L_x_73:
[----:B------:R-:W-:Y:S05]  /*6060*/  WARPSYNC.ALL ;  /* 0x0000000000007948 */ /* 0x000fea0003800000 */
[----:B------:R-:W-:Y:S06]  /*6070*/  BAR.SYNC.DEFER_BLOCKING 0x0 ;  /* 0x0000000000007b1d */ /* 0x000fec0000010000 */
[----:B------:R-:W-:Y:S05]  /*6080*/  @P3 BRA `(.L_x_74) ;  /* 0x00000010008c3947 */ /* 0x000fea0003800000 */
[----:B------:R-:W3:Y:S01]  /*6090*/  LDS R2, [R0] ;  /* 0x0000000000027984 */ /* 0x000ee20000000800 */
[----:B------:R-:W4:Y:S01]  /*60a0*/  LDCU UR6, c[0x0][0x3c4] ;  /* 0x00007880ff0677ac */ /* 0x000f220008000800 */
[----:B------:R-:W5:Y:S01]  /*60b0*/  LDCU.64 UR10, c[0x0][0x3a0] ;  /* 0x00007400ff0a77ac */ /* 0x000f620008000a00 */
[----:B---3--:R-:W-:-:S04]  /*60c0*/  ISETP.NE.AND P0, PT, R2, 0x7fffffff, PT ;  /* 0x7fffffff0200780c */ /* 0x008fc80003f05270 */
[C---:B------:R-:W-:Y:S02]  /*60d0*/  SEL R4, R2.reuse, 0x80000000, P0 ;  /* 0x8000000002047807 */ /* 0x040fe40000000000 */
[----:B------:R-:W-:Y:S02]  /*60e0*/  ISETP.GE.AND P0, PT, R2, RZ, PT ;  /* 0x000000ff0200720c */ /* 0x000fe40003f06270 */
[----:B----4-:R-:W-:-:S04]  /*60f0*/  SHF.R.U32.HI R4, RZ, UR6, R4 ;  /* 0x00000006ff047c19 */ /* 0x010fc80008011604 */
[----:B------:R-:W-:-:S04]  /*6100*/  LOP3.LUT R4, R4, UR5, RZ, 0x30, !PT ;  /* 0x0000000504047c12 */ /* 0x000fc8000f8e30ff */
[----:B------:R-:W-:-:S06]  /*6110*/  LEA R4, R4, UR4, 0x3 ;  /* 0x0000000404047c11 */ /* 0x000fcc000f8e18ff */
[----:B------:R-:W0:Y:S02]  /*6120*/  LDS.64 R4, [R4+0x6c00] ;  /* 0x006c000004047984 */ /* 0x000e240000000a00 */
[----:B0-----:R-:W-:-:S05]  /*6130*/  IADD3 R7, P1, PT, R4, R3, RZ ;  /* 0x0000000304077210 */ /* 0x001fca0007f3e0ff */
[----:B------:R-:W-:Y:S01]  /*6140*/  IMAD.X R8, RZ, RZ, R5, P1 ;  /* 0x000000ffff087224 */ /* 0x000fe200008e0605 */
[C---:B-----5:R-:W-:Y:S02]  /*6150*/  LEA R6, P1, R7.reuse, UR10, 0x2 ;  /* 0x0000000a07067c11 */ /* 0x060fe4000f8210ff */
[----:B------:R-:W-:Y:S02]  /*6160*/  SEL R5, RZ, 0x7fffffff, !P0 ;  /* 0x7fffffffff057807 */ /* 0x000fe40004000000 */
[----:B------:R-:W-:Y:S02]  /*6170*/  LEA.HI.X R7, R7, UR11, R8, 0x2, P1 ;  /* 0x0000000b07077c11 */ /* 0x000fe400088f1408 */
[----:B------:R-:W-:-:S05]  /*6180*/  LOP3.LUT R9, R5, R2, RZ, 0x3c, !PT ;  /* 0x0000000205097212 */ /* 0x000fca00078e3cff */
[----:B------:R-:W-:Y:S01]  /*6190*/  STG.E desc[UR8][R6.64], R9 ;  /* 0x0000000906007986 */ /* 0x000fe2000c101908 */
[----:B------:R-:W-:-:S03]  /*61a0*/  NOP ;  /* 0x0000000000007918 */ /* 0x000fc60000000000 */
[----:B------:R-:W0:Y:S02]  /*61b0*/  LDS R2, [R0+0x600] ;  /* 0x0006000000027984 */ /* 0x000e240000000800 */
[----:B0-----:R-:W-:-:S04]  /*61c0*/  ISETP.NE.AND P0, PT, R2, 0x7fffffff, PT ;  /* 0x7fffffff0200780c */ /* 0x001fc80003f05270 */
[C---:B------:R-:W-:Y:S02]  /*61d0*/  SEL R4, R2.reuse, 0x80000000, P0 ;  /* 0x8000000002047807 */ /* 0x040fe40000000000 */
[----:B------:R-:W-:Y:S02]  /*61e0*/  ISETP.GE.AND P0, PT, R2, RZ, PT ;  /* 0x000000ff0200720c */ /* 0x000fe40003f06270 */
[----:B------:R-:W-:-:S04]  /*61f0*/  SHF.R.U32.HI R4, RZ, UR6, R4 ;  /* 0x00000006ff047c19 */ /* 0x000fc80008011604 */
[----:B------:R-:W-:-:S04]  /*6200*/  LOP3.LUT R4, R4, UR5, RZ, 0x30, !PT ;  /* 0x0000000504047c12 */ /* 0x000fc8000f8e30ff */
[----:B------:R-:W-:-:S06]  /*6210*/  LEA R4, R4, UR4, 0x3 ;  /* 0x0000000404047c11 */ /* 0x000fcc000f8e18ff */
[----:B------:R-:W0:Y:S02]  /*6220*/  LDS.64 R4, [R4+0x6c00] ;  /* 0x006c000004047984 */ /* 0x000e240000000a00 */
[----:B0-----:R-:W-:-:S05]  /*6230*/  IADD3 R8, P1, PT, R4, R3, RZ ;  /* 0x0000000304087210 */ /* 0x001fca0007f3e0ff */
[----:B------:R-:W-:Y:S01]  /*6240*/  IMAD.X R7, RZ, RZ, R5, P1 ;  /* 0x000000ffff077224 */ /* 0x000fe200008e0605 */
[C---:B------:R-:W-:Y:S02]  /*6250*/  LEA R6, P1, R8.reuse, UR10, 0x2 ;  /* 0x0000000a08067c11 */ /* 0x040fe4000f8210ff */
        /* <DEDUP_REMOVED lines=260> */
[----:B------:R-:W-:Y:S01]  /*72a0*/  NOP ;  /* 0x0000000000007918 */ /* 0x000fe20000000000 */
[----:B------:R-:W-:Y:S05]  /*72b0*/  EXIT ;  /* 0x000000000000794d */ /* 0x000fea0003800000 */
.L_x_74:
[----:B------:R-:W-:Y:S01]  /*72c0*/  IMAD.U32 R4, RZ, RZ, UR7 ;  /* 0x00000007ff047e24 */ /* 0x000fe2000f8e00ff */
[----:B------:R-:W-:Y:S01]  /*72d0*/  BSSY.RECONVERGENT B0, `(.L_x_75) ;  /* 0x0000020000007945 */ /* 0x000fe20003800200 */
[C---:B0-----:R-:W-:Y:S02]  /*72e0*/  VIADD R6, R3.reuse, 0x300 ;  /* 0x0000030003067836 */ /* 0x041fe40000000000 */
[----:B------:R-:W-:Y:S02]  /*72f0*/  IMAD R5, R4, -0x1b00, R9 ;  /* 0xffffe50004057824 */ /* 0x000fe400078e0209 */
[C---:B------:R-:W-:Y:S02]  /*7300*/  VIADD R4, R3.reuse, 0x180 ;  /* 0x0000018003047836 */ /* 0x040fe40000000000 */
[C---:B------:R-:W-:Y:S01]  /*7310*/  VIADD R8, R3.reuse, 0x480 ;  /* 0x0000048003087836 */ /* 0x040fe20000000000 */
[CC--:B------:R-:W-:Y:S01]  /*7320*/  ISETP.GE.AND P4, PT, R3.reuse, R5.reuse, PT ;  /* 0x000000050300720c */ /* 0x0c0fe20003f86270 */
[C---:B------:R-:W-:Y:S01]  /*7330*/  VIADD R10, R3.reuse, 0x900 ;  /* 0x00000900030a7836 */ /* 0x040fe20000000000 */
[-C--:B------:R-:W-:Y:S01]  /*7340*/  ISETP.GE.AND P3, PT, R4, R5.reuse, PT ;  /* 0x000000050400720c */ /* 0x080fe20003f66270 */
[C---:B------:R-:W-:Y:S01]  /*7350*/  VIADD R4, R3.reuse, 0x600 ;  /* 0x0000060003047836 */ /* 0x040fe20000000000 */
[-C--:B------:R-:W-:Y:S01]  /*7360*/  ISETP.GE.AND P2, PT, R6, R5.reuse, PT ;  /* 0x000000050600720c */ /* 0x080fe20003f46270 */
[----:B------:R-:W-:Y:S01]  /*7370*/  VIADD R6, R3, 0x780 ;  /* 0x0000078003067836 */ /* 0x000fe20000000000 */
[----:B------:R-:W-:-:S02]  /*7380*/  ISETP.GE.AND P1, PT, R8, R5, PT ;  /* 0x000000050800720c */ /* 0x000fc40003f26270 */
[-C--:B------:R-:W-:Y:S02]  /*7390*/  ISETP.GE.AND P0, PT, R4, R5.reuse, PT ;  /* 0x000000050400720c */ /* 0x080fe40003f06270 */
[----:B------:R-:W-:-:S03]  /*73a0*/  ISETP.GE.AND P5, PT, R6, R5, PT ;  /* 0x000000050600720c */ /* 0x000fc60003fa6270 */
[----:B------:R-:W-:Y:S10]  /*73b0*/  @P4 BRA `(.L_x_76) ;  /* 0x0000000000444947 */ /* 0x000ff40003800000 */
[----:B------:R-:W0:Y:S01]  /*73c0*/  LDS R4, [R0] ;  /* 0x0000000000047984 */ /* 0x000e220000000800 */
[----:B------:R-:W3:Y:S01]  /*73d0*/  LDCU UR6, c[0x0][0x3c4] ;  /* 0x00007880ff0677ac */ /* 0x000ee20008000800 */
[----:B------:R-:W4:Y:S01]  /*73e0*/  LDCU.64 UR10, c[0x0][0x3a0] ;  /* 0x00007400ff0a77ac */ /* 0x000f220008000a00 */
[----:B0-----:R-:W-:-:S04]  /*73f0*/  ISETP.NE.AND P4, PT, R4, 0x7fffffff, PT ;  /* 0x7fffffff0400780c */ /* 0x001fc80003f85270 */
[C---:B------:R-:W-:Y:S02]  /*7400*/  SEL R6, R4.reuse, 0x80000000, P4 ;  /* 0x8000000004067807 */ /* 0x040fe40002000000 */
[----:B------:R-:W-:Y:S02]  /*7410*/  ISETP.GE.AND P4, PT, R4, RZ, PT ;  /* 0x000000ff0400720c */ /* 0x000fe40003f86270 */
[----:B---3--:R-:W-:Y:S02]  /*7420*/  SHF.R.U32.HI R6, RZ, UR6, R6 ;  /* 0x00000006ff067c19 */ /* 0x008fe40008011606 */
[----:B------:R-:W-:Y:S02]  /*7430*/  SEL R9, RZ, 0x7fffffff, !P4 ;  /* 0x7fffffffff097807 */ /* 0x000fe40006000000 */
[----:B------:R-:W-:Y:S02]  /*7440*/  LOP3.LUT R6, R6, UR5, RZ, 0x30, !PT ;  /* 0x0000000506067c12 */ /* 0x000fe4000f8e30ff */
[----:B------:R-:W-:-:S02]  /*7450*/  LOP3.LUT R9, R9, R4, RZ, 0x3c, !PT ;  /* 0x0000000409097212 */ /* 0x000fc400078e3cff */
[----:B------:R-:W-:-:S05]  /*7460*/  LEA R8, R6, UR4, 0x3 ;  /* 0x0000000406087c11 */ /* 0x000fca000f8e18ff */
[----:B------:R-:W0:Y:S02]  /*7470*/  LDS.64 R6, [R8+0x6c00] ;  /* 0x006c000008067984 */ /* 0x000e240000000a00 */
[----:B0-----:R-:W-:-:S04]  /*7480*/  IADD3 R11, P6, PT, R6, R3, RZ ;  /* 0x00000003060b7210 */ /* 0x001fc80007fde0ff */
[----:B----4-:R-:W-:Y:S01]  /*7490*/  LEA R6, P4, R11, UR10, 0x2 ;  /* 0x0000000a0b067c11 */ /* 0x010fe2000f8810ff */
[----:B------:R-:W-:-:S05]  /*74a0*/  IMAD.X R12, RZ, RZ, R7, P6 ;  /* 0x000000ffff0c7224 */ /* 0x000fca00030e0607 */
[----:B------:R-:W-:-:S05]  /*74b0*/  LEA.HI.X R7, R11, UR11, R12, 0x2, P4 ;  /* 0x0000000b0b077c11 */ /* 0x000fca000a0f140c */
[----:B------:R0:W-:Y:S02]  /*74c0*/  STG.E desc[UR8][R6.64], R9 ;  /* 0x0000000906007986 */ /* 0x0001e4000c101908 */
.L_x_76:
[----:B------:R-:W-:Y:S05]  /*74d0*/  BSYNC.RECONVERGENT B0 ;  /* 0x0000000000007941 */ /* 0x000fea0003800200 */
.L_x_75:
[----:B------:R-:W-:Y:S01]  /*74e0*/  NOP ;  /* 0x0000000000007918 */ /* 0x000fe20000000000 */
[----:B------:R-:W-:Y:S01]  /*74f0*/  BSSY.RECONVERGENT B0, `(.L_x_77) ;  /* 0x0000015000007945 */ /* 0x000fe20003800200 */
[----:B------:R-:W-:Y:S01]  /*7500*/  ISETP.GE.AND P4, PT, R10, R5, PT ;  /* 0x000000050a00720c */ /* 0x000fe20003f86270 */
[----:B------:R-:W-:Y:S02]  /*7510*/  VIADD R10, R3, 0xa80 ;  /* 0x00000a80030a7836 */ /* 0x000fe40000000000 */
[----:B------:R-:W-:Y:S10]  /*7520*/  @P3 BRA `(.L_x_78) ;  /* 0x0000000000443947 */ /* 0x000ff40003800000 */
[----:B------:R-:W3:Y:S01]  /*7530*/  LDS R4, [R0+0x600] ;  /* 0x0006000000047984 */ /* 0x000ee20000000800 */
[----:B------:R-:W4:Y:S01]  /*7540*/  LDCU UR6, c[0x0][0x3c4] ;  /* 0x00007880ff0677ac */ /* 0x000f220008000800 */
[----:B------:R-:W5:Y:S01]  /*7550*/  LDCU.64 UR10, c[0x0][0x3a0] ;  /* 0x00007400ff0a77ac */ /* 0x000f620008000a00 */
[----:B---3--:R-:W-:-:S04]  /*7560*/  ISETP.NE.AND P3, PT, R4, 0x7fffffff, PT ;  /* 0x7fffffff0400780c */ /* 0x008fc80003f65270 */
[C---:B0-----:R-:W-:Y:S02]  /*7570*/  SEL R6, R4.reuse, 0x80000000, P3 ;  /* 0x8000000004067807 */ /* 0x041fe40001800000 */
[----:B------:R-:W-:Y:S02]  /*7580*/  ISETP.GE.AND P3, PT, R4, RZ, PT ;  /* 0x000000ff0400720c */ /* 0x000fe40003f66270 */
[----:B----4-:R-:W-:Y:S02]  /*7590*/  SHF.R.U32.HI R6, RZ, UR6, R6 ;  /* 0x00000006ff067c19 */ /* 0x010fe40008011606 */
[----:B------:R-:W-:Y:S02]  /*75a0*/  SEL R9, RZ, 0x7fffffff, !P3 ;  /* 0x7fffffffff097807 */ /* 0x000fe40005800000 */
[----:B------:R-:W-:Y:S02]  /*75b0*/  LOP3.LUT R6, R6, UR5, RZ, 0x30, !PT ;  /* 0x0000000506067c12 */ /* 0x000fe4000f8e30ff */
[----:B------:R-:W-:-:S02]  /*75c0*/  LOP3.LUT R9, R9, R4, RZ, 0x3c, !PT ;  /* 0x0000000409097212 */ /* 0x000fc400078e3cff */
[----:B------:R-:W-:-:S05]  /*75d0*/  LEA R8, R6, UR4, 0x3 ;  /* 0x0000000406087c11 */ /* 0x000fca000f8e18ff */
[----:B------:R-:W0:Y:S02]  /*75e0*/  LDS.64 R6, [R8+0x6c00] ;  /* 0x006c000008067984 */ /* 0x000e240000000a00 */
[----:B0-----:R-:W-:-:S04]  /*75f0*/  IADD3 R11, P6, PT, R6, R3, RZ ;  /* 0x00000003060b7210 */ /* 0x001fc80007fde0ff */
[----:B-----5:R-:W-:Y:S01]  /*7600*/  LEA R6, P3, R11, UR10, 0x2 ;  /* 0x0000000a0b067c11 */ /* 0x020fe2000f8610ff */
[----:B------:R-:W-:-:S05]  /*7610*/  IMAD.X R12, RZ, RZ, R7, P6 ;  /* 0x000000ffff0c7224 */ /* 0x000fca00030e0607 */
[----:B------:R-:W-:-:S05]  /*7620*/  LEA.HI.X R7, R11, UR11, R12, 0x2, P3 ;  /* 0x0000000b0b077c11 */ /* 0x000fca00098f140c */
[----:B------:R3:W-:Y:S02]  /*7630*/  STG.E desc[UR8][R6.64+0x600], R9 ;  /* 0x0006000906007986 */ /* 0x0007e4000c101908 */
.L_x_78:
[----:B------:R-:W-:Y:S05]  /*7640*/  BSYNC.RECONVERGENT B0 ;  /* 0x0000000000007941 */ /* 0x000fea0003800200 */
.L_x_77:
[----:B------:R-:W-:Y:S01]  /*7650*/  NOP ;  /* 0x0000000000007918 */ /* 0x000fe20000000000 */
[----:B------:R-:W-:Y:S01]  /*7660*/  BSSY.RECONVERGENT B0, `(.L_x_79) ;  /* 0x0000015000007945 */ /* 0x000fe20003800200 */
[----:B------:R-:W-:Y:S02]  /*7670*/  ISETP.GE.AND P3, PT, R10, R5, PT ;  /* 0x000000050a00720c */ /* 0x000fe40003f66270 */
[----:B------:R-:W-:Y:S01]  /*7680*/  LOP3.LUT R10, R3, 0xc00, RZ, 0xfc, !PT ;  /* 0x00000c00030a7812 */ /* 0x000fe200078efcff */
[----:B------:R-:W-:Y:S10]  /*7690*/  @P2 BRA `(.L_x_80) ;  /* 0x0000000000442947 */ /* 0x000ff40003800000 */
[----:B------:R-:W4:Y:S01]  /*76a0*/  LDS R4, [R0+0xc00] ;  /* 0x000c000000047984 */ /* 0x000f220000000800 */
[----:B------:R-:W5:Y:S01]  /*76b0*/  LDCU UR6, c[0x0][0x3c4] ;  /* 0x00007880ff0677ac */ /* 0x000f620008000800 */
[----:B------:R-:W1:Y:S01]  /*76c0*/  LDCU.64 UR10, c[0x0][0x3a0] ;  /* 0x00007400ff0a77ac */ /* 0x000e620008000a00 */
[----:B----4-:R-:W-:-:S04]  /*76d0*/  ISETP.NE.AND P2, PT, R4, 0x7fffffff, PT ;  /* 0x7fffffff0400780c */ /* 0x010fc80003f45270 */
[C---:B0--3--:R-:W-:Y:S02]  /*76e0*/  SEL R6, R4.reuse, 0x80000000, P2 ;  /* 0x8000000004067807 */ /* 0x049fe40001000000 */
[----:B------:R-:W-:Y:S02]  /*76f0*/  ISETP.GE.AND P2, PT, R4, RZ, PT ;  /* 0x000000ff0400720c */ /* 0x000fe40003f46270 */
[----:B-----5:R-:W-:Y:S02]  /*7700*/  SHF.R.U32.HI R6, RZ, UR6, R6 ;  /* 0x00000006ff067c19 */ /* 0x020fe40008011606 */
[----:B------:R-:W-:Y:S02]  /*7710*/  SEL R9, RZ, 0x7fffffff, !P2 ;  /* 0x7fffffffff097807 */ /* 0x000fe40005000000 */
[----:B------:R-:W-:Y:S02]  /*7720*/  LOP3.LUT R6, R6, UR5, RZ, 0x30, !PT ;  /* 0x0000000506067c12 */ /* 0x000fe4000f8e30ff */
[----:B------:R-:W-:-:S02]  /*7730*/  LOP3.LUT R9, R9, R4, RZ, 0x3c, !PT ;  /* 0x0000000409097212 */ /* 0x000fc400078e3cff */
[----:B------:R-:W-:-:S05]  /*7740*/  LEA R8, R6, UR4, 0x3 ;  /* 0x0000000406087c11 */ /* 0x000fca000f8e18ff */
[----:B------:R-:W0:Y:S02]  /*7750*/  LDS.64 R6, [R8+0x6c00] ;  /* 0x006c000008067984 */ /* 0x000e240000000a00 */
[----:B0-----:R-:W-:-:S04]  /*7760*/  IADD3 R11, P6, PT, R6, R3, RZ ;  /* 0x00000003060b7210 */ /* 0x001fc80007fde0ff */
[----:B-1----:R-:W-:Y:S01]  /*7770*/  LEA R6, P2, R11, UR10, 0x2 ;  /* 0x0000000a0b067c11 */ /* 0x002fe2000f8410ff */
[----:B------:R-:W-:-:S05]  /*7780*/  IMAD.X R12, RZ, RZ, R7, P6 ;  /* 0x000000ffff0c7224 */ /* 0x000fca00030e0607 */
[----:B------:R-:W-:-:S05]  /*7790*/  LEA.HI.X R7, R11, UR11, R12, 0x2, P2 ;  /* 0x0000000b0b077c11 */ /* 0x000fca00090f140c */
[----:B------:R4:W-:Y:S02]  /*77a0*/  STG.E desc[UR8][R6.64+0xc00], R9 ;  /* 0x000c000906007986 */ /* 0x0009e4000c101908 */
.L_x_80:
[----:B------:R-:W-:Y:S05]  /*77b0*/  BSYNC.RECONVERGENT B0 ;  /* 0x0000000000007941 */ /* 0x000fea0003800200 */
.L_x_79:
[----:B------:R-:W-:Y:S01]  /*77c0*/  NOP ;  /* 0x0000000000007918 */ /* 0x000fe20000000000 */
[----:B------:R-:W-:Y:S01]  /*77d0*/  BSSY.RECONVERGENT B0, `(.L_x_81) ;  /* 0x0000015000007945 */ /* 0x000fe20003800200 */
[----:B------:R-:W-:Y:S01]  /*77e0*/  ISETP.GE.AND P2, PT, R10, R5, PT ;  /* 0x000000050a00720c */ /* 0x000fe20003f46270 */
[----:B------:R-:W-:Y:S02]  /*77f0*/  VIADD R10, R3, 0xd80 ;  /* 0x00000d80030a7836 */ /* 0x000fe40000000000 */
[----:B------:R-:W-:Y:S10]  /*7800*/  @P1 BRA `(.L_x_82) ;  /* 0x0000000000441947 */ /* 0x000ff40003800000 */
[----:B------:R-:W5:Y:S01]  /*7810*/  LDS R4, [R0+0x1200] ;  /* 0x0012000000047984 */ /* 0x000f620000000800 */
[----:B------:R-:W1:Y:S01]  /*7820*/  LDCU UR6, c[0x0][0x3c4] ;  /* 0x00007880ff0677ac */ /* 0x000e620008000800 */
[----:B------:R-:W2:Y:S01]  /*7830*/  LDCU.64 UR10, c[0x0][0x3a0] ;  /* 0x00007400ff0a77ac */ /* 0x000ea20008000a00 */
[----:B-----5:R-:W-:-:S04]  /*7840*/  ISETP.NE.AND P1, PT, R4, 0x7fffffff, PT ;  /* 0x7fffffff0400780c */ /* 0x020fc80003f25270 */
[C---:B0--34-:R-:W-:Y:S02]  /*7850*/  SEL R6, R4.reuse, 0x80000000, P1 ;  /* 0x8000000004067807 */ /* 0x059fe40000800000 */
[----:B------:R-:W-:Y:S02]  /*7860*/  ISETP.GE.AND P1, PT, R4, RZ, PT ;  /* 0x000000ff0400720c */ /* 0x000fe40003f26270 */
[----:B-1----:R-:W-:Y:S02]  /*7870*/  SHF.R.U32.HI R6, RZ, UR6, R6 ;  /* 0x00000006ff067c19 */ /* 0x002fe40008011606 */
[----:B------:R-:W-:Y:S02]  /*7880*/  SEL R9, RZ, 0x7fffffff, !P1 ;  /* 0x7fffffffff097807 */ /* 0x000fe40004800000 */
[----:B------:R-:W-:Y:S02]  /*7890*/  LOP3.LUT R6, R6, UR5, RZ, 0x30, !PT ;  /* 0x0000000506067c12 */ /* 0x000fe4000f8e30ff */
[----:B------:R-:W-:-:S02]  /*78a0*/  LOP3.LUT R9, R9, R4, RZ, 0x3c, !PT ;  /* 0x0000000409097212 */ /* 0x000fc400078e3cff */
[----:B------:R-:W-:-:S05]  /*78b0*/  LEA R8, R6, UR4, 0x3 ;  /* 0x0000000406087c11 */ /* 0x000fca000f8e18ff */
[----:B------:R-:W0:Y:S02]  /*78c0*/  LDS.64 R6, [R8+0x6c00] ;  /* 0x006c000008067984 */ /* 0x000e240000000a00 */
[----:B0-----:R-:W-:-:S04]  /*78d0*/  IADD3 R11, P6, PT, R6, R3, RZ ;  /* 0x00000003060b7210 */ /* 0x001fc80007fde0ff */
[----:B--2---:R-:W-:Y:S01]  /*78e0*/  LEA R6, P1, R11, UR10, 0x2 ;  /* 0x0000000a0b067c11 */ /* 0x004fe2000f8210ff */
[----:B------:R-:W-:-:S05]  /*78f0*/  IMAD.X R12, RZ, RZ, R7, P6 ;  /* 0x000000ffff0c7224 */ /* 0x000fca00030e0607 */
[----:B------:R-:W-:-:S05]  /*7900*/  LEA.HI.X R7, R11, UR11, R12, 0x2, P1 ;  /* 0x0000000b0b077c11 */ /* 0x000fca00088f140c */
[----:B------:R0:W-:Y:S02]  /*7910*/  STG.E desc[UR8][R6.64+0x1200], R9 ;  /* 0x0012000906007986 */ /* 0x0001e4000c101908 */
.L_x_82:
[----:B------:R-:W-:Y:S05]  /*7920*/  BSYNC.RECONVERGENT B0 ;  /* 0x0000000000007941 */ /* 0x000fea0003800200 */
.L_x_81:
        /* <DEDUP_REMOVED lines=22> */
.L_x_84:
[----:B------:R-:W-:Y:S05]  /*7a90*/  BSYNC.RECONVERGENT B0 ;  /* 0x0000000000007941 */ /* 0x000fea0003800200 */
.L_x_83:
        /* <DEDUP_REMOVED lines=22> */
.L_x_86:
[----:B------:R-:W-:Y:S05]  /*7c00*/  BSYNC.RECONVERGENT B0 ;  /* 0x0000000000007941 */ /* 0x000fea0003800200 */
.L_x_85:
        /* <DEDUP_REMOVED lines=22> */
.L_x_88:
[----:B------:R-:W-:Y:S05]  /*7d70*/  BSYNC.RECONVERGENT B0 ;  /* 0x0000000000007941 */ /* 0x000fea0003800200 */
.L_x_87:
        /* <DEDUP_REMOVED lines=22> */
.L_x_90:
[----:B------:R-:W-:Y:S05]  /*7ee0*/  BSYNC.RECONVERGENT B0 ;  /* 0x0000000000007941 */ /* 0x000fea0003800200 */
.L_x_89:
        /* <DEDUP_REMOVED lines=22> */
.L_x_92:
[----:B------:R-:W-:Y:S05]  /*8050*/  BSYNC.RECONVERGENT B0 ;  /* 0x0000000000007941 */ /* 0x000fea0003800200 */
.L_x_91:
        /* <DEDUP_REMOVED lines=22> */
.L_x_94:
[----:B------:R-:W-:Y:S05]  /*81c0*/  BSYNC.RECONVERGENT B0 ;  /* 0x0000000000007941 */ /* 0x000fea0003800200 */
.L_x_93:
[----:B------:R-:W-:Y:S01]  /*81d0*/  NOP ;  /* 0x0000000000007918 */ /* 0x000fe20000000000 */
[----:B------:R-:W-:Y:S01]  /*81e0*/  BSSY.RECONVERGENT B0, `(.L_x_95) ;  /* 0x0000015000007945 */ /* 0x000fe20003800200 */
[----:B------:R-:W-:Y:S02]  /*81f0*/  ISETP.GE.AND P1, PT, R10, R5, PT ;  /* 0x000000050a00720c */ /* 0x000fe40003f26270 */
[----:B------:R-:W-:Y:S01]  /*8200*/  LOP3.LUT R10, R3, 0x1800, RZ, 0xfc, !PT ;  /* 0x00001800030a7812 */ /* 0x000fe200078efcff */
        /* <DEDUP_REMOVED lines=18> */
.L_x_96:
[----:B------:R-:W-:Y:S05]  /*8330*/  BSYNC.RECONVERGENT B0 ;  /* 0x0000000000007941 */ /* 0x000fea0003800200 */
.L_x_95:
[----:B------:R-:W-:Y:S01]  /*8340*/  NOP ;  /* 0x0000000000007918 */ /* 0x000fe20000000000 */
[----:B------:R-:W-:Y:S01]  /*8350*/  BSSY.RECONVERGENT B0, `(.L_x_97) ;  /* 0x0000014000007945 */ /* 0x000fe20003800200 */
[----:B------:R-:W-:-:S03]  /*8360*/  ISETP.GE.AND P0, PT, R10, R5, PT ;  /* 0x000000050a00720c */ /* 0x000fc60003f06270 */
        /* <DEDUP_REMOVED lines=18> */
.L_x_98:
[----:B------:R-:W-:Y:S05]  /*8490*/  BSYNC.RECONVERGENT B0 ;  /* 0x0000000000007941 */ /* 0x000fea0003800200 */
.L_x_97:
[----:B------:R-:W-:Y:S01]  /*84a0*/  NOP ;  /* 0x0000000000007918 */ /* 0x000fe20000000000 */
[----:B------:R-:W-:Y:S04]  /*84b0*/  BSSY.RECONVERGENT B0, `(.L_x_99) ;  /* 0x0000013000007945 */ /* 0x000fe80003800200 */
[----:B------:R-:W-:Y:S05]  /*84c0*/  @P4 BRA `(.L_x_100) ;  /* 0x0000000000444947 */ /* 0x000fea0003800000 */
        /* <DEDUP_REMOVED lines=12> */
[----:B0-----:R-:W-:-:S05]  /*8590*/  IADD3 R10, P5, PT, R6, R3, RZ ;  /* 0x00000003060a7210 */ /* 0x001fca0007fbe0ff */
[----:B------:R-:W-:Y:S01]  /*85a0*/  IMAD.X R7, RZ, RZ, R7, P5 ;  /* 0x000000ffff077224 */ /* 0x000fe200028e0607 */
[----:B--2---:R-:W-:-:S04]  /*85b0*/  LEA R6, P5, R10, UR10, 0x2 ;  /* 0x0000000a0a067c11 */ /* 0x004fc8000f8a10ff */
[----:B------:R-:W-:-:S05]  /*85c0*/  LEA.HI.X R7, R10, UR11, R7, 0x2, P5 ;  /* 0x0000000b0a077c11 */ /* 0x000fca000a8f1407 */
[----:B------:R0:W-:Y:S04]  /*85d0*/  STG.E desc[UR8][R6.64+0x4800], R9 ;  /* 0x0048000906007986 */ /* 0x0001e8000c101908 */
.L_x_100:
[----:B------:R-:W-:Y:S05]  /*85e0*/  BSYNC.RECONVERGENT B0 ;  /* 0x0000000000007941 */ /* 0x000fea0003800200 */
.L_x_99:
        /* <DEDUP_REMOVED lines=20> */
.L_x_102:
[----:B------:R-:W-:Y:S05]  /*8730*/  BSYNC.RECONVERGENT B0 ;  /* 0x0000000000007941 */ /* 0x000fea0003800200 */
.L_x_101:
        /* <DEDUP_REMOVED lines=20> */
.L_x_104:
[----:B------:R-:W-:Y:S05]  /*8880*/  BSYNC.RECONVERGENT B0 ;  /* 0x0000000000007941 */ /* 0x000fea0003800200 */
.L_x_103:
        /* <DEDUP_REMOVED lines=20> */
.L_x_106:
[----:B------:R-:W-:Y:S05]  /*89d0*/  BSYNC.RECONVERGENT B0 ;  /* 0x0000000000007941 */ /* 0x000fea0003800200 */
.L_x_105:
        /* <DEDUP_REMOVED lines=20> */
.L_x_108:
[----:B------:R-:W-:Y:S05]  /*8b20*/  BSYNC.RECONVERGENT B0 ;  /* 0x0000000000007941 */ /* 0x000fea0003800200 */
.L_x_107:
[----:B------:R-:W-:Y:S01]  /*8b30*/  NOP ;  /* 0x0000000000007918 */ /* 0x000fe20000000000 */
[----:B------:R-:W5:Y:S01]  /*8b40*/  LDS R0, [R0+0x6600] ;  /* 0x0066000000007984 */ /* 0x000f620000000800 */
[----:B------:R-:W1:Y:S01]  /*8b50*/  LDCU UR6, c[0x0][0x3c4] ;  /* 0x00007880ff0677ac */ /* 0x000e620008000800 */
[----:B-----5:R-:W-:-:S04]  /*8b60*/  ISETP.NE.AND P0, PT, R0, 0x7fffffff, PT ;  /* 0x7fffffff0000780c */ /* 0x020fc80003f05270 */
[----:B------:R-:W-:-:S04]  /*8b70*/  SEL R2, R0, 0x80000000, P0 ;  /* 0x8000000000027807 */ /* 0x000fc80000000000 */
[----:B-1----:R-:W-:-:S04]  /*8b80*/  SHF.R.U32.HI R2, RZ, UR6, R2 ;  /* 0x00000006ff027c19 */ /* 0x002fc80008011602 */
[----:B------:R-:W-:-:S04]  /*8b90*/  LOP3.LUT R2, R2, UR5, RZ, 0x30, !PT ;  /* 0x0000000502027c12 */ /* 0x000fc8000f8e30ff */
[----:B0--34-:R-:W-:Y:S01]  /*8ba0*/  LEA R6, R2, UR4, 0x3 ;  /* 0x0000000402067c11 */ /* 0x019fe2000f8e18ff */
[----:B------:R-:W-:-:S05]  /*8bb0*/  VIADD R2, R3, 0x1980 ;  /* 0x0000198003027836 */ /* 0x000fca0000000000 */
[----:B------:R-:W0:Y:S01]  /*8bc0*/  LDS.64 R6, [R6+0x6c00] ;  /* 0x006c000006067984 */ /* 0x000e220000000a00 */
[----:B------:R-:W-:-:S13]  /*8bd0*/  ISETP.GE.AND P0, PT, R2, R5, PT ;  /* 0x000000050200720c */ /* 0x000fda0003f06270 */
[----:B------:R-:W1:Y:S01]  /*8be0*/  @!P0 LDC.64 R8, c[0x0][0x3a0] ;  /* 0x0000e800ff088b82 */ /* 0x000e620000000a00 */
[----:B------:R-:W-:-:S04]  /*8bf0*/  @!P0 ISETP.GE.AND P1, PT, R0, RZ, PT ;  /* 0x000000ff0000820c */ /* 0x000fc80003f26270 */
[----:B------:R-:W-:-:S04]  /*8c00*/  @!P0 SEL R5, RZ, 0x7fffffff, !P1 ;  /* 0x7fffffffff058807 */ /* 0x000fc80004800000 */
[----:B------:R-:W-:Y:S02]  /*8c10*/  @!P0 LOP3.LUT R5, R5, R0, RZ, 0x3c, !PT ;  /* 0x0000000005058212 */ /* 0x000fe400078e3cff */
[----:B0-----:R-:W-:-:S05]  /*8c20*/  IADD3 R3, P2, PT, R6, R3, RZ ;  /* 0x0000000306037210 */ /* 0x001fca0007f5e0ff */
[----:B------:R-:W-:Y:S01]  /*8c30*/  IMAD.X R4, RZ, RZ, R7, P2 ;  /* 0x000000ffff047224 */ /* 0x000fe200010e0607 */
[----:B-1----:R-:W-:-:S04]  /*8c40*/  @!P0 LEA R2, P2, R3, R8, 0x2 ;  /* 0x0000000803028211 */ /* 0x002fc800078410ff */
[----:B------:R-:W-:-:S05]  /*8c50*/  @!P0 LEA.HI.X R3, R3, R9, R4, 0x2, P2 ;  /* 0x0000000903038211 */ /* 0x000fca00010f1404 */
[----:B------:R-:W-:Y:S01]  /*8c60*/  @!P0 STG.E desc[UR8][R2.64+0x6600], R5 ;  /* 0x0066000502008986 */ /* 0x000fe2000c101908 */
[----:B------:R-:W-:Y:S01]  /*8c70*/  NOP ;  /* 0x0000000000007918 */ /* 0x000fe20000000000 */
[----:B------:R-:W-:Y:S05]  /*8c80*/  EXIT ;  /* 0x000000000000794d */ /* 0x000fea0003800000 */
.L_x_26:
[----:B------:R-:W-:Y:S02]  /*8c90*/  IMAD.MOV.U32 R51, RZ, RZ, R16 ;  /* 0x000000ffff337224 */ /* 0x000fe400078e0010 */
[----:B------:R-:W-:Y:S02]  /*8ca0*/  IMAD.MOV.U32 R46, RZ, RZ, 0x1 ;  /* 0x00000001ff2e7424 */ /* 0x000fe400078e00ff */
[----:B------:R-:W-:Y:S02]  /*8cb0*/  IMAD.MOV.U32 R53, RZ, RZ, RZ ;  /* 0x000000ffff357224 */ /* 0x000fe400078e00ff */
[----:B------:R-:W-:-:S07]  /*8cc0*/  IMAD.MOV.U32 R44, RZ, RZ, -0x1 ;  /* 0xffffffffff2c7424 */ /* 0x000fce00078e00ff */
[----:B------:R-:W-:Y:S05]  /*8cd0*/  WARPSYNC.COLLECTIVE R44, `(.L_x_109) ;  /* 0x000000002c087348 */ /* 0x000fea0003c00000 */
[----:B------:R0:W1:Y:S02]  /*8ce0*/  SHFL.UP P0, R49, R51, R46, R53 ;  /* 0x0400002e33317389 */ /* 0x0000640000000035 */
[----:B01----:R-:W-:Y:S05]  /*8cf0*/  ENDCOLLECTIVE ;  /* 0x000000000000791b */ /* 0x003fea0003800000 */
.L_x_109:
[----:B------:R-:W-:Y:S02]  /*8d00*/  IMAD.MOV.U32 R46, RZ, RZ, 0x2 ;  /* 0x00000002ff2e7424 */ /* 0x000fe400078e00ff */
[----:B------:R-:W-:-:S04]  /*8d10*/  IMAD.MOV.U32 R45, RZ, RZ, R49 ;  /* 0x000000ffff2d7224 */ /* 0x000fc800078e0031 */
[----:B------:R-:W-:-:S04]  /*8d20*/  @P0 IMAD.IADD R45, R16, 0x1, R45 ;  /* 0x00000001102d0824 */ /* 0x000fc800078e022d */
[----:B------:R-:W-:-:S07]  /*8d30*/  IMAD.MOV.U32 R51, RZ, RZ, R45 ;  /* 0x000000ffff337224 */ /* 0x000fce00078e002d */
[----:B------:R-:W-:Y:S05]  /*8d40*/  WARPSYNC.COLLECTIVE R44, `(.L_x_110) ;  /* 0x000000002c087348 */ /* 0x000fea0003c00000 */
[----:B------:R0:W1:Y:S02]  /*8d50*/  SHFL.UP P0, R49, R51, R46, R53 ;  /* 0x0400002e33317389 */ /* 0x0000640000000035 */
[----:B01----:R-:W-:Y:S05]  /*8d60*/  ENDCOLLECTIVE ;  /* 0x000000000000791b */ /* 0x003fea0003800000 */
.L_x_110:
[----:B------:R-:W-:Y:S02]  /*8d70*/  IMAD.MOV.U32 R46, RZ, RZ, 0x4 ;  /* 0x00000004ff2e7424 */ /* 0x000fe400078e00ff */
[----:B------:R-:W-:-:S04]  /*8d80*/  IMAD.MOV.U32 R18, RZ, RZ, R49 ;  /* 0x000000ffff127224 */ /* 0x000fc800078e0031 */
[----:B------:R-:W-:-:S04]  /*8d90*/  @P0 IMAD.IADD R18, R45, 0x1, R18 ;  /* 0x000000012d120824 */ /* 0x000fc800078e0212 */
[----:B------:R-:W-:-:S07]  /*8da0*/  IMAD.MOV.U32 R51, RZ, RZ, R18 ;  /* 0x000000ffff337224 */ /* 0x000fce00078e0012 */
[----:B------:R-:W-:Y:S05]  /*8db0*/  WARPSYNC.COLLECTIVE R44, `(.L_x_111) ;  /* 0x000000002c087348 */ /* 0x000fea0003c00000 */
[----:B------:R0:W1:Y:S02]  /*8dc0*/  SHFL.UP P0, R49, R51, R46, R53 ;  /* 0x0400002e33317389 */ /* 0x0000640000000035 */
[----:B01----:R-:W-:Y:S05]  /*8dd0*/  ENDCOLLECTIVE ;  /* 0x000000000000791b */ /* 0x003fea0003800000 */
.L_x_111:
[----:B------:R-:W-:Y:S02]  /*8de0*/  IMAD.MOV.U32 R46, RZ, RZ, 0x8 ;  /* 0x00000008ff2e7424 */ /* 0x000fe400078e00ff */
[----:B------:R-:W-:-:S04]  /*8df0*/  IMAD.MOV.U32 R47, RZ, RZ, R49 ;  /* 0x000000ffff2f7224 */ /* 0x000fc800078e0031 */
[----:B------:R-:W-:-:S04]  /*8e00*/  @P0 IMAD.IADD R47, R18, 0x1, R47 ;  /* 0x00000001122f0824 */ /* 0x000fc800078e022f */
[----:B------:R-:W-:-:S07]  /*8e10*/  IMAD.MOV.U32 R51, RZ, RZ, R47 ;  /* 0x000000ffff337224 */ /* 0x000fce00078e002f */
[----:B------:R-:W-:Y:S05]  /*8e20*/  WARPSYNC.COLLECTIVE R44, `(.L_x_112) ;  /* 0x000000002c087348 */ /* 0x000fea0003c00000 */
[----:B------:R0:W1:Y:S02]  /*8e30*/  SHFL.UP P0, R49, R51, R46, R53 ;  /* 0x0400002e33317389 */ /* 0x0000640000000035 */
[----:B01----:R-:W-:Y:S05]  /*8e40*/  ENDCOLLECTIVE ;  /* 0x000000000000791b */ /* 0x003fea0003800000 */
.L_x_112:
[----:B------:R-:W-:Y:S02]  /*8e50*/  IMAD.MOV.U32 R46, RZ, RZ, 0x10 ;  /* 0x00000010ff2e7424 */ /* 0x000fe400078e00ff */
[----:B------:R-:W-:-:S04]  /*8e60*/  IMAD.MOV.U32 R42, RZ, RZ, R49 ;  /* 0x000000ffff2a7224 */ /* 0x000fc800078e0031 */
[----:B------:R-:W-:-:S04]  /*8e70*/  @P0 IMAD.IADD R42, R47, 0x1, R42 ;  /* 0x000000012f2a0824 */ /* 0x000fc800078e022a */
[----:B------:R-:W-:-:S07]  /*8e80*/  IMAD.MOV.U32 R51, RZ, RZ, R42 ;  /* 0x000000ffff337224 */ /* 0x000fce00078e002a */
[----:B------:R-:W-:Y:S05]  /*8e90*/  WARPSYNC.COLLECTIVE R44, `(.L_x_113) ;  /* 0x000000002c087348 */ /* 0x000fea0003c00000 */
[----:B------:R0:W1:Y:S02]  /*8ea0*/  SHFL.UP P0, R49, R51, R46, R53 ;  /* 0x0400002e33317389 */ /* 0x0000640000000035 */
[----:B01----:R-:W-:Y:S05]  /*8eb0*/  ENDCOLLECTIVE ;  /* 0x000000000000791b */ /* 0x003fea0003800000 */
.L_x_113:
[----:B------:R-:W-:Y:S05]  /*8ec0*/  BRA `(.L_x_114) ;  /* 0xffffff9800307947 */ /* 0x000fea000383ffff */
.L_x_115:
[----:B------:R-:W-:-:S00]  /*8ed0*/  BRA `(.L_x_115) ;  /* 0xfffffffc00fc7947 */ /* 0x000fc0000383ffff */
[----:B------:R-:W-:-:S00]  /*8ee0*/  NOP ;  /* 0x0000000000007918 */ /* 0x000fc00000000000 */
        /* <DEDUP_REMOVED lines=9> */
.L_x_359:


//--------------------- .text._ZN3cub18CUB_300001_SM_10006detail10radix_sort33DeviceRadixSortExclusiveSumKernelINS1_5radix10policy_hubIfNS0_8NullTypeEyE10Policy1000EyEEvPT0_ --------------------------
	.section	.text._ZN3cub18CUB_300001_SM_10006detail10radix_sort33DeviceRadixSortExclusiveSumKernelINS1_5radix10policy_hubIfNS0_8NullTypeEyE10Policy1000EyEEvPT0_,"ax",@progbits
	.align	128
        .global         _ZN3cub18CUB_300001_SM_10006detail10radix_sort33DeviceRadixSortExclusiveSumKernelINS1_5radix10policy_hubIfNS0_8NullTypeEyE10Policy1000EyEEvPT0_
        .type           _ZN3cub18CUB_300001_SM_10006detail10radix_sort33DeviceRadixSortExclusiveSumKernelINS1_5radix10policy_hubIfNS0_8NullTypeEyE10Policy1000EyEEvPT0_,@function
        .size           _ZN3cub18CUB_300001_SM_10006detail10radix_sort33DeviceRadixSortExclusiveSumKernelINS1_5radix10policy_hubIfNS0_8NullTypeEyE10Policy1000EyEEvPT0_,(.L_x_360 - _ZN3cub18CUB_300001_SM_10006detail10radix_sort33DeviceRadixSortExclusiveSumKernelINS1_5radix10policy_hubIfNS0_8NullTypeEyE10Policy1000EyEEvPT0_)
        .other          _ZN3cub18CUB_300001_SM_10006detail10radix_sort33DeviceRadixSortExclusiveSumKernelINS1_5radix10policy_hubIfNS0_8NullTypeEyE10Policy1000EyEEvPT0_,@"STO_CUDA_ENTRY STV_DEFAULT"
_ZN3cub18CUB_300001_SM_10006detail10radix_sort33DeviceRadixSortExclusiveSumKernelINS1_5radix10policy_hubIfNS0_8NullTypeEyE10Policy1000EyEEvPT0_:
.text._ZN3cub18CUB_300001_SM_10006detail10radix_sort33DeviceRadixSortExclusiveSumKernelINS1_5radix10policy_hubIfNS0_8NullTypeEyE10Policy1000EyEEvPT0_:
[----:B------:R-:W-:Y:S01]  /*0000*/  LDC R1, c[0x0][0x37c] ;  /* 0x0000df00ff017b82 */ /* 0x000fe20000000800 */
[----:B------:R-:W0:Y:S07]  /*0010*/  S2R R18, SR_TID.X ;  /* 0x0000000000127919 */ /* 0x000e2e0000002100 */
[----:B------:R-:W1:Y:S01]  /*0020*/  LDC.64 R16, c[0x0][0x380] ;  /* 0x0000e000ff107b82 */ /* 0x000e620000000a00 */
[----:B------:R-:W2:Y:S01]  /*0030*/  LDCU.64 UR4, c[0x0][0x358] ;  /* 0x00006b00ff0477ac */ /* 0x000ea20008000a00 */
[----:B------:R-:W3:Y:S01]  /*0040*/  S2R R5, SR_CTAID.X ;  /* 0x0000000000057919 */ /* 0x000ee20000002500 */
[----:B0-----:R-:W-:Y:S01]  /*0050*/  ISETP.GT.U32.AND P1, PT, R18, 0xff, PT ;  /* 0x000000ff1200780c */ /* 0x001fe20003f24070 */
[----:B---3--:R-:W-:-:S04]  /*0060*/  IMAD R5, R5, 0x100, R18 ;  /* 0x0000010005057824 */ /* 0x008fc800078e0212 */
[----:B-1----:R-:W-:-:S08]  /*0070*/  IMAD.WIDE R16, R5, 0x8, R16 ;  /* 0x0000000805107825 */ /* 0x002fd000078e0210 */
[----:B--2---:R-:W2:Y:S01]  /*0080*/  @!P1 LDG.E.64 R2, desc[UR4][R16.64] ;  /* 0x0000000410029981 */ /* 0x004ea2000c1e1b00 */
[----:B------:R-:W-:Y:S02]  /*0090*/  MOV R0, 0x400 ;  /* 0x0000040000007802 */ /* 0x000fe40000000f00 */
[C---:B------:R-:W-:Y:S01]  /*00a0*/  ISETP.GT.U32.AND P0, PT, R18.reuse, 0x1f, PT ;  /* 0x0000001f1200780c */ /* 0x040fe20003f04070 */
[----:B------:R-:W0:Y:S02]  /*00b0*/  S2R R5, SR_CgaCtaId ;  /* 0x0000000000057919 */ /* 0x000e240000008800 */
[----:B0-----:R-:W-:Y:S02]  /*00c0*/  LEA R5, R5, R0, 0x18 ;  /* 0x0000000005057211 */ /* 0x001fe400078ec0ff */
[----:B------:R-:W-:-:S05]  /*00d0*/  LEA.HI R0, R18, R18, RZ, 0x1d ;  /* 0x0000001212007211 */ /* 0x000fca00078fe8ff */
[----:B------:R-:W-:-:S05]  /*00e0*/  IMAD R0, R0, 0x8, R5 ;  /* 0x0000000800007824 */ /* 0x000fca00078e0205 */
[----:B--2---:R0:W-:Y:S01]  /*00f0*/  STS.64 [R0+0x10], R2 ;  /* 0x0000100200007388 */ /* 0x0041e20000000a00 */
[----:B------:R-:W-:Y:S06]  /*0100*/  BAR.SYNC.DEFER_BLOCKING 0x0 ;  /* 0x0000000000007b1d */ /* 0x000fec0000010000 */
[----:B------:R-:W-:Y:S05]  /*0110*/  @P0 BRA `(.L_x_116) ;  /* 0x0000000400240947 */ /* 0x000fea0003800000 */
[----:B------:R-:W-:Y:S01]  /*0120*/  IMAD R18, R18, 0x48, R5 ;  /* 0x0000004812127824 */ /* 0x000fe200078e0205 */
[----:B------:R-:W-:-:S04]  /*0130*/  UMOV UR6, 0xffffffff ;  /* 0xffffffff00067882 */ /* 0x000fc80000000000 */
[----:B------:R-:W-:Y:S04]  /*0140*/  LDS.64 R14, [R18+0x10] ;  /* 0x00001000120e7984 */ /* 0x000fe80000000a00 */
[----:B------:R-:W-:Y:S04]  /*0150*/  LDS.64 R12, [R18+0x18] ;  /* 0x00001800120c7984 */ /* 0x000fe80000000a00 */
[----:B------:R-:W1:Y:S04]  /*0160*/  LDS.64 R10, [R18+0x20] ;  /* 0x00002000120a7984 */ /* 0x000e680000000a00 */
[----:B------:R-:W-:Y:S04]  /*0170*/  LDS.64 R8, [R18+0x28] ;  /* 0x0000280012087984 */ /* 0x000fe80000000a00 */
[----:B------:R-:W2:Y:S04]  /*0180*/  LDS.64 R6, [R18+0x30] ;  /* 0x0000300012067984 */ /* 0x000ea80000000a00 */
[----:B------:R-:W-:Y:S04]  /*0190*/  LDS.64 R4, [R18+0x38] ;  /* 0x0000380012047984 */ /* 0x000fe80000000a00 */
[----:B0-----:R-:W0:Y:S04]  /*01a0*/  LDS.64 R2, [R18+0x40] ;  /* 0x0000400012027984 */ /* 0x001e280000000a00 */
[----:B------:R-:W3:Y:S01]  /*01b0*/  LDS.64 R20, [R18+0x48] ;  /* 0x0000480012147984 */ /* 0x000ee20000000a00 */
[----:B-1----:R-:W-:-:S04]  /*01c0*/  IADD3 R19, P3, P4, R10, R12, R14 ;  /* 0x0000000c0a137210 */ /* 0x002fc80007c7e00e */
[----:B------:R-:W-:Y:S02]  /*01d0*/  IADD3.X R23, PT, PT, R11, R13, R15, P3, P4 ;  /* 0x0000000d0b177210 */ /* 0x000fe40001fe840f */
[----:B--2---:R-:W-:-:S04]  /*01e0*/  IADD3 R19, P0, P2, R6, R19, R8 ;  /* 0x0000001306137210 */ /* 0x004fc80007a1e008 */
[----:B------:R-:W-:Y:S02]  /*01f0*/  IADD3.X R23, PT, PT, R7, R23, R9, P0, P2 ;  /* 0x0000001707177210 */ /* 0x000fe400007e4409 */
[----:B0-----:R-:W-:-:S04]  /*0200*/  IADD3 R19, P3, P4, R2, R19, R4 ;  /* 0x0000001302137210 */ /* 0x001fc80007c7e004 */
[----:B---3--:R-:W-:Y:S02]  /*0210*/  IADD3 R20, P0, PT, R20, R19, RZ ;  /* 0x0000001314147210 */ /* 0x008fe40007f1e0ff */
[----:B------:R-:W-:-:S05]  /*0220*/  IADD3.X R19, PT, PT, R3, R23, R5, P3, P4 ;  /* 0x0000001703137210 */ /* 0x000fca0001fe8405 */
[----:B------:R-:W-:Y:S01]  /*0230*/  IMAD.X R19, R21, 0x1, R19, P0 ;  /* 0x0000000115137824 */ /* 0x000fe200000e0613 */
[----:B------:R-:W-:Y:S06]  /*0240*/  BRA.DIV UR6, `(.L_x_117) ;  /* 0x0000000206f07947 */ /* 0x000fec000b800000 */
[----:B------:R-:W0:Y:S04]  /*0250*/  SHFL.UP PT, R27, R20, 0x1, RZ ;  /* 0x04200000141b7989 */ /* 0x000e2800000e00ff */
[----:B------:R-:W1:Y:S01]  /*0260*/  SHFL.UP P0, R25, R19, 0x1, RZ ;  /* 0x0420000013197989 */ /* 0x000e6200000000ff */
[----:B0-----:R-:W-:-:S04]  /*0270*/  IADD3 R22, P2, PT, R27, R20, RZ ;  /* 0x000000141b167210 */ /* 0x001fc80007f5e0ff */
[----:B-1----:R-:W-:Y:S01]  /*0280*/  SEL R27, R22, R27, P0 ;  /* 0x0000001b161b7207 */ /* 0x002fe20000000000 */
[----:B------:R-:W-:-:S04]  /*0290*/  IMAD.X R26, R25, 0x1, R19, P2 ;  /* 0x00000001191a7824 */ /* 0x000fc800010e0613 */
[----:B------:R-:W0:Y:S01]  /*02a0*/  SHFL.UP PT, R28, R27, 0x2, RZ ;  /* 0x044000001b1c7989 */ /* 0x000e2200000e00ff */
[----:B------:R-:W-:-:S05]  /*02b0*/  SEL R26, R26, R25, P0 ;  /* 0x000000191a1a7207 */ /* 0x000fca0000000000 */
[----:B------:R-:W1:Y:S01]  /*02c0*/  SHFL.UP P0, R25, R26, 0x2, RZ ;  /* 0x044000001a197989 */ /* 0x000e6200000000ff */
[----:B0-----:R-:W-:-:S05]  /*02d0*/  IADD3 R21, P2, PT, R28, R27, RZ ;  /* 0x0000001b1c157210 */ /* 0x001fca0007f5e0ff */
[----:B-1----:R-:W-:Y:S01]  /*02e0*/  IMAD.X R22, R25, 0x1, R26, P2 ;  /* 0x0000000119167824 */ /* 0x002fe200010e061a */
[----:B------:R-:W-:-:S04]  /*02f0*/  SEL R28, R21, R28, P0 ;  /* 0x0000001c151c7207 */ /* 0x000fc80000000000 */
[----:B------:R-:W-:Y:S01]  /*0300*/  SEL R29, R22, R25, P0 ;  /* 0x00000019161d7207 */ /* 0x000fe20000000000 */
        /* <DEDUP_REMOVED lines=12> */
[----:B------:R0:W1:Y:S04]  /*03d0*/  SHFL.UP PT, R28, R27, 0x10, RZ ;  /* 0x060000001b1c7989 */ /* 0x00006800000e00ff */
[----:B------:R0:W2:Y:S02]  /*03e0*/  SHFL.UP P0, R25, R26, 0x10, RZ ;  /* 0x060000001a197989 */ /* 0x0000a400000000ff */
.L_x_128:
[----:B-1----:R-:W-:-:S04]  /*03f0*/  IADD3 R21, P2, PT, R28, R27, RZ ;  /* 0x0000001b1c157210 */ /* 0x002fc80007f5e0ff */
[----:B--2---:R-:W-:Y:S01]  /*0400*/  SEL R21, R21, R28, P0 ;  /* 0x0000001c15157207 */ /* 0x004fe20000000000 */
[----:B------:R-:W-:-:S05]  /*0410*/  IMAD.X R22, R25, 0x1, R26, P2 ;  /* 0x0000000119167824 */ /* 0x000fca00010e061a */
[----:B------:R-:W-:Y:S02]  /*0420*/  SEL R22, R22, R25, P0 ;  /* 0x0000001916167207 */ /* 0x000fe40000000000 */
[----:B------:R-:W-:-:S05]  /*0430*/  IADD3 R20, P0, PT, R21, -R20, RZ ;  /* 0x8000001415147210 */ /* 0x000fca0007f1e0ff */
[----:B------:R-:W-:Y:S01]  /*0440*/  IMAD.X R21, R22, 0x1, ~R19, P0 ;  /* 0x0000000116157824 */ /* 0x000fe200000e0e13 */
[----:B------:R-:W-:-:S04]  /*0450*/  IADD3 R14, P0, PT, R14, R20, RZ ;  /* 0x000000140e0e7210 */ /* 0x000fc80007f1e0ff */
[----:B------:R1:W-:Y:S01]  /*0460*/  STS.64 [R18+0x10], R20 ;  /* 0x0000101412007388 */ /* 0x0003e20000000a00 */
[----:B------:R-:W-:Y:S01]  /*0470*/  IMAD.X R15, R15, 0x1, R21, P0 ;  /* 0x000000010f0f7824 */ /* 0x000fe200000e0615 */
        /* <DEDUP_REMOVED lines=17> */
[----:B------:R-:W-:-:S05]  /*0590*/  IMAD.X R3, R3, 0x1, R5, P0 ;  /* 0x0000000103037824 */ /* 0x000fca00000e0605 */
[----:B------:R1:W-:Y:S03]  /*05a0*/  STS.64 [R18+0x48], R2 ;  /* 0x0000480212007388 */ /* 0x0003e60000000a00 */
.L_x_116:
[----:B------:R-:W-:Y:S05]  /*05b0*/  WARPSYNC.ALL ;  /* 0x0000000000007948 */ /* 0x000fea0003800000 */
[----:B------:R-:W-:Y:S06]  /*05c0*/  BAR.SYNC.DEFER_BLOCKING 0x0 ;  /* 0x0000000000007b1d */ /* 0x000fec0000010000 */
[----:B------:R-:W-:Y:S05]  /*05d0*/  @P1 EXIT ;  /* 0x000000000000194d */ /* 0x000fea0003800000 */
[----:B01----:R-:W0:Y:S04]  /*05e0*/  LDS.64 R2, [R0+0x10] ;  /* 0x0000100000027984 */ /* 0x003e280000000a00 */
[----:B0-----:R-:W-:Y:S01]  /*05f0*/  STG.E.64 desc[UR4][R16.64], R2 ;  /* 0x0000000210007986 */ /* 0x001fe2000c101b04 */
[----:B------:R-:W-:Y:S05]  /*0600*/  EXIT ;  /* 0x000000000000794d */ /* 0x000fea0003800000 */
.L_x_117:
[----:B------:R-:W-:Y:S02]  /*0610*/  IMAD.MOV.U32 R24, RZ, RZ, R20 ;  /* 0x000000ffff187224 */ /* 0x000fe400078e0014 */
[----:B------:R-:W-:Y:S02]  /*0620*/  IMAD.MOV.U32 R23, RZ, RZ, 0x1 ;  /* 0x00000001ff177424 */ /* 0x000fe400078e00ff */
[----:B------:R-:W-:Y:S02]  /*0630*/  IMAD.MOV.U32 R22, RZ, RZ, RZ ;  /* 0x000000ffff167224 */ /* 0x000fe400078e00ff */
[----:B------:R-:W-:-:S07]  /*0640*/  IMAD.MOV.U32 R21, RZ, RZ, -0x1 ;  /* 0xffffffffff157424 */ /* 0x000fce00078e00ff */
[----:B------:R-:W-:Y:S05]  /*0650*/  WARPSYNC.COLLECTIVE R21, `(.L_x_118) ;  /* 0x0000000015087348 */ /* 0x000fea0003c00000 */
[----:B------:R0:W1:Y:S02]  /*0660*/  SHFL.UP P0, R25, R24, R23, R22 ;  /* 0x0400001718197389 */ /* 0x0000640000000016 */
[----:B01----:R-:W-:Y:S05]  /*0670*/  ENDCOLLECTIVE ;  /* 0x000000000000791b */ /* 0x003fea0003800000 */
.L_x_118:
[----:B------:R-:W-:Y:S02]  /*0680*/  IMAD.MOV.U32 R24, RZ, RZ, R19 ;  /* 0x000000ffff187224 */ /* 0x000fe400078e0013 */
[----:B------:R-:W-:-:S07]  /*0690*/  IMAD.MOV.U32 R27, RZ, RZ, R25 ;  /* 0x000000ffff1b7224 */ /* 0x000fce00078e0019 */
[----:B------:R-:W-:Y:S05]  /*06a0*/  WARPSYNC.COLLECTIVE R21, `(.L_x_119) ;  /* 0x0000000015087348 */ /* 0x000fea0003c00000 */
[----:B------:R0:W1:Y:S02]  /*06b0*/  SHFL.UP P0, R25, R24, R23, R22 ;  /* 0x0400001718197389 */ /* 0x0000640000000016 */
[----:B01----:R-:W-:Y:S05]  /*06c0*/  ENDCOLLECTIVE ;  /* 0x000000000000791b */ /* 0x003fea0003800000 */
.L_x_119:
[----:B------:R-:W-:Y:S01]  /*06d0*/  IADD3 R26, P2, PT, R27, R20, RZ ;  /* 0x000000141b1a7210 */ /* 0x000fe20007f5e0ff */
[----:B------:R-:W-:-:S03]  /*06e0*/  IMAD.MOV.U32 R23, RZ, RZ, 0x2 ;  /* 0x00000002ff177424 */ /* 0x000fc600078e00ff */
[----:B------:R-:W-:Y:S01]  /*06f0*/  SEL R27, R26, R27, P0 ;  /* 0x0000001b1a1b7207 */ /* 0x000fe20000000000 */
[----:B------:R-:W-:-:S04]  /*0700*/  IMAD.X R26, R25, 0x1, R19, P2 ;  /* 0x00000001191a7824 */ /* 0x000fc800010e0613 */
[----:B------:R-:W-:Y:S01]  /*0710*/  IMAD.MOV.U32 R24, RZ, RZ, R27 ;  /* 0x000000ffff187224 */ /* 0x000fe200078e001b */
[----:B------:R-:W-:-:S07]  /*0720*/  SEL R26, R26, R25, P0 ;  /* 0x000000191a1a7207 */ /* 0x000fce0000000000 */
[----:B------:R-:W-:Y:S05]  /*0730*/  WARPSYNC.COLLECTIVE R21, `(.L_x_120) ;  /* 0x0000000015087348 */ /* 0x000fea0003c00000 */
[----:B------:R0:W1:Y:S02]  /*0740*/  SHFL.UP P0, R25, R24, R23, R22 ;  /* 0x0400001718197389 */ /* 0x0000640000000016 */
[----:B01----:R-:W-:Y:S05]  /*0750*/  ENDCOLLECTIVE ;  /* 0x000000000000791b */ /* 0x003fea0003800000 */
.L_x_120:
[----:B------:R-:W-:Y:S02]  /*0760*/  IMAD.MOV.U32 R24, RZ, RZ, R26 ;  /* 0x000000ffff187224 */ /* 0x000fe400078e001a */
[----:B------:R-:W-:-:S07]  /*0770*/  IMAD.MOV.U32 R28, RZ, RZ, R25 ;  /* 0x000000ffff1c7224 */ /* 0x000fce00078e0019 */
[----:B------:R-:W-:Y:S05]  /*0780*/  WARPSYNC.COLLECTIVE R21, `(.L_x_121) ;  /* 0x0000000015087348 */ /* 0x000fea0003c00000 */
[----:B------:R0:W1:Y:S02]  /*0790*/  SHFL.UP P0, R25, R24, R23, R22 ;  /* 0x0400001718197389 */ /* 0x0000640000000016 */
[----:B01----:R-:W-:Y:S05]  /*07a0*/  ENDCOLLECTIVE ;  /* 0x000000000000791b */ /* 0x003fea0003800000 */
.L_x_121:
        /* <DEDUP_REMOVED lines=9> */
.L_x_122:
[----:B------:R-:W-:Y:S02]  /*0840*/  IMAD.MOV.U32 R24, RZ, RZ, R29 ;  /* 0x000000ffff187224 */ /* 0x000fe400078e001d */
[----:B------:R-:W-:-:S07]  /*0850*/  IMAD.MOV.U32 R27, RZ, RZ, R25 ;  /* 0x000000ffff1b7224 */ /* 0x000fce00078e0019 */
[----:B------:R-:W-:Y:S05]  /*0860*/  WARPSYNC.COLLECTIVE R21, `(.L_x_123) ;  /* 0x0000000015087348 */ /* 0x000fea0003c00000 */
[----:B------:R0:W1:Y:S02]  /*0870*/  SHFL.UP P0, R25, R24, R23, R22 ;  /* 0x0400001718197389 */ /* 0x0000640000000016 */
[----:B01----:R-:W-:Y:S05]  /*0880*/  ENDCOLLECTIVE ;  /* 0x000000000000791b */ /* 0x003fea0003800000 */
.L_x_123:
        /* <DEDUP_REMOVED lines=9> */
.L_x_124:
[----:B------:R-:W-:Y:S02]  /*0920*/  IMAD.MOV.U32 R24, RZ, RZ, R29 ;  /* 0x000000ffff187224 */ /* 0x000fe400078e001d */
[----:B------:R-:W-:-:S07]  /*0930*/  IMAD.MOV.U32 R27, RZ, RZ, R25 ;  /* 0x000000ffff1b7224 */ /* 0x000fce00078e0019 */
[----:B------:R-:W-:Y:S05]  /*0940*/  WARPSYNC.COLLECTIVE R21, `(.L_x_125) ;  /* 0x0000000015087348 */ /* 0x000fea0003c00000 */
[----:B------:R0:W1:Y:S02]  /*0950*/  SHFL.UP P0, R25, R24, R23, R22 ;  /* 0x0400001718197389 */ /* 0x0000640000000016 */
[----:B01----:R-:W-:Y:S05]  /*0960*/  ENDCOLLECTIVE ;  /* 0x000000000000791b */ /* 0x003fea0003800000 */
.L_x_125:
        /* <DEDUP_REMOVED lines=9> */
.L_x_126:
[----:B------:R-:W-:Y:S02]  /*0a00*/  IMAD.MOV.U32 R24, RZ, RZ, R26 ;  /* 0x000000ffff187224 */ /* 0x000fe400078e001a */
[----:B------:R-:W-:-:S07]  /*0a10*/  IMAD.MOV.U32 R28, RZ, RZ, R25 ;  /* 0x000000ffff1c7224 */ /* 0x000fce00078e0019 */
[----:B------:R-:W-:Y:S05]  /*0a20*/  WARPSYNC.COLLECTIVE R21, `(.L_x_127) ;  /* 0x0000000015087348 */ /* 0x000fea0003c00000 */
[----:B------:R0:W1:Y:S02]  /*0a30*/  SHFL.UP P0, R25, R24, R23, R22 ;  /* 0x0400001718197389 */ /* 0x0000640000000016 */
[----:B01----:R-:W-:Y:S05]  /*0a40*/  ENDCOLLECTIVE ;  /* 0x000000000000791b */ /* 0x003fea0003800000 */
.L_x_127:
[----:B------:R-:W-:Y:S05]  /*0a50*/  BRA `(.L_x_128) ;  /* 0xfffffff800647947 */ /* 0x000fea000383ffff */
.L_x_129:
        /* <DEDUP_REMOVED lines=10> */
.L_x_360:


//--------------------- .text._ZN3cub18CUB_300001_SM_10006detail10radix_sort30DeviceRadixSortHistogramKernelINS1_5radix10policy_hubIfNS0_8NullTypeEyE10Policy1000ELNS0_9SortOrderE1EfyNS1_21identity_decomposer_tEEEvPT2_PKT1_SB_iiT3_ --------------------------
	.section	.text._ZN3cub18CUB_300001_SM_10006detail10radix_sort30DeviceRadixSortHistogramKernelINS1_5radix10policy_hubIfNS0_8NullTypeEyE10Policy1000ELNS0_9SortOrderE1EfyNS1_21identity_decomposer_tEEEvPT2_PKT1_SB_iiT3_,"ax",@progbits
	.align	128
        .global         _ZN3cub18CUB_300001_SM_10006detail10radix_sort30DeviceRadixSortHistogramKernelINS1_5radix10policy_hubIfNS0_8NullTypeEyE10Policy1000ELNS0_9SortOrderE1EfyNS1_21identity_decomposer_tEEEvPT2_PKT1_SB_iiT3_
        .type           _ZN3cub18CUB_300001_SM_10006detail10radix_sort30DeviceRadixSortHistogramKernelINS1_5radix10policy_hubIfNS0_8NullTypeEyE10Policy1000ELNS0_9SortOrderE1EfyNS1_21identity_decomposer_tEEEvPT2_PKT1_SB_iiT3_,@function
        .size           _ZN3cub18CUB_300001_SM_10006detail10radix_sort30DeviceRadixSortHistogramKernelINS1_5radix10policy_hubIfNS0_8NullTypeEyE10Policy1000ELNS0_9SortOrderE1EfyNS1_21identity_decomposer_tEEEvPT2_PKT1_SB_iiT3_,(.L_x_361 - _ZN3cub18CUB_300001_SM_10006detail10radix_sort30DeviceRadixSortHistogramKernelINS1_5radix10policy_hubIfNS0_8NullTypeEyE10Policy1000ELNS0_9SortOrderE1EfyNS1_21identity_decomposer_tEEEvPT2_PKT1_SB_iiT3_)
        .other          _ZN3cub18CUB_300001_SM_10006detail10radix_sort30DeviceRadixSortHistogramKernelINS1_5radix10policy_hubIfNS0_8NullTypeEyE10Policy1000ELNS0_9SortOrderE1EfyNS1_21identity_decomposer_tEEEvPT2_PKT1_SB_iiT3_,@"STO_CUDA_ENTRY STV_DEFAULT"
_ZN3cub18CUB_300001_SM_10006detail10radix_sort30DeviceRadixSortHistogramKernelINS1_5radix10policy_hubIfNS0_8NullTypeEyE10Policy1000ELNS0_9SortOrderE1EfyNS1_21identity_decomposer_tEEEvPT2_PKT1_SB_iiT3_:
.text._ZN3cub18CUB_300001_SM_10006detail10radix_sort30DeviceRadixSortHistogramKernelINS1_5radix10policy_hubIfNS0_8NullTypeEyE10Policy1000ELNS0_9SortOrderE1EfyNS1_21identity_decomposer_tEEEvPT2_PKT1_SB_iiT3_:
[----:B------:R-:W-:Y:S01]  /*0000*/  LDC R1, c[0x0][0x37c] ;  /* 0x0000df00ff017b82 */ /* 0x000fe20000000800 */
[----:B------:R-:W0:Y:S02]  /*0010*/  LDCU.64 UR14, c[0x0][0x390] ;  /* 0x00007200ff0e77ac */ /* 0x000e240008000a00 */
[----:B0-----:R-:W-:-:S04]  /*0020*/  ISETP.NE.U32.AND P0, PT, RZ, UR14, PT ;  /* 0x0000000eff007c0c */ /* 0x001fc8000bf05070 */
[----:B------:R-:W-:-:S13]  /*0030*/  ISETP.NE.AND.EX P0, PT, RZ, UR15, PT, P0 ;  /* 0x0000000fff007c0c */ /* 0x000fda000bf05300 */
[----:B------:R-:W-:Y:S05]  /*0040*/  @!P0 EXIT ;  /* 0x000000000000894d */ /* 0x000fea0003800000 */
[----:B------:R-:W-:Y:S01]  /*0050*/  UIADD3 UR11, UP0, UPT, UR14, -0x1, URZ ;  /* 0xffffffff0e0b7890 */ /* 0x000fe2000ff1e0ff */
[----:B------:R-:W0:Y:S01]  /*0060*/  S2R R0, SR_TID.X ;  /* 0x0000000000007919 */ /* 0x000e220000002100 */
[----:B------:R-:W1:Y:S01]  /*0070*/  LDCU.64 UR4, c[0x0][0x398] ;  /* 0x00007300ff0477ac */ /* 0x000e620008000a00 */
[----:B------:R-:W2:Y:S01]  /*0080*/  S2UR UR7, SR_CgaCtaId ;  /* 0x00000000000779c3 */ /* 0x000ea20000008800 */
[----:B------:R-:W-:Y:S01]  /*0090*/  UIADD3.X UR12, UPT, UPT, UR15, -0x1, URZ, UP0, !UPT ;  /* 0xffffffff0f0c7890 */ /* 0x000fe200087fe4ff */
[----:B------:R-:W-:Y:S01]  /*00a0*/  UMOV UR6, 0x400 ;  /* 0x0000040000067882 */ /* 0x000fe20000000000 */
[----:B------:R-:W3:Y:S05]  /*00b0*/  LDCU.64 UR20, c[0x0][0x358] ;  /* 0x00006b00ff1477ac */ /* 0x000eea0008000a00 */
[----:B------:R-:W4:Y:S01]  /*00c0*/  S2UR UR8, SR_CTAID.X ;  /* 0x00000000000879c3 */ /* 0x000f220000002500 */
[----:B------:R-:W-:Y:S01]  /*00d0*/  USHF.R.U64 UR11, UR11, 0x1e, UR12 ;  /* 0x0000001e0b0b7899 */ /* 0x000fe2000800120c */
[----:B------:R-:W0:Y:S03]  /*00e0*/  LDCU UR28, c[0x0][0x370] ;  /* 0x00006e00ff1c77ac */ /* 0x000e260008000800 */
[----:B------:R-:W-:-:S02]  /*00f0*/  UIADD3 UR11, UP0, UPT, UR11, 0x1, URZ ;  /* 0x000000010b0b7890 */ /* 0x000fc4000ff1e0ff */
[----:B-1----:R-:W-:Y:S02]  /*0100*/  UIADD3 UR4, UPT, UPT, UR5, 0x7, -UR4 ;  /* 0x0000000705047890 */ /* 0x002fe4000fffe804 */
[----:B------:R-:W-:Y:S02]  /*0110*/  ULEA.HI.X UR12, UR12, URZ, URZ, 0x2, UP0 ;  /* 0x000000ff0c0c7291 */ /* 0x000fe400080f14ff */
[----:B------:R-:W-:Y:S02]  /*0120*/  UISETP.LT.U32.AND UP0, UPT, UR11, UR14, UPT ;  /* 0x0000000e0b00728c */ /* 0x000fe4000bf01070 */
[----:B------:R-:W-:Y:S02]  /*0130*/  USHF.R.S32.HI UR5, URZ, 0x1f, UR4 ;  /* 0x0000001fff057899 */ /* 0x000fe40008011404 */
[----:B------:R-:W-:Y:S02]  /*0140*/  UISETP.LT.U32.AND.EX UP0, UPT, UR12, UR15, UPT, UP0 ;  /* 0x0000000f0c00728c */ /* 0x000fe4000bf01100 */
[----:B------:R-:W-:-:S02]  /*0150*/  ULEA.HI UR5, UR5, UR4, URZ, 0x3 ;  /* 0x0000000405057291 */ /* 0x000fc4000f8f18ff */
[----:B------:R-:W-:Y:S01]  /*0160*/  USEL UR11, UR11, UR14, UP0 ;  /* 0x0000000e0b0b7287 */ /* 0x000fe20008000000 */
[C---:B0-----:R-:W-:Y:S01]  /*0170*/  VIADD R20, R0.reuse, 0x780 ;  /* 0x0000078000147836 */ /* 0x041fe20000000000 */
[----:B------:R-:W-:Y:S02]  /*0180*/  USEL UR12, UR12, UR15, UP0 ;  /* 0x0000000f0c0c7287 */ /* 0x000fe40008000000 */
[----:B------:R-:W-:Y:S02]  /*0190*/  UISETP.GE.AND UP0, UPT, UR4, 0x8, UPT ;  /* 0x000000080400788c */ /* 0x000fe4000bf06270 */
[----:B--2---:R-:W-:Y:S02]  /*01a0*/  ULEA UR6, UR7, UR6, 0x18 ;  /* 0x0000000607067291 */ /* 0x004fe4000f8ec0ff */
[----:B------:R-:W-:Y:S02]  /*01b0*/  USHF.R.S32.HI UR5, URZ, 0x3, UR5 ;  /* 0x00000003ff057899 */ /* 0x000fe40008011405 */
[----:B------:R-:W-:Y:S01]  /*01c0*/  PLOP3.LUT P0, PT, PT, PT, UP0, 0x80, 0x8 ;  /* 0x000000000008781c */ /* 0x000fe20003f0f008 */
[----:B----4-:R-:W-:Y:S01]  /*01d0*/  USHF.L.U32 UR8, UR8, 0xb, URZ ;  /* 0x0000000b08087899 */ /* 0x010fe200080006ff */
[C---:B------:R-:W-:Y:S01]  /*01e0*/  LEA R4, R0.reuse, UR6, 0x2 ;  /* 0x0000000600047c11 */ /* 0x040fe2000f8e10ff */
[----:B------:R-:W-:Y:S01]  /*01f0*/  UIADD3 UR22, UPT, UPT, UR5, -0x1, URZ ;  /* 0xffffffff05167890 */ /* 0x000fe2000fffe0ff */
[----:B------:R-:W-:Y:S01]  /*0200*/  ISETP.GT.U32.OR P0, PT, R0, 0xff, !P0 ;  /* 0x000000ff0000780c */ /* 0x000fe20004704470 */
[----:B------:R-:W-:-:S02]  /*0210*/  ULOP3.LUT UR23, UR5, 0xf, URZ, 0xc0, !UPT ;  /* 0x0000000f05177892 */ /* 0x000fc4000f8ec0ff */
[----:B------:R-:W-:Y:S01]  /*0220*/  ULOP3.LUT UR24, UR5, 0x7, URZ, 0xc0, !UPT ;  /* 0x0000000705187892 */ /* 0x000fe2000f8ec0ff */
[----:B------:R-:W-:Y:S01]  /*0230*/  P2R R21, PR, RZ, 0x1 ;  /* 0x00000001ff157803 */ /* 0x000fe20000000000 */
[----:B------:R-:W-:Y:S02]  /*0240*/  ULOP3.LUT UR25, UR5, 0x3, URZ, 0xc0, !UPT ;  /* 0x0000000305197892 */ /* 0x000fe4000f8ec0ff */
[----:B------:R-:W-:Y:S02]  /*0250*/  ULOP3.LUT UR26, UR5, 0xffffff0, URZ, 0xc0, !UPT ;  /* 0x0ffffff0051a7892 */ /* 0x000fe4000f8ec0ff */
[----:B------:R-:W-:Y:S02]  /*0260*/  ULOP3.LUT UR27, UR5, 0xffffff8, URZ, 0xc0, !UPT ;  /* 0x0ffffff8051b7892 */ /* 0x000fe4000f8ec0ff */
[----:B------:R-:W-:Y:S01]  /*0270*/  ULOP3.LUT UR9, UR5, 0x1, URZ, 0xc0, !UPT ;  /* 0x0000000105097892 */ /* 0x000fe2000f8ec0ff */
[----:B------:R-:W-:Y:S01]  /*0280*/  UMOV UR6, URZ ;  /* 0x000000ff00067c82 */ /* 0x000fe20008000000 */
[----:B---3--:R-:W-:-:S10]  /*0290*/  UMOV UR7, URZ ;  /* 0x000000ff00077c82 */ /* 0x008fd40008000000 */
.L_x_213:
[----:B------:R-:W-:Y:S01]  /*02a0*/  ISETP.NE.AND P0, PT, R21, RZ, PT ;  /* 0x000000ff1500720c */ /* 0x000fe20003f05270 */
[----:B------:R-:W-:-:S12]  /*02b0*/  BSSY.RECONVERGENT B0, `(.L_x_130) ;  /* 0x000007c000007945 */ /* 0x000fd80003800200 */
[----:B012345:R-:W-:Y:S05]  /*02c0*/  @P0 BRA `(.L_x_131) ;  /* 0x0000000400e80947 */ /* 0x03ffea0003800000 */
[----:B------:R-:W-:Y:S02]  /*02d0*/  IMAD.U32 R2, RZ, RZ, UR22 ;  /* 0x00000016ff027e24 */ /* 0x000fe4000f8e00ff */
[----:B------:R-:W-:-:S03]  /*02e0*/  IMAD.MOV.U32 R3, RZ, RZ, RZ ;  /* 0x000000ffff037224 */ /* 0x000fc600078e00ff */
[----:B------:R-:W-:-:S13]  /*02f0*/  ISETP.GE.U32.AND P1, PT, R2, 0xf, PT ;  /* 0x0000000f0200780c */ /* 0x000fda0003f26070 */
[----:B------:R-:W-:Y:S05]  /*0300*/  @!P1 BRA `(.L_x_132) ;  /* 0x00000000005c9947 */ /* 0x000fea0003800000 */
[----:B------:R-:W-:Y:S01]  /*0310*/  VIADD R2, R4, 0x2000 ;  /* 0x0000200004027836 */ /* 0x000fe20000000000 */
[----:B------:R-:W-:-:S12]  /*0320*/  UIADD3 UR4, UPT, UPT, -UR26, URZ, URZ ;  /* 0x000000ff1a047290 */ /* 0x000fd8000fffe1ff */
.L_x_133:
[----:B------:R-:W-:Y:S01]  /*0330*/  UIADD3 UR4, UPT, UPT, UR4, 0x10, URZ ;  /* 0x0000001004047890 */ /* 0x000fe2000fffe0ff */
[----:B------:R-:W-:Y:S03]  /*0340*/  STS [R2+-0x2000], RZ ;  /* 0xffe000ff02007388 */ /* 0x000fe60000000800 */
[----:B------:R-:W-:Y:S01]  /*0350*/  UISETP.NE.AND UP0, UPT, UR4, URZ, UPT ;  /* 0x000000ff0400728c */ /* 0x000fe2000bf05270 */
        /* <DEDUP_REMOVED lines=16> */
[----:B------:R-:W-:Y:S06]  /*0460*/  BRA.U UP0, `(.L_x_133) ;  /* 0xfffffffd00b07547 */ /* 0x000fec000b83ffff */
[----:B------:R-:W-:-:S07]  /*0470*/  IMAD.U32 R3, RZ, RZ, UR26 ;  /* 0x0000001aff037e24 */ /* 0x000fce000f8e00ff */
.L_x_132:
[----:B------:R-:W-:Y:S01]  /*0480*/  ISETP.NE.AND P0, PT, RZ, UR23, PT ;  /* 0x00000017ff007c0c */ /* 0x000fe2000bf05270 */
[----:B------:R-:W-:Y:S02]  /*0490*/  IMAD.U32 R6, RZ, RZ, UR24 ;  /* 0x00000018ff067e24 */ /* 0x000fe4000f8e00ff */
[----:B------:R-:W-:Y:S02]  /*04a0*/  IMAD.U32 R2, RZ, RZ, UR23 ;  /* 0x00000017ff027e24 */ /* 0x000fe4000f8e00ff */
[----:B------:R-:W-:Y:S02]  /*04b0*/  VIADD R6, R6, 0xffffffff ;  /* 0xffffffff06067836 */ /* 0x000fe40000000000 */
[----:B------:R-:W-:-:S06]  /*04c0*/  VIADD R2, R2, 0xffffffff ;  /* 0xffffffff02027836 */ /* 0x000fcc0000000000 */
[----:B------:R-:W-:Y:S05]  /*04d0*/  @!P0 BRA `(.L_x_134) ;  /* 0x00000000007c8947 */ /* 0x000fea0003800000 */
[----:B------:R-:W-:Y:S01]  /*04e0*/  ISETP.GE.U32.AND P2, PT, R2, 0x7, PT ;  /* 0x000000070200780c */ /* 0x000fe20003f46070 */
[----:B------:R-:W-:-:S12]  /*04f0*/  UISETP.NE.AND UP0, UPT, UR24, URZ, UPT ;  /* 0x000000ff1800728c */ /* 0x000fd8000bf05270 */
        /* <DEDUP_REMOVED lines=11> */
.L_x_135:
[----:B------:R-:W-:Y:S05]  /*05b0*/  BRA.U !UP0, `(.L_x_134) ;  /* 0x0000000108447547 */ /* 0x000fea000b800000 */
[----:B------:R-:W-:Y:S01]  /*05c0*/  ISETP.GE.U32.AND P2, PT, R6, 0x3, PT ;  /* 0x000000030600780c */ /* 0x000fe20003f46070 */
[----:B------:R-:W-:-:S12]  /*05d0*/  UISETP.NE.AND UP0, UPT, UR25, URZ, UPT ;  /* 0x000000ff1900728c */ /* 0x000fd8000bf05270 */
[C---:B0-----:R-:W-:Y:S02]  /*05e0*/  @P2 IMAD R5, R3.reuse, 0x400, R4 ;  /* 0x0000040003052824 */ /* 0x041fe400078e0204 */
[----:B------:R-:W-:-:S03]  /*05f0*/  @P2 VIADD R3, R3, 0x4 ;  /* 0x0000000403032836 */ /* 0x000fc60000000000 */
[----:B------:R1:W-:Y:S04]  /*0600*/  @P2 STS [R5], RZ ;  /* 0x000000ff05002388 */ /* 0x0003e80000000800 */
[----:B------:R1:W-:Y:S04]  /*0610*/  @P2 STS [R5+0x400], RZ ;  /* 0x000400ff05002388 */ /* 0x0003e80000000800 */
[----:B------:R1:W-:Y:S04]  /*0620*/  @P2 STS [R5+0x800], RZ ;  /* 0x000800ff05002388 */ /* 0x0003e80000000800 */
[----:B------:R1:W-:Y:S01]  /*0630*/  @P2 STS [R5+0xc00], RZ ;  /* 0x000c00ff05002388 */ /* 0x0003e20000000800 */
[----:B------:R-:W-:Y:S05]  /*0640*/  BRA.U !UP0, `(.L_x_134) ;  /* 0x0000000108207547 */ /* 0x000fea000b800000 */
[----:B------:R-:W-:Y:S01]  /*0650*/  IMAD R3, R3, 0x400, R4 ;  /* 0x0000040003037824 */ /* 0x000fe200078e0204 */
[----:B------:R-:W-:-:S04]  /*0660*/  UISETP.NE.AND UP0, UPT, UR25, 0x1, UPT ;  /* 0x000000011900788c */ /* 0x000fc8000bf05270 */
[----:B------:R2:W-:Y:S05]  /*0670*/  STS [R3], RZ ;  /* 0x000000ff03007388 */ /* 0x0005ea0000000800 */
[----:B------:R-:W-:Y:S05]  /*0680*/  BRA.U !UP0, `(.L_x_134) ;  /* 0x0000000108107547 */ /* 0x000fea000b800000 */
[----:B------:R-:W-:Y:S01]  /*0690*/  UISETP.NE.AND UP0, UPT, UR25, 0x2, UPT ;  /* 0x000000021900788c */ /* 0x000fe2000bf05270 */
[----:B------:R3:W-:Y:S05]  /*06a0*/  STS [R3+0x400], RZ ;  /* 0x000400ff03007388 */ /* 0x0007ea0000000800 */
[----:B------:R-:W-:-:S13]  /*06b0*/  PLOP3.LUT P2, PT, PT, PT, UP0, 0x80, 0x8 ;  /* 0x000000000008781c */ /* 0x000fda0003f4f008 */
[----:B------:R3:W-:Y:S02]  /*06c0*/  @P2 STS [R3+0x800], RZ ;  /* 0x000800ff03002388 */ /* 0x0007e40000000800 */
.L_x_134:
[----:B------:R-:W-:-:S13]  /*06d0*/  ISETP.GT.U32.AND P2, PT, R0, 0x7f, PT ;  /* 0x0000007f0000780c */ /* 0x000fda0003f44070 */
[----:B------:R-:W-:Y:S05]  /*06e0*/  @P2 BRA `(.L_x_131) ;  /* 0x0000000000e02947 */ /* 0x000fea0003800000 */
[----:B--23--:R-:W-:Y:S01]  /*06f0*/  IMAD.MOV.U32 R3, RZ, RZ, RZ ;  /* 0x000000ffff037224 */ /* 0x00cfe200078e00ff */
[----:B------:R-:W-:Y:S06]  /*0700*/  @!P1 BRA `(.L_x_136) ;  /* 0x0000000000589947 */ /* 0x000fec0003800000 */
[----:B------:R-:W-:-:S07]  /*0710*/  IMAD.MOV.U32 R3, RZ, RZ, RZ ;  /* 0x000000ffff037224 */ /* 0x000fce00078e00ff */
.L_x_137:
[C---:B012---:R-:W-:Y:S02]  /*0720*/  IMAD R5, R3.reuse, 0x400, R4 ;  /* 0x0000040003057824 */ /* 0x047fe400078e0204 */
[----:B------:R-:W-:-:S03]  /*0730*/  VIADD R3, R3, 0x10 ;  /* 0x0000001003037836 */ /* 0x000fc60000000000 */
[----:B------:R2:W-:Y:S02]  /*0740*/  STS [R5+0x200], RZ ;  /* 0x000200ff05007388 */ /* 0x0005e40000000800 */
[----:B------:R-:W-:Y:S02]  /*0750*/  ISETP.NE.AND P1, PT, R3, UR26, PT ;  /* 0x0000001a03007c0c */ /* 0x000fe4000bf25270 */
[----:B------:R2:W-:Y:S04]  /*0760*/  STS [R5+0x600], RZ ;  /* 0x000600ff05007388 */ /* 0x0005e80000000800 */
        /* <DEDUP_REMOVED lines=13> */
[----:B------:R2:W-:Y:S01]  /*0840*/  STS [R5+0x3e00], RZ ;  /* 0x003e00ff05007388 */ /* 0x0005e20000000800 */
[----:B------:R-:W-:Y:S05]  /*0850*/  @P1 BRA `(.L_x_137) ;  /* 0xfffffffc00b01947 */ /* 0x000fea000383ffff */
[----:B------:R-:W-:-:S07]  /*0860*/  IMAD.U32 R3, RZ, RZ, UR26 ;  /* 0x0000001aff037e24 */ /* 0x000fce000f8e00ff */
.L_x_136:
[----:B------:R-:W-:Y:S05]  /*0870*/  @!P0 BRA `(.L_x_131) ;  /* 0x00000000007c8947 */ /* 0x000fea0003800000 */
[----:B------:R-:W-:Y:S01]  /*0880*/  ISETP.GE.U32.AND P0, PT, R2, 0x7, PT ;  /* 0x000000070200780c */ /* 0x000fe20003f06070 */
[----:B------:R-:W-:-:S12]  /*0890*/  UISETP.NE.AND UP0, UPT, UR24, URZ, UPT ;  /* 0x000000ff1800728c */ /* 0x000fd8000bf05270 */
[----:B------:R-:W-:Y:S05]  /*08a0*/  @!P0 BRA `(.L_x_138) ;  /* 0x0000000000288947 */ /* 0x000fea0003800000 */
[C---:B------:R-:W-:Y:S02]  /*08b0*/  IMAD R2, R3.reuse, 0x400, R4 ;  /* 0x0000040003027824 */ /* 0x040fe400078e0204 */
[----:B------:R-:W-:-:S03]  /*08c0*/  VIADD R3, R3, 0x8 ;  /* 0x0000000803037836 */ /* 0x000fc60000000000 */
[----:B------:R3:W-:Y:S04]  /*08d0*/  STS [R2+0x200], RZ ;  /* 0x000200ff02007388 */ /* 0x0007e80000000800 */
[----:B------:R3:W-:Y:S04]  /*08e0*/  STS [R2+0x600], RZ ;  /* 0x000600ff02007388 */ /* 0x0007e80000000800 */
[----:B------:R3:W-:Y:S04]  /*08f0*/  STS [R2+0xa00], RZ ;  /* 0x000a00ff02007388 */ /* 0x0007e80000000800 */
[----:B------:R3:W-:Y:S04]  /*0900*/  STS [R2+0xe00], RZ ;  /* 0x000e00ff02007388 */ /* 0x0007e80000000800 */
[----:B------:R3:W-:Y:S04]  /*0910*/  STS [R2+0x1200], RZ ;  /* 0x001200ff02007388 */ /* 0x0007e80000000800 */
[----:B------:R3:W-:Y:S04]  /*0920*/  STS [R2+0x1600], RZ ;  /* 0x001600ff02007388 */ /* 0x0007e80000000800 */
[----:B------:R3:W-:Y:S04]  /*0930*/  STS [R2+0x1a00], RZ ;  /* 0x001a00ff02007388 */ /* 0x0007e80000000800 */
[----:B------:R3:W-:Y:S02]  /*0940*/  STS [R2+0x1e00], RZ ;  /* 0x001e00ff02007388 */ /* 0x0007e40000000800 */
.L_x_138:
[----:B------:R-:W-:Y:S05]  /*0950*/  BRA.U !UP0, `(.L_x_131) ;  /* 0x0000000108447547 */ /* 0x000fea000b800000 */
[----:B------:R-:W-:Y:S01]  /*0960*/  ISETP.GE.U32.AND P0, PT, R6, 0x3, PT ;  /* 0x000000030600780c */ /* 0x000fe20003f06070 */
[----:B------:R-:W-:-:S12]  /*0970*/  UISETP.NE.AND UP0, UPT, UR25, URZ, UPT ;  /* 0x000000ff1900728c */ /* 0x000fd8000bf05270 */
[C---:B---3--:R-:W-:Y:S02]  /*0980*/  @P0 IMAD R2, R3.reuse, 0x400, R4 ;  /* 0x0000040003020824 */ /* 0x048fe400078e0204 */
[----:B------:R-:W-:-:S03]  /*0990*/  @P0 VIADD R3, R3, 0x4 ;  /* 0x0000000403030836 */ /* 0x000fc60000000000 */
[----:B------:R4:W-:Y:S04]  /*09a0*/  @P0 STS [R2+0x200], RZ ;  /* 0x000200ff02000388 */ /* 0x0009e80000000800 */
[----:B------:R4:W-:Y:S04]  /*09b0*/  @P0 STS [R2+0x600], RZ ;  /* 0x000600ff02000388 */ /* 0x0009e80000000800 */
[----:B------:R4:W-:Y:S04]  /*09c0*/  @P0 STS [R2+0xa00], RZ ;  /* 0x000a00ff02000388 */ /* 0x0009e80000000800 */
[----:B------:R4:W-:Y:S01]  /*09d0*/  @P0 STS [R2+0xe00], RZ ;  /* 0x000e00ff02000388 */ /* 0x0009e20000000800 */
[----:B------:R-:W-:Y:S05]  /*09e0*/  BRA.U !UP0, `(.L_x_131) ;  /* 0x0000000108207547 */ /* 0x000fea000b800000 */
[----:B------:R-:W-:Y:S01]  /*09f0*/  IMAD R3, R3, 0x400, R4 ;  /* 0x0000040003037824 */ /* 0x000fe200078e0204 */
[----:B------:R-:W-:-:S04]  /*0a00*/  UISETP.NE.AND UP0, UPT, UR25, 0x1, UPT ;  /* 0x000000011900788c */ /* 0x000fc8000bf05270 */
[----:B------:R3:W-:Y:S05]  /*0a10*/  STS [R3+0x200], RZ ;  /* 0x000200ff03007388 */ /* 0x0007ea0000000800 */
[----:B------:R-:W-:Y:S05]  /*0a20*/  BRA.U !UP0, `(.L_x_131) ;  /* 0x0000000108107547 */ /* 0x000fea000b800000 */
[----:B------:R-:W-:Y:S01]  /*0a30*/  UISETP.NE.AND UP0, UPT, UR25, 0x2, UPT ;  /* 0x000000021900788c */ /* 0x000fe2000bf05270 */
[----:B------:R0:W-:Y:S05]  /*0a40*/  STS [R3+0x600], RZ ;  /* 0x000600ff03007388 */ /* 0x0001ea0000000800 */
[----:B------:R-:W-:-:S13]  /*0a50*/  PLOP3.LUT P0, PT, PT, PT, UP0, 0x80, 0x8 ;  /* 0x000000000008781c */ /* 0x000fda0003f0f008 */
[----:B------:R0:W-:Y:S02]  /*0a60*/  @P0 STS [R3+0xa00], RZ ;  /* 0x000a00ff03000388 */ /* 0x0001e40000000800 */
.L_x_131:
[----:B------:R-:W-:Y:S05]  /*0a70*/  BSYNC.RECONVERGENT B0 ;  /* 0x0000000000007941 */ /* 0x000fea0003800200 */
.L_x_130:
[----:B------:R-:W5:Y:S01]  /*0a80*/  LDCU.64 UR14, c[0x0][0x390] ;  /* 0x00007200ff0e77ac */ /* 0x000f620008000a00 */
[----:B------:R-:W-:Y:S02]  /*0a90*/  USHF.L.U32 UR4, UR6, 0x1e, URZ ;  /* 0x0000001e06047899 */ /* 0x000fe400080006ff */
[----:B------:R-:W-:Y:S02]  /*0aa0*/  USHF.L.U64.HI UR5, UR6, 0x1e, UR7 ;  /* 0x0000001e06057899 */ /* 0x000fe40008010207 */
[----:B-----5:R-:W-:-:S04]  /*0ab0*/  UIADD3 UR4, UP0, UPT, -UR4, UR14, URZ ;  /* 0x0000000e04047290 */ /* 0x020fc8000ff1e1ff */
[----:B------:R-:W-:Y:S02]  /*0ac0*/  UIADD3.X UR5, UPT, UPT, ~UR5, UR15, URZ, UP0, !UPT ;  /* 0x0000000f05057290 */ /* 0x000fe400087fe5ff */
[----:B------:R-:W-:-:S04]  /*0ad0*/  UISETP.LT.U32.AND UP0, UPT, UR4, 0x40000000, UPT ;  /* 0x400000000400788c */ /* 0x000fc8000bf01070 */
[----:B------:R-:W-:-:S04]  /*0ae0*/  UISETP.LT.U32.AND.EX UP0, UPT, UR5, URZ, UPT, UP0 ;  /* 0x000000ff0500728c */ /* 0x000fc8000bf01100 */
[----:B------:R-:W-:Y:S02]  /*0af0*/  USEL UR13, UR4, 0x40000000, UP0 ;  /* 0x40000000040d7887 */ /* 0x000fe40008000000 */
[----:B------:R-:W-:Y:S02]  /*0b00*/  USEL UR14, UR5, URZ, UP0 ;  /* 0x000000ff050e7287 */ /* 0x000fe40008000000 */
[----:B------:R-:W-:-:S04]  /*0b10*/  UISETP.GT.U32.AND UP0, UPT, UR13, UR8, UPT ;  /* 0x000000080d00728c */ /* 0x000fc8000bf04070 */
[----:B------:R-:W-:Y:S01]  /*0b20*/  UISETP.GT.U32.AND.EX UP0, UPT, UR14, URZ, UPT, UP0 ;  /* 0x000000ff0e00728c */ /* 0x000fe2000bf04100 */
[----:B------:R-:W-:Y:S08]  /*0b30*/  BAR.SYNC.DEFER_BLOCKING 0x0 ;  /* 0x0000000000007b1d */ /* 0x000ff00000010000 */
[----:B------:R-:W-:Y:S06]  /*0b40*/  BAR.SYNC.DEFER_BLOCKING 0x0 ;  /* 0x0000000000007b1d */ /* 0x000fec0000010000 */
[----:B------:R-:W-:Y:S05]  /*0b50*/  BRA.U !UP0, `(.L_x_139) ;  /* 0x00000011082c7547 */ /* 0x000fea000b800000 */
[----:B------:R-:W-:Y:S01]  /*0b60*/  UMOV UR10, UR8 ;  /* 0x00000008000a7c82 */ /* 0x000fe20008000000 */
[----:B------:R-:W-:-:S05]  /*0b70*/  UMOV UR5, URZ ;  /* 0x000000ff00057c82 */ /* 0x000fca0008000000 */
.L_x_144:
[----:B-----5:R-:W5:Y:S01]  /*0b80*/  LDCU.64 UR18, c[0x0][0x390] ;  /* 0x00007200ff1277ac */ /* 0x020f620008000a00 */
[----:B------:R-:W-:Y:S02]  /*0b90*/  USHF.L.U32 UR15, UR6, 0x1e, URZ ;  /* 0x0000001e060f7899 */ /* 0x000fe400080006ff */
[----:B------:R-:W-:Y:S02]  /*0ba0*/  USHF.L.U64.HI UR16, UR6, 0x1e, UR7 ;  /* 0x0000001e06107899 */ /* 0x000fe40008010207 */
[----:B------:R-:W-:-:S04]  /*0bb0*/  UIADD3 UR15, UP0, UPT, UR10, UR15, URZ ;  /* 0x0000000f0a0f7290 */ /* 0x000fc8000ff1e0ff */
[----:B------:R-:W-:Y:S02]  /*0bc0*/  UIADD3.X UR16, UPT, UPT, UR5, UR16, URZ, UP0, !UPT ;  /* 0x0000001005107290 */ /* 0x000fe400087fe4ff */
[----:B------:R-:W-:Y:S02]  /*0bd0*/  ULEA UR10, UP0, UR28, UR10, 0xb ;  /* 0x0000000a1c0a7291 */ /* 0x000fe4000f8058ff */
[----:B-----5:R-:W-:Y:S02]  /*0be0*/  UIADD3 UR17, UP1, UPT, -UR15, UR18, URZ ;  /* 0x000000120f117290 */ /* 0x020fe4000ff3e1ff */
[----:B------:R-:W-:Y:S02]  /*0bf0*/  UIADD3.X UR5, UPT, UPT, URZ, UR5, URZ, UP0, !UPT ;  /* 0x00000005ff057290 */ /* 0x000fe400087fe4ff */
[----:B------:R-:W-:Y:S02]  /*0c00*/  UIADD3.X UR4, UPT, UPT, ~UR16, UR19, URZ, UP1, !UPT ;  /* 0x0000001310047290 */ /* 0x000fe40008ffe5ff */
[----:B------:R-:W-:-:S02]  /*0c10*/  UISETP.GE.U32.AND UP1, UPT, UR17, 0x800, UPT ;  /* 0x000008001100788c */ /* 0x000fc4000bf26070 */
[----:B------:R-:W-:Y:S02]  /*0c20*/  UISETP.GE.U32.AND UP0, UPT, UR10, UR13, UPT ;  /* 0x0000000d0a00728c */ /* 0x000fe4000bf06070 */
[----:B------:R-:W-:Y:S02]  /*0c30*/  UISETP.GE.U32.AND.EX UP1, UPT, UR4, URZ, UPT, UP1 ;  /* 0x000000ff0400728c */ /* 0x000fe4000bf26110 */
[----:B------:R-:W-:-:S07]  /*0c40*/  UISETP.GE.U32.AND.EX UP0, UPT, UR5, UR14, UPT, UP0 ;  /* 0x0000000e0500728c */ /* 0x000fce000bf06100 */
[----:B0-----:R-:W-:Y:S05]  /*0c50*/  BRA.U !UP1, `(.L_x_140) ;  /* 0x0000000109587547 */ /* 0x001fea000b800000 */
[----:B------:R-:W4:Y:S01]  /*0c60*/  LDCU.64 UR18, c[0x0][0x388] ;  /* 0x00007100ff1277ac */ /* 0x000f220008000a00 */
[----:B0-23--:R-:W-:-:S05]  /*0c70*/  IADD3 R3, P0, PT, R0, UR15, RZ ;  /* 0x0000000f00037c10 */ /* 0x00dfca000ff1e0ff */
[----:B------:R-:W-:Y:S01]  /*0c80*/  IMAD.X R6, RZ, RZ, UR16, P0 ;  /* 0x00000010ff067e24 */ /* 0x000fe200080e06ff */
[----:B----4-:R-:W-:-:S04]  /*0c90*/  LEA R2, P0, R3, UR18, 0x2 ;  /* 0x0000001203027c11 */ /* 0x010fc8000f8010ff */
        /* <DEDUP_REMOVED lines=14> */
[----:B-1----:R0:W5:Y:S04]  /*0d80*/  LDG.E R5, desc[UR20][R2.64+0x1a00] ;  /* 0x001a001402057981 */ /* 0x002168000c1e1900 */
[----:B------:R0:W5:Y:S04]  /*0d90*/  LDG.E R7, desc[UR20][R2.64+0x1c00] ;  /* 0x001c001402077981 */ /* 0x000168000c1e1900 */
[----:B------:R0:W5:Y:S01]  /*0da0*/  LDG.E R8, desc[UR20][R2.64+0x1e00] ;  /* 0x001e001402087981 */ /* 0x000162000c1e1900 */
[----:B------:R-:W-:Y:S05]  /*0db0*/  BRA `(.L_x_141) ;  /* 0x00000004000c7947 */ /* 0x000fea0003800000 */
.L_x_140:
[----:B------:R-:W4:Y:S01]  /*0dc0*/  LDCU.64 UR18, c[0x0][0x388] ;  /* 0x00007100ff1277ac */ /* 0x000f220008000a00 */
[C---:B012---:R-:W-:Y:S01]  /*0dd0*/  VIADD R5, R0.reuse, 0x100 ;  /* 0x0000010000057836 */ /* 0x047fe20000000000 */
[C---:B---3--:R-:W-:Y:S01]  /*0de0*/  IADD3 R3, P0, PT, R0.reuse, UR15, RZ ;  /* 0x0000000f00037c10 */ /* 0x048fe2000ff1e0ff */
[C---:B----4-:R-:W-:Y:S01]  /*0df0*/  VIADD R2, R0.reuse, 0x80 ;  /* 0x0000008000027836 */ /* 0x050fe20000000000 */
[C---:B------:R-:W-:Y:S01]  /*0e00*/  ISETP.GE.AND P1, PT, R0.reuse, UR17, PT ;  /* 0x0000001100007c0c */ /* 0x040fe2000bf26270 */
[----:B------:R-:W-:Y:S01]  /*0e10*/  VIADD R7, R0, 0x180 ;  /* 0x0000018000077836 */ /* 0x000fe20000000000 */
[----:B------:R-:W-:Y:S01]  /*0e20*/  ISETP.GE.AND P3, PT, R5, UR17, PT ;  /* 0x0000001105007c0c */ /* 0x000fe2000bf66270 */
[----:B------:R-:W-:Y:S01]  /*0e30*/  IMAD.X R6, RZ, RZ, UR16, P0 ;  /* 0x00000010ff067e24 */ /* 0x000fe200080e06ff */
[----:B------:R-:W-:Y:S01]  /*0e40*/  ISETP.GE.AND P2, PT, R2, UR17, PT ;  /* 0x0000001102007c0c */ /* 0x000fe2000bf46270 */
[----:B------:R-:W-:Y:S01]  /*0e50*/  VIADD R5, R0, 0x200 ;  /* 0x0000020000057836 */ /* 0x000fe20000000000 */
[----:B------:R-:W-:Y:S01]  /*0e60*/  ISETP.GE.AND P4, PT, R7, UR17, PT ;  /* 0x0000001107007c0c */ /* 0x000fe2000bf86270 */
[----:B------:R-:W-:-:S03]  /*0e70*/  IMAD.MOV.U32 R22, RZ, RZ, -0x1 ;  /* 0xffffffffff167424 */ /* 0x000fc600078e00ff */
[----:B------:R-:W-:Y:S01]  /*0e80*/  ISETP.GE.AND P5, PT, R5, UR17, PT ;  /* 0x0000001105007c0c */ /* 0x000fe2000bfa6270 */
[----:B------:R-:W-:Y:S01]  /*0e90*/  VIADD R5, R0, 0x300 ;  /* 0x0000030000057836 */ /* 0x000fe20000000000 */
[----:B------:R-:W-:-:S04]  /*0ea0*/  LEA R2, P0, R3, UR18, 0x2 ;  /* 0x0000001203027c11 */ /* 0x000fc8000f8010ff */
[----:B------:R-:W-:Y:S01]  /*0eb0*/  LEA.HI.X R3, R3, UR19, R6, 0x2, P0 ;  /* 0x0000001303037c11 */ /* 0x000fe200080f1406 */
[----:B------:R-:W-:Y:S02]  /*0ec0*/  IMAD.MOV.U32 R11, RZ, RZ, -0x1 ;  /* 0xffffffffff0b7424 */ /* 0x000fe400078e00ff */
[C---:B------:R-:W-:Y:S02]  /*0ed0*/  VIADD R6, R0.reuse, 0x280 ;  /* 0x0000028000067836 */ /* 0x040fe40000000000 */
[----:B------:R1:W5:Y:S01]  /*0ee0*/  @!P1 LDG.E R22, desc[UR20][R2.64] ;  /* 0x0000001402169981 */ /* 0x000362000c1e1900 */
[----:B------:R-:W-:Y:S01]  /*0ef0*/  ISETP.GE.AND P1, PT, R5, UR17, PT ;  /* 0x0000001105007c0c */ /* 0x000fe2000bf26270 */
[----:B------:R-:W-:Y:S01]  /*0f00*/  VIADD R5, R0, 0x380 ;  /* 0x0000038000057836 */ /* 0x000fe20000000000 */
[----:B------:R-:W-:Y:S01]  /*0f10*/  ISETP.GE.AND P0, PT, R6, UR17, PT ;  /* 0x0000001106007c0c */ /* 0x000fe2000bf06270 */
[----:B------:R-:W-:Y:S01]  /*0f20*/  IMAD.MOV.U32 R13, RZ, RZ, -0x1 ;  /* 0xffffffffff0d7424 */ /* 0x000fe200078e00ff */
[----:B------:R1:W5:Y:S02]  /*0f30*/  @!P2 LDG.E R11, desc[UR20][R2.64+0x200] ;  /* 0x00020014020ba981 */ /* 0x000364000c1e1900 */
[----:B------:R-:W-:Y:S01]  /*0f40*/  ISETP.GE.AND P2, PT, R5, UR17, PT ;  /* 0x0000001105007c0c */ /* 0x000fe2000bf46270 */
[----:B------:R-:W-:-:S02]  /*0f50*/  VIADD R5, R0, 0x480 ;  /* 0x0000048000057836 */ /* 0x000fc40000000000 */
[----:B------:R-:W-:Y:S01]  /*0f60*/  IMAD.MOV.U32 R12, RZ, RZ, -0x1 ;  /* 0xffffffffff0c7424 */ /* 0x000fe200078e00ff */
[----:B------:R1:W5:Y:S01]  /*0f70*/  @!P4 LDG.E R13, desc[UR20][R2.64+0x600] ;  /* 0x00060014020dc981 */ /* 0x000362000c1e1900 */
[----:B------:R-:W-:Y:S01]  /*0f80*/  IMAD.MOV.U32 R14, RZ, RZ, -0x1 ;  /* 0xffffffffff0e7424 */ /* 0x000fe200078e00ff */
[C---:B------:R-:W-:Y:S02]  /*0f90*/  LOP3.LUT R6, R0.reuse, 0x400, RZ, 0xfc, !PT ;  /* 0x0000040000067812 */ /* 0x040fe400078efcff */
[----:B------:R-:W-:Y:S01]  /*0fa0*/  ISETP.GE.AND P4, PT, R5, UR17, PT ;  /* 0x0000001105007c0c */ /* 0x000fe2000bf86270 */
[----:B------:R-:W-:Y:S01]  /*0fb0*/  VIADD R5, R0, 0x500 ;  /* 0x0000050000057836 */ /* 0x000fe20000000000 */
[----:B------:R1:W5:Y:S01]  /*0fc0*/  @!P3 LDG.E R12, desc[UR20][R2.64+0x400] ;  /* 0x00040014020cb981 */ /* 0x000362000c1e1900 */
[----:B------:R-:W-:Y:S01]  /*0fd0*/  ISETP.GE.AND P3, PT, R6, UR17, PT ;  /* 0x0000001106007c0c */ /* 0x000fe2000bf66270 */
[----:B------:R-:W-:Y:S02]  /*0fe0*/  IMAD.MOV.U32 R15, RZ, RZ, -0x1 ;  /* 0xffffffffff0f7424 */ /* 0x000fe400078e00ff */
[----:B------:R-:W-:Y:S01]  /*0ff0*/  IMAD.MOV.U32 R18, RZ, RZ, -0x1 ;  /* 0xffffffffff127424 */ /* 0x000fe200078e00ff */
[----:B------:R1:W5:Y:S01]  /*1000*/  @!P5 LDG.E R14, desc[UR20][R2.64+0x800] ;  /* 0x00080014020ed981 */ /* 0x000362000c1e1900 */
[----:B------:R-:W-:Y:S01]  /*1010*/  ISETP.GE.AND P5, PT, R5, UR17, PT ;  /* 0x0000001105007c0c */ /* 0x000fe2000bfa6270 */
[----:B------:R-:W-:-:S02]  /*1020*/  VIADD R6, R0, 0x580 ;  /* 0x0000058000067836 */ /* 0x000fc40000000000 */
[----:B------:R-:W-:Y:S01]  /*1030*/  VIADD R5, R0, 0x600 ;  /* 0x0000060000057836 */ /* 0x000fe20000000000 */
[----:B------:R1:W5:Y:S01]  /*1040*/  @!P0 LDG.E R15, desc[UR20][R2.64+0xa00] ;  /* 0x000a0014020f8981 */ /* 0x000362000c1e1900 */
[----:B------:R-:W-:Y:S01]  /*1050*/  IMAD.MOV.U32 R19, RZ, RZ, -0x1 ;  /* 0xffffffffff137424 */ /* 0x000fe200078e00ff */
[----:B------:R-:W-:Y:S01]  /*1060*/  ISETP.GE.AND P0, PT, R6, UR17, PT ;  /* 0x0000001106007c0c */ /* 0x000fe2000bf06270 */
[----:B------:R-:W-:Y:S01]  /*1070*/  IMAD.MOV.U32 R17, RZ, RZ, -0x1 ;  /* 0xffffffffff117424 */ /* 0x000fe200078e00ff */
[----:B------:R1:W5:Y:S01]  /*1080*/  @!P1 LDG.E R18, desc[UR20][R2.64+0xc00] ;  /* 0x000c001402129981 */ /* 0x000362000c1e1900 */
[----:B------:R-:W-:Y:S01]  /*1090*/  IMAD.MOV.U32 R16, RZ, RZ, -0x1 ;  /* 0xffffffffff107424 */ /* 0x000fe200078e00ff */
[----:B------:R-:W-:Y:S01]  /*10a0*/  ISETP.GE.AND P1, PT, R5, UR17, PT ;  /* 0x0000001105007c0c */ /* 0x000fe2000bf26270 */
[C---:B------:R-:W-:Y:S01]  /*10b0*/  VIADD R5, R0.reuse, 0x680 ;  /* 0x0000068000057836 */ /* 0x040fe20000000000 */
[----:B------:R1:W5:Y:S01]  /*10c0*/  @!P2 LDG.E R19, desc[UR20][R2.64+0xe00] ;  /* 0x000e00140213a981 */ /* 0x000362000c1e1900 */
[----:B------:R-:W-:-:S03]  /*10d0*/  VIADD R6, R0, 0x700 ;  /* 0x0000070000067836 */ /* 0x000fc60000000000 */
[----:B------:R1:W5:Y:S01]  /*10e0*/  @!P3 LDG.E R17, desc[UR20][R2.64+0x1000] ;  /* 0x001000140211b981 */ /* 0x000362000c1e1900 */
[----:B------:R-:W-:Y:S02]  /*10f0*/  ISETP.GE.AND P2, PT, R5, UR17, PT ;  /* 0x0000001105007c0c */ /* 0x000fe4000bf46270 */
[----:B------:R-:W-:Y:S01]  /*1100*/  ISETP.GE.AND P3, PT, R6, UR17, PT ;  /* 0x0000001106007c0c */ /* 0x000fe2000bf66270 */
[----:B------:R1:W5:Y:S01]  /*1110*/  @!P4 LDG.E R16, desc[UR20][R2.64+0x1200] ;  /* 0x001200140210c981 */ /* 0x000362000c1e1900 */
[----:B------:R-:W-:Y:S01]  /*1120*/  ISETP.GE.AND P4, PT, R20, UR17, PT ;  /* 0x0000001114007c0c */ /* 0x000fe2000bf86270 */
[----:B------:R-:W-:Y:S02]  /*1130*/  IMAD.MOV.U32 R10, RZ, RZ, -0x1 ;  /* 0xffffffffff0a7424 */ /* 0x000fe400078e00ff */
[----:B------:R-:W-:Y:S02]  /*1140*/  IMAD.MOV.U32 R9, RZ, RZ, -0x1 ;  /* 0xffffffffff097424 */ /* 0x000fe400078e00ff */
[----:B------:R-:W-:-:S02]  /*1150*/  IMAD.MOV.U32 R6, RZ, RZ, -0x1 ;  /* 0xffffffffff067424 */ /* 0x000fc400078e00ff */
[----:B------:R-:W-:Y:S01]  /*1160*/  IMAD.MOV.U32 R5, RZ, RZ, -0x1 ;  /* 0xffffffffff057424 */ /* 0x000fe200078e00ff */
[----:B------:R1:W5:Y:S01]  /*1170*/  @!P5 LDG.E R10, desc[UR20][R2.64+0x1400] ;  /* 0x00140014020ad981 */ /* 0x000362000c1e1900 */
[----:B------:R-:W-:Y:S02]  /*1180*/  IMAD.MOV.U32 R7, RZ, RZ, -0x1 ;  /* 0xffffffffff077424 */ /* 0x000fe400078e00ff */
[----:B------:R-:W-:Y:S01]  /*1190*/  IMAD.MOV.U32 R8, RZ, RZ, -0x1 ;  /* 0xffffffffff087424 */ /* 0x000fe200078e00ff */
[----:B------:R1:W5:Y:S04]  /*11a0*/  @!P0 LDG.E R9, desc[UR20][R2.64+0x1600] ;  /* 0x0016001402098981 */ /* 0x000368000c1e1900 */
[----:B------:R1:W5:Y:S04]  /*11b0*/  @!P1 LDG.E R6, desc[UR20][R2.64+0x1800] ;  /* 0x0018001402069981 */ /* 0x000368000c1e1900 */
[----:B------:R1:W5:Y:S04]  /*11c0*/  @!P2 LDG.E R5, desc[UR20][R2.64+0x1a00] ;  /* 0x001a00140205a981 */ /* 0x000368000c1e1900 */
[----:B------:R1:W5:Y:S04]  /*11d0*/  @!P3 LDG.E R7, desc[UR20][R2.64+0x1c00] ;  /* 0x001c00140207b981 */ /* 0x000368000c1e1900 */
[----:B------:R1:W5:Y:S02]  /*11e0*/  @!P4 LDG.E R8, desc[UR20][R2.64+0x1e00] ;  /* 0x001e00140208c981 */ /* 0x000364000c1e1900 */
.L_x_141:
[----:B01----:R-:W0:Y:S02]  /*11f0*/  LDC.64 R2, c[0x0][0x398] ;  /* 0x0000e600ff027b82 */ /* 0x003e240000000a00 */
[----:B0-----:R-:W-:-:S13]  /*1200*/  ISETP.GT.AND P0, PT, R3, R2, PT ;  /* 0x000000020300720c */ /* 0x001fda0003f04270 */
[----:B------:R-:W-:Y:S05]  /*1210*/  @!P0 BRA `(.L_x_142) ;  /* 0x0000000800788947 */ /* 0x000fea0003800000 */
[----:B-----5:R-:W-:Y:S01]  /*1220*/  ISETP.GE.AND P0, PT, R22, RZ, PT ;  /* 0x000000ff1600720c */ /* 0x020fe20003f06270 */
[----:B------:R-:W0:Y:S01]  /*1230*/  S2UR UR15, SR_CgaCtaId ;  /* 0x00000000000f79c3 */ /* 0x000e220000008800 */
[----:B------:R-:W-:Y:S01]  /*1240*/  ISETP.GE.AND P1, PT, R11, RZ, PT ;  /* 0x000000ff0b00720c */ /* 0x000fe20003f26270 */
[----:B------:R-:W-:Y:S01]  /*1250*/  UMOV UR4, 0x400 ;  /* 0x0000040000047882 */ /* 0x000fe20000000000 */
[----:B------:R-:W-:Y:S01]  /*1260*/  SEL R23, RZ, 0x7fffffff, !P0 ;  /* 0x7fffffffff177807 */ /* 0x000fe20004000000 */
[----:B------:R-:W1:Y:S01]  /*1270*/  LDCU UR16, c[0x0][0x398] ;  /* 0x00007300ff1077ac */ /* 0x000e620008000800 */
[----:B------:R-:W-:Y:S02]  /*1280*/  SEL R24, RZ, 0x7fffffff, !P1 ;  /* 0x7fffffffff187807 */ /* 0x000fe40004800000 */
[----:B------:R-:W-:Y:S02]  /*1290*/  ISETP.GE.AND P0, PT, R14, RZ, PT ;  /* 0x000000ff0e00720c */ /* 0x000fe40003f06270 */
[----:B------:R-:W-:-:S02]  /*12a0*/  ISETP.GE.AND P1, PT, R15, RZ, PT ;  /* 0x000000ff0f00720c */ /* 0x000fc40003f26270 */
[----:B------:R-:W-:Y:S02]  /*12b0*/  ISETP.GE.AND P2, PT, R12, RZ, PT ;  /* 0x000000ff0c00720c */ /* 0x000fe40003f46270 */
[----:B------:R-:W-:Y:S02]  /*12c0*/  LOP3.LUT R2, R23, R22, RZ, 0x3c, !PT ;  /* 0x0000001617027212 */ /* 0x000fe400078e3cff */
[----:B------:R-:W-:Y:S02]  /*12d0*/  SEL R23, RZ, 0x7fffffff, !P0 ;  /* 0x7fffffffff177807 */ /* 0x000fe40004000000 */
[----:B------:R-:W-:Y:S02]  /*12e0*/  SEL R22, RZ, 0x7fffffff, !P1 ;  /* 0x7fffffffff167807 */ /* 0x000fe40004800000 */
[----:B------:R-:W-:Y:S02]  /*12f0*/  ISETP.GE.AND P0, PT, R17, RZ, PT ;  /* 0x000000ff1100720c */ /* 0x000fe40003f06270 */
[----:B------:R-:W-:-:S02]  /*1300*/  SEL R25, RZ, 0x7fffffff, !P2 ;  /* 0x7fffffffff197807 */ /* 0x000fc40005000000 */
[----:B------:R-:W-:Y:S01]  /*1310*/  ISETP.GE.AND P3, PT, R13, RZ, PT ;  /* 0x000000ff0d00720c */ /* 0x000fe20003f66270 */
[----:B0-----:R-:W-:Y:S01]  /*1320*/  ULEA UR15, UR15, UR4, 0x18 ;  /* 0x000000040f0f7291 */ /* 0x001fe2000f8ec0ff */
[----:B------:R-:W-:Y:S02]  /*1330*/  ISETP.GE.AND P2, PT, R18, RZ, PT ;  /* 0x000000ff1200720c */ /* 0x000fe40003f46270 */
[----:B------:R-:W-:Y:S01]  /*1340*/  LOP3.LUT R15, R22, R15, RZ, 0x3c, !PT ;  /* 0x0000000f160f7212 */ /* 0x000fe200078e3cff */
[----:B------:R-:W-:Y:S01]  /*1350*/  UMOV UR4, URZ ;  /* 0x000000ff00047c82 */ /* 0x000fe20008000000 */
[----:B------:R-:W-:Y:S02]  /*1360*/  SEL R22, RZ, 0x7fffffff, !P0 ;  /* 0x7fffffffff167807 */ /* 0x000fe40004000000 */
[----:B------:R-:W-:Y:S02]  /*1370*/  LOP3.LUT R12, R25, R12, RZ, 0x3c, !PT ;  /* 0x0000000c190c7212 */ /* 0x000fe400078e3cff */
[----:B------:R-:W-:-:S02]  /*1380*/  ISETP.GE.AND P1, PT, R16, RZ, PT ;  /* 0x000000ff1000720c */ /* 0x000fc40003f26270 */
[----:B------:R-:W-:Y:S02]  /*1390*/  ISETP.GE.AND P0, PT, R9, RZ, PT ;  /* 0x000000ff0900720c */ /* 0x000fe40003f06270 */
[----:B------:R-:W-:Y:S02]  /*13a0*/  SEL R26, RZ, 0x7fffffff, !P3 ;  /* 0x7fffffffff1a7807 */ /* 0x000fe40005800000 */
[----:B------:R-:W-:Y:S02]  /*13b0*/  SEL R25, RZ, 0x7fffffff, !P2 ;  /* 0x7fffffffff197807 */ /* 0x000fe40005000000 */
[----:B------:R-:W-:Y:S02]  /*13c0*/  ISETP.GE.AND P3, PT, R19, RZ, PT ;  /* 0x000000ff1300720c */ /* 0x000fe40003f66270 */
[----:B------:R-:W-:Y:S02]  /*13d0*/  ISETP.GE.AND P2, PT, R10, RZ, PT ;  /* 0x000000ff0a00720c */ /* 0x000fe40003f46270 */
[----:B------:R-:W-:-:S02]  /*13e0*/  LOP3.LUT R14, R23, R14, RZ, 0x3c, !PT ;  /* 0x0000000e170e7212 */ /* 0x000fc400078e3cff */
[----:B------:R-:W-:Y:S02]  /*13f0*/  LOP3.LUT R17, R22, R17, RZ, 0x3c, !PT ;  /* 0x0000001116117212 */ /* 0x000fe400078e3cff */
[----:B------:R-:W-:Y:S02]  /*1400*/  SEL R23, RZ, 0x7fffffff, !P1 ;  /* 0x7fffffffff177807 */ /* 0x000fe40004800000 */
[----:B------:R-:W-:Y:S02]  /*1410*/  SEL R22, RZ, 0x7fffffff, !P0 ;  /* 0x7fffffffff167807 */ /* 0x000fe40004000000 */
[----:B------:R-:W-:Y:S02]  /*1420*/  LOP3.LUT R11, R24, R11, RZ, 0x3c, !PT ;  /* 0x0000000b180b7212 */ /* 0x000fe400078e3cff */
[----:B------:R-:W-:Y:S02]  /*1430*/  LOP3.LUT R18, R25, R18, RZ, 0x3c, !PT ;  /* 0x0000001219127212 */ /* 0x000fe400078e3cff */
[----:B------:R-:W-:-:S02]  /*1440*/  ISETP.GE.AND P0, PT, R6, RZ, PT ;  /* 0x000000ff0600720c */ /* 0x000fc40003f06270 */
[----:B------:R-:W-:Y:S02]  /*1450*/  SEL R24, RZ, 0x7fffffff, !P3 ;  /* 0x7fffffffff187807 */ /* 0x000fe40005800000 */
[----:B------:R-:W-:Y:S02]  /*1460*/  SEL R25, RZ, 0x7fffffff, !P2 ;  /* 0x7fffffffff197807 */ /* 0x000fe40005000000 */
[----:B------:R-:W-:Y:S02]  /*1470*/  ISETP.GE.AND P1, PT, R5, RZ, PT ;  /* 0x000000ff0500720c */ /* 0x000fe40003f26270 */
[----:B------:R-:W-:Y:S02]  /*1480*/  ISETP.GE.AND P2, PT, R7, RZ, PT ;  /* 0x000000ff0700720c */ /* 0x000fe40003f46270 */
[----:B------:R-:W-:Y:S02]  /*1490*/  LOP3.LUT R13, R26, R13, RZ, 0x3c, !PT ;  /* 0x0000000d1a0d7212 */ /* 0x000fe400078e3cff */
[----:B------:R-:W-:-:S02]  /*14a0*/  LOP3.LUT R16, R23, R16, RZ, 0x3c, !PT ;  /* 0x0000001017107212 */ /* 0x000fc400078e3cff */
[----:B------:R-:W-:Y:S02]  /*14b0*/  SEL R23, RZ, 0x7fffffff, !P0 ;  /* 0x7fffffffff177807 */ /* 0x000fe40004000000 */
[----:B------:R-:W-:Y:S02]  /*14c0*/  LOP3.LUT R19, R24, R19, RZ, 0x3c, !PT ;  /* 0x0000001318137212 */ /* 0x000fe400078e3cff */
[----:B------:R-:W-:Y:S02]  /*14d0*/  LOP3.LUT R9, R22, R9, RZ, 0x3c, !PT ;  /* 0x0000000916097212 */ /* 0x000fe400078e3cff */
[----:B------:R-:W-:Y:S02]  /*14e0*/  ISETP.GE.AND P0, PT, R8, RZ, PT ;  /* 0x000000ff0800720c */ /* 0x000fe40003f06270 */
[----:B------:R-:W-:Y:S02]  /*14f0*/  SEL R22, RZ, 0x7fffffff, !P1 ;  /* 0x7fffffffff167807 */ /* 0x000fe40004800000 */
[----:B------:R-:W-:-:S02]  /*1500*/  SEL R24, RZ, 0x7fffffff, !P2 ;  /* 0x7fffffffff187807 */ /* 0x000fc40005000000 */
[----:B------:R-:W-:Y:S02]  /*1510*/  ISETP.NE.AND P1, PT, R2, 0x7fffffff, PT ;  /* 0x7fffffff0200780c */ /* 0x000fe40003f25270 */
[----:B------:R-:W-:Y:S02]  /*1520*/  ISETP.NE.AND P2, PT, R11, 0x7fffffff, PT ;  /* 0x7fffffff0b00780c */ /* 0x000fe40003f45270 */
[----:B------:R-:W-:Y:S02]  /*1530*/  ISETP.NE.AND P3, PT, R12, 0x7fffffff, PT ;  /* 0x7fffffff0c00780c */ /* 0x000fe40003f65270 */
[----:B------:R-:W-:Y:S02]  /*1540*/  ISETP.NE.AND P4, PT, R13, 0x7fffffff, PT ;  /* 0x7fffffff0d00780c */ /* 0x000fe40003f85270 */
[----:B------:R-:W-:Y:S02]  /*1550*/  LOP3.LUT R6, R23, R6, RZ, 0x3c, !PT ;  /* 0x0000000617067212 */ /* 0x000fe400078e3cff */
[----:B------:R-:W-:-:S02]  /*1560*/  SEL R23, RZ, 0x7fffffff, !P0 ;  /* 0x7fffffffff177807 */ /* 0x000fc40004000000 */
[----:B------:R-:W-:Y:S02]  /*1570*/  SEL R2, R2, 0x80000000, P1 ;  /* 0x8000000002027807 */ /* 0x000fe40000800000 */
[----:B------:R-:W-:Y:S02]  /*1580*/  SEL R11, R11, 0x80000000, P2 ;  /* 0x800000000b0b7807 */ /* 0x000fe40001000000 */
[----:B------:R-:W-:Y:S02]  /*1590*/  SEL R12, R12, 0x80000000, P3 ;  /* 0x800000000c0c7807 */ /* 0x000fe40001800000 */
[----:B------:R-:W-:Y:S02]  /*15a0*/  SEL R13, R13, 0x80000000, P4 ;  /* 0x800000000d0d7807 */ /* 0x000fe40002000000 */
[----:B------:R-:W-:Y:S02]  /*15b0*/  ISETP.NE.AND P5, PT, R14, 0x7fffffff, PT ;  /* 0x7fffffff0e00780c */ /* 0x000fe40003fa5270 */
[----:B------:R-:W-:-:S02]  /*15c0*/  ISETP.NE.AND P0, PT, R15, 0x7fffffff, PT ;  /* 0x7fffffff0f00780c */ /* 0x000fc40003f05270 */
[----:B------:R-:W-:Y:S02]  /*15d0*/  ISETP.NE.AND P1, PT, R18, 0x7fffffff, PT ;  /* 0x7fffffff1200780c */ /* 0x000fe40003f25270 */
[----:B------:R-:W-:Y:S02]  /*15e0*/  ISETP.NE.AND P2, PT, R19, 0x7fffffff, PT ;  /* 0x7fffffff1300780c */ /* 0x000fe40003f45270 */
[----:B------:R-:W-:Y:S02]  /*15f0*/  ISETP.NE.AND P3, PT, R17, 0x7fffffff, PT ;  /* 0x7fffffff1100780c */ /* 0x000fe40003f65270 */
[----:B------:R-:W-:Y:S02]  /*1600*/  ISETP.NE.AND P4, PT, R16, 0x7fffffff, PT ;  /* 0x7fffffff1000780c */ /* 0x000fe40003f85270 */
[----:B------:R-:W-:Y:S02]  /*1610*/  LOP3.LUT R10, R25, R10, RZ, 0x3c, !PT ;  /* 0x0000000a190a7212 */ /* 0x000fe400078e3cff */
[----:B------:R-:W-:-:S02]  /*1620*/  LOP3.LUT R5, R22, R5, RZ, 0x3c, !PT ;  /* 0x0000000516057212 */ /* 0x000fc400078e3cff */
[----:B------:R-:W-:Y:S02]  /*1630*/  LOP3.LUT R7, R24, R7, RZ, 0x3c, !PT ;  /* 0x0000000718077212 */ /* 0x000fe400078e3cff */
[----:B------:R-:W-:Y:S02]  /*1640*/  LOP3.LUT R8, R23, R8, RZ, 0x3c, !PT ;  /* 0x0000000817087212 */ /* 0x000fe400078e3cff */
[----:B------:R-:W-:Y:S02]  /*1650*/  SEL R14, R14, 0x80000000, P5 ;  /* 0x800000000e0e7807 */ /* 0x000fe40002800000 */
[----:B------:R-:W-:Y:S02]  /*1660*/  SEL R15, R15, 0x80000000, P0 ;  /* 0x800000000f0f7807 */ /* 0x000fe40000000000 */
[----:B------:R-:W-:Y:S02]  /*1670*/  SEL R18, R18, 0x80000000, P1 ;  /* 0x8000000012127807 */ /* 0x000fe40000800000 */
[----:B------:R-:W-:-:S02]  /*1680*/  SEL R19, R19, 0x80000000, P2 ;  /* 0x8000000013137807 */ /* 0x000fc40001000000 */
[----:B------:R-:W-:Y:S02]  /*1690*/  SEL R17, R17, 0x80000000, P3 ;  /* 0x8000000011117807 */ /* 0x000fe40001800000 */
[----:B------:R-:W-:Y:S02]  /*16a0*/  SEL R16, R16, 0x80000000, P4 ;  /* 0x8000000010107807 */ /* 0x000fe40002000000 */
[----:B------:R-:W-:Y:S02]  /*16b0*/  ISETP.NE.AND P5, PT, R10, 0x7fffffff, PT ;  /* 0x7fffffff0a00780c */ /* 0x000fe40003fa5270 */
[----:B------:R-:W-:Y:S02]  /*16c0*/  ISETP.NE.AND P0, PT, R9, 0x7fffffff, PT ;  /* 0x7fffffff0900780c */ /* 0x000fe40003f05270 */
[----:B------:R-:W-:Y:S02]  /*16d0*/  ISETP.NE.AND P1, PT, R6, 0x7fffffff, PT ;  /* 0x7fffffff0600780c */ /* 0x000fe40003f25270 */
[----:B------:R-:W-:-:S02]  /*16e0*/  ISETP.NE.AND P2, PT, R5, 0x7fffffff, PT ;  /* 0x7fffffff0500780c */ /* 0x000fc40003f45270 */
[----:B------:R-:W-:Y:S02]  /*16f0*/  ISETP.NE.AND P3, PT, R7, 0x7fffffff, PT ;  /* 0x7fffffff0700780c */ /* 0x000fe40003f65270 */
[----:B------:R-:W-:Y:S02]  /*1700*/  ISETP.NE.AND P4, PT, R8, 0x7fffffff, PT ;  /* 0x7fffffff0800780c */ /* 0x000fe40003f85270 */
[----:B------:R-:W-:Y:S02]  /*1710*/  SEL R10, R10, 0x80000000, P5 ;  /* 0x800000000a0a7807 */ /* 0x000fe40002800000 */
[----:B------:R-:W-:Y:S02]  /*1720*/  SEL R9, R9, 0x80000000, P0 ;  /* 0x8000000009097807 */ /* 0x000fe40000000000 */
[----:B------:R-:W-:Y:S02]  /*1730*/  SEL R6, R6, 0x80000000, P1 ;  /* 0x8000000006067807 */ /* 0x000fe40000800000 */
[----:B------:R-:W-:-:S02]  /*1740*/  SEL R5, R5, 0x80000000, P2 ;  /* 0x8000000005057807 */ /* 0x000fc40001000000 */
[----:B------:R-:W-:Y:S02]  /*1750*/  SEL R7, R7, 0x80000000, P3 ;  /* 0x8000000007077807 */ /* 0x000fe40001800000 */
[----:B-1----:R-:W-:-:S07]  /*1760*/  SEL R8, R8, 0x80000000, P4 ;  /* 0x8000000008087807 */ /* 0x002fce0002000000 */
.L_x_143:
[----:B------:R-:W-:Y:S01]  /*1770*/  IMAD R22, RZ, RZ, -UR16 ;  /* 0x80000010ff167e24 */ /* 0x000fe2000f8e02ff */
[----:B0-----:R-:W-:Y:S01]  /*1780*/  SHF.R.U32.HI R23, RZ, UR16, R2 ;  /* 0x00000010ff177c19 */ /* 0x001fe20008011602 */
[----:B------:R-:W-:Y:S01]  /*1790*/  IMAD.MOV.U32 R25, RZ, RZ, -0x1 ;  /* 0xffffffffff197424 */ /* 0x000fe200078e00ff */
[----:B------:R-:W-:Y:S01]  /*17a0*/  ULEA UR17, UR4, UR15, 0xa ;  /* 0x0000000f04117291 */ /* 0x000fe2000f8e50ff */
[----:B------:R-:W-:Y:S01]  /*17b0*/  SHF.R.U32.HI R27, RZ, UR16, R12 ;  /* 0x00000010ff1b7c19 */ /* 0x000fe2000801160c */
[----:B------:R-:W-:Y:S01]  /*17c0*/  UIADD3 UR4, UPT, UPT, UR4, 0x1, URZ ;  /* 0x0000000104047890 */ /* 0x000fe2000fffe0ff */
[----:B------:R-:W-:Y:S02]  /*17d0*/  VIADDMNMX R22, R22, R3, 0x8, PT ;  /* 0x0000000816167446 */ /* 0x000fe40003800103 */
[----:B------:R-:W-:Y:S02]  /*17e0*/  SHF.R.U32.HI R29, RZ, UR16, R13 ;  /* 0x00000010ff1d7c19 */ /* 0x000fe4000801160d */
[----:B------:R-:W-:-:S02]  /*17f0*/  SHF.L.U32 R22, R25, R22, RZ ;  /* 0x0000001619167219 */ /* 0x000fc400000006ff */
[----:B------:R-:W-:Y:S02]  /*1800*/  SHF.R.U32.HI R25, RZ, UR16, R11 ;  /* 0x00000010ff197c19 */ /* 0x000fe4000801160b */
[-C--:B------:R-:W-:Y:S02]  /*1810*/  LOP3.LUT R23, R23, R22.reuse, RZ, 0x30, !PT ;  /* 0x0000001617177212 */ /* 0x080fe400078e30ff */
[-C--:B------:R-:W-:Y:S02]  /*1820*/  LOP3.LUT R25, R25, R22.reuse, RZ, 0x30, !PT ;  /* 0x0000001619197212 */ /* 0x080fe400078e30ff */
[----:B------:R-:W-:Y:S02]  /*1830*/  LOP3.LUT R27, R27, R22, RZ, 0x30, !PT ;  /* 0x000000161b1b7212 */ /* 0x000fe400078e30ff */
[----:B------:R-:W-:Y:S02]  /*1840*/  LEA R23, R23, UR17, 0x2 ;  /* 0x0000001117177c11 */ /* 0x000fe4000f8e10ff */
[----:B------:R-:W-:-:S02]  /*1850*/  LEA R25, R25, UR17, 0x2 ;  /* 0x0000001119197c11 */ /* 0x000fc4000f8e10ff */
[----:B------:R-:W-:Y:S01]  /*1860*/  LEA R27, R27, UR17, 0x2 ;  /* 0x000000111b1b7c11 */ /* 0x000fe2000f8e10ff */
[----:B------:R0:W-:Y:S01]  /*1870*/  ATOMS.POPC.INC.32 RZ, [R23+URZ] ;  /* 0x0000000017ff7f8c */ /* 0x0001e2000d8000ff */
[----:B------:R-:W-:Y:S02]  /*1880*/  SHF.R.U32.HI R24, RZ, UR16, R14 ;  /* 0x00000010ff187c19 */ /* 0x000fe4000801160e */
[----:B------:R-:W-:Y:S01]  /*1890*/  SHF.R.U32.HI R26, RZ, UR16, R15 ;  /* 0x00000010ff1a7c19 */ /* 0x000fe2000801160f */
[----:B------:R1:W-:Y:S01]  /*18a0*/  ATOMS.POPC.INC.32 RZ, [R25+URZ] ;  /* 0x0000000019ff7f8c */ /* 0x0003e2000d8000ff */
[-C--:B------:R-:W-:Y:S02]  /*18b0*/  LOP3.LUT R29, R29, R22.reuse, RZ, 0x30, !PT ;  /* 0x000000161d1d7212 */ /* 0x080fe400078e30ff */
[----:B------:R-:W-:Y:S01]  /*18c0*/  LOP3.LUT R24, R24, R22, RZ, 0x30, !PT ;  /* 0x0000001618187212 */ /* 0x000fe200078e30ff */
[----:B------:R2:W-:Y:S01]  /*18d0*/  ATOMS.POPC.INC.32 RZ, [R27+URZ] ;  /* 0x000000001bff7f8c */ /* 0x0005e2000d8000ff */
[----:B0-----:R-:W-:-:S02]  /*18e0*/  SHF.R.U32.HI R23, RZ, UR16, R18 ;  /* 0x00000010ff177c19 */ /* 0x001fc40008011612 */
[-C--:B------:R-:W-:Y:S02]  /*18f0*/  LOP3.LUT R26, R26, R22.reuse, RZ, 0x30, !PT ;  /* 0x000000161a1a7212 */ /* 0x080fe400078e30ff */
[----:B-1----:R-:W-:Y:S02]  /*1900*/  SHF.R.U32.HI R25, RZ, UR16, R19 ;  /* 0x00000010ff197c19 */ /* 0x002fe40008011613 */
[-C--:B------:R-:W-:Y:S02]  /*1910*/  LOP3.LUT R23, R23, R22.reuse, RZ, 0x30, !PT ;  /* 0x0000001617177212 */ /* 0x080fe400078e30ff */
[----:B--2---:R-:W-:Y:S02]  /*1920*/  SHF.R.U32.HI R27, RZ, UR16, R17 ;  /* 0x00000010ff1b7c19 */ /* 0x004fe40008011611 */
[----:B------:R-:W-:Y:S02]  /*1930*/  LEA R29, R29, UR17, 0x2 ;  /* 0x000000111d1d7c11 */ /* 0x000fe4000f8e10ff */
[----:B------:R-:W-:-:S02]  /*1940*/  LOP3.LUT R25, R25, R22, RZ, 0x30, !PT ;  /* 0x0000001619197212 */ /* 0x000fc400078e30ff */
[----:B------:R-:W-:Y:S01]  /*1950*/  LEA R24, R24, UR17, 0x2 ;  /* 0x0000001118187c11 */ /* 0x000fe2000f8e10ff */
[----:B------:R0:W-:Y:S01]  /*1960*/  ATOMS.POPC.INC.32 RZ, [R29+URZ] ;  /* 0x000000001dff7f8c */ /* 0x0001e2000d8000ff */
[----:B------:R-:W-:Y:S02]  /*1970*/  LOP3.LUT R27, R27, R22, RZ, 0x30, !PT ;  /* 0x000000161b1b7212 */ /* 0x000fe400078e30ff */
[----:B------:R-:W-:Y:S01]  /*1980*/  LEA R26, R26, UR17, 0x2 ;  /* 0x000000111a1a7c11 */ /* 0x000fe2000f8e10ff */
[----:B------:R1:W-:Y:S01]  /*1990*/  ATOMS.POPC.INC.32 RZ, [R24+URZ] ;  /* 0x0000000018ff7f8c */ /* 0x0003e2000d8000ff */
[----:B------:R-:W-:Y:S02]  /*19a0*/  LEA R23, R23, UR17, 0x2 ;  /* 0x0000001117177c11 */ /* 0x000fe4000f8e10ff */
[----:B------:R-:W-:Y:S01]  /*19b0*/  LEA R25, R25, UR17, 0x2 ;  /* 0x0000001119197c11 */ /* 0x000fe2000f8e10ff */
[----:B------:R2:W-:Y:S01]  /*19c0*/  ATOMS.POPC.INC.32 RZ, [R26+URZ] ;  /* 0x000000001aff7f8c */ /* 0x0005e2000d8000ff */
[----:B------:R-:W-:-:S02]  /*19d0*/  LEA R27, R27, UR17, 0x2 ;  /* 0x000000111b1b7c11 */ /* 0x000fc4000f8e10ff */
[----:B0-----:R-:W-:Y:S01]  /*19e0*/  SHF.R.U32.HI R29, RZ, UR16, R16 ;  /* 0x00000010ff1d7c19 */ /* 0x001fe20008011610 */
[----:B------:R0:W-:Y:S01]  /*19f0*/  ATOMS.POPC.INC.32 RZ, [R23+URZ] ;  /* 0x0000000017ff7f8c */ /* 0x0001e2000d8000ff */
[----:B-1----:R-:W-:Y:S02]  /*1a00*/  SHF.R.U32.HI R24, RZ, UR16, R10 ;  /* 0x00000010ff187c19 */ /* 0x002fe4000801160a */
[----:B------:R-:W-:Y:S01]  /*1a10*/  SHF.R.U32.HI R28, RZ, UR16, R8 ;  /* 0x00000010ff1c7c19 */ /* 0x000fe20008011608 */
[----:B------:R1:W-:Y:S01]  /*1a20*/  ATOMS.POPC.INC.32 RZ, [R25+URZ] ;  /* 0x0000000019ff7f8c */ /* 0x0003e2000d8000ff */
[----:B--2---:R-:W-:Y:S02]  /*1a30*/  SHF.R.U32.HI R26, RZ, UR16, R9 ;  /* 0x00000010ff1a7c19 */ /* 0x004fe40008011609 */
[----:B------:R-:W-:Y:S01]  /*1a40*/  LOP3.LUT R29, R29, R22, RZ, 0x30, !PT ;  /* 0x000000161d1d7212 */ /* 0x000fe200078e30ff */
[----:B------:R2:W-:Y:S01]  /*1a50*/  ATOMS.POPC.INC.32 RZ, [R27+URZ] ;  /* 0x000000001bff7f8c */ /* 0x0005e2000d8000ff */
[----:B0-----:R-:W-:-:S02]  /*1a60*/  SHF.R.U32.HI R23, RZ, UR16, R6 ;  /* 0x00000010ff177c19 */ /* 0x001fc40008011606 */
[-C--:B------:R-:W-:Y:S02]  /*1a70*/  LOP3.LUT R24, R24, R22.reuse, RZ, 0x30, !PT ;  /* 0x0000001618187212 */ /* 0x080fe400078e30ff */
[----:B-1----:R-:W-:Y:S02]  /*1a80*/  SHF.R.U32.HI R25, RZ, UR16, R5 ;  /* 0x00000010ff197c19 */ /* 0x002fe40008011605 */
[-C--:B------:R-:W-:Y:S02]  /*1a90*/  LOP3.LUT R26, R26, R22.reuse, RZ, 0x30, !PT ;  /* 0x000000161a1a7212 */ /* 0x080fe400078e30ff */
[----:B--2---:R-:W-:Y:S01]  /*1aa0*/  SHF.R.U32.HI R27, RZ, UR16, R7 ;  /* 0x00000010ff1b7c19 */ /* 0x004fe20008011607 */
[----:B------:R-:W-:Y:S01]  /*1ab0*/  UIADD3 UR16, UPT, UPT, UR16, 0x8, URZ ;  /* 0x0000000810107890 */ /* 0x000fe2000fffe0ff */
[----:B------:R-:W-:Y:S02]  /*1ac0*/  LOP3.LUT R23, R23, R22, RZ, 0x30, !PT ;  /* 0x0000001617177212 */ /* 0x000fe400078e30ff */
[----:B------:R-:W-:-:S02]  /*1ad0*/  LEA R29, R29, UR17, 0x2 ;  /* 0x000000111d1d7c11 */ /* 0x000fc4000f8e10ff */
[-C--:B------:R-:W-:Y:S02]  /*1ae0*/  LOP3.LUT R25, R25, R22.reuse, RZ, 0x30, !PT ;  /* 0x0000001619197212 */ /* 0x080fe400078e30ff */
[----:B------:R-:W-:Y:S01]  /*1af0*/  ISETP.LE.AND P0, PT, R3, UR16, PT ;  /* 0x0000001003007c0c */ /* 0x000fe2000bf03270 */
[----:B------:R0:W-:Y:S01]  /*1b00*/  ATOMS.POPC.INC.32 RZ, [R29+URZ] ;  /* 0x000000001dff7f8c */ /* 0x0001e2000d8000ff */
[----:B------:R-:W-:Y:S02]  /*1b10*/  LEA R24, R24, UR17, 0x2 ;  /* 0x0000001118187c11 */ /* 0x000fe4000f8e10ff */
[-C--:B------:R-:W-:Y:S02]  /*1b20*/  LOP3.LUT R27, R27, R22.reuse, RZ, 0x30, !PT ;  /* 0x000000161b1b7212 */ /* 0x080fe400078e30ff */
[----:B------:R-:W-:Y:S01]  /*1b30*/  LEA R26, R26, UR17, 0x2 ;  /* 0x000000111a1a7c11 */ /* 0x000fe2000f8e10ff */
[----:B------:R0:W-:Y:S01]  /*1b40*/  ATOMS.POPC.INC.32 RZ, [R24+URZ] ;  /* 0x0000000018ff7f8c */ /* 0x0001e2000d8000ff */
[----:B------:R-:W-:-:S02]  /*1b50*/  LOP3.LUT R28, R28, R22, RZ, 0x30, !PT ;  /* 0x000000161c1c7212 */ /* 0x000fc400078e30ff */
[----:B------:R-:W-:Y:S01]  /*1b60*/  LEA R23, R23, UR17, 0x2 ;  /* 0x0000001117177c11 */ /* 0x000fe2000f8e10ff */
[----:B------:R0:W-:Y:S01]  /*1b70*/  ATOMS.POPC.INC.32 RZ, [R26+URZ] ;  /* 0x000000001aff7f8c */ /* 0x0001e2000d8000ff */
[----:B------:R-:W-:Y:S02]  /*1b80*/  LEA R25, R25, UR17, 0x2 ;  /* 0x0000001119197c11 */ /* 0x000fe4000f8e10ff */
[----:B------:R-:W-:Y:S01]  /*1b90*/  LEA R27, R27, UR17, 0x2 ;  /* 0x000000111b1b7c11 */ /* 0x000fe2000f8e10ff */
[----:B------:R0:W-:Y:S01]  /*1ba0*/  ATOMS.POPC.INC.32 RZ, [R23+URZ] ;  /* 0x0000000017ff7f8c */ /* 0x0001e2000d8000ff */
[----:B------:R-:W-:-:S03]  /*1bb0*/  LEA R28, R28, UR17, 0x2 ;  /* 0x000000111c1c7c11 */ /* 0x000fc6000f8e10ff */
[----:B------:R0:W-:Y:S04]  /*1bc0*/  ATOMS.POPC.INC.32 RZ, [R25+URZ] ;  /* 0x0000000019ff7f8c */ /* 0x0001e8000d8000ff */
[----:B------:R0:W-:Y:S04]  /*1bd0*/  ATOMS.POPC.INC.32 RZ, [R27+URZ] ;  /* 0x000000001bff7f8c */ /* 0x0001e8000d8000ff */
[----:B------:R0:W-:Y:S01]  /*1be0*/  ATOMS.POPC.INC.32 RZ, [R28+URZ] ;  /* 0x000000001cff7f8c */ /* 0x0001e2000d8000ff */
[----:B------:R-:W-:Y:S05]  /*1bf0*/  @!P0 BRA `(.L_x_143) ;  /* 0xfffffff800dc8947 */ /* 0x000fea000383ffff */
.L_x_142:
[----:B------:R-:W-:Y:S05]  /*1c00*/  BRA.U !UP0, `(.L_x_144) ;  /* 0xffffffed08dc7547 */ /* 0x000fea000b83ffff */
.L_x_139:
[----:B------:R-:W-:Y:S01]  /*1c10*/  BAR.SYNC.DEFER_BLOCKING 0x0 ;  /* 0x0000000000007b1d */ /* 0x000fe20000010000 */
[----:B------:R-:W-:-:S05]  /*1c20*/  ISETP.NE.AND P0, PT, R21, RZ, PT ;  /* 0x000000ff1500720c */ /* 0x000fca0003f05270 */
[----:B------:R-:W-:Y:S08]  /*1c30*/  BSSY.RECONVERGENT B0, `(.L_x_145) ;  /* 0x0000164000007945 */ /* 0x000ff00003800200 */
[----:B------:R-:W-:Y:S05]  /*1c40*/  @P0 BRA `(.L_x_146) ;  /* 0x0000001400880947 */ /* 0x000fea0003800000 */
[----:B------:R-:W-:Y:S01]  /*1c50*/  UISETP.GE.U32.AND UP0, UPT, UR22, 0x7, UPT ;  /* 0x000000071600788c */ /* 0x000fe2000bf06070 */
[----:B0-23--:R-:W-:-:S08]  /*1c60*/  IMAD.MOV.U32 R3, RZ, RZ, RZ ;  /* 0x000000ffff037224 */ /* 0x00dfd000078e00ff */
[----:B------:R-:W-:Y:S05]  /*1c70*/  BRA.U !UP0, `(.L_x_147) ;  /* 0x00000005085c7547 */ /* 0x000fea000b800000 */
[----:B----4-:R-:W0:Y:S01]  /*1c80*/  LDC.64 R2, c[0x0][0x380] ;  /* 0x0000e000ff027b82 */ /* 0x010e220000000a00 */
[----:B-1---5:R-:W-:-:S07]  /*1c90*/  IMAD.MOV.U32 R5, RZ, RZ, RZ ;  /* 0x000000ffff057224 */ /* 0x022fce00078e00ff */
.L_x_164:
[----:B----4-:R-:W-:Y:S01]  /*1ca0*/  IMAD R7, R5, 0x400, R4 ;  /* 0x0000040005077824 */ /* 0x010fe200078e0204 */
[----:B------:R-:W-:Y:S04]  /*1cb0*/  BSSY.RECONVERGENT B1, `(.L_x_148) ;  /* 0x000000f000017945 */ /* 0x000fe80003800200 */
[----:B01----:R-:W1:Y:S04]  /*1cc0*/  LDS R18, [R7] ;  /* 0x0000000007127984 */ /* 0x003e680000000800 */
[----:B--23--:R2:W3:Y:S04]  /*1cd0*/  LDS R9, [R7+0x400] ;  /* 0x0004000007097984 */ /* 0x00c4e80000000800 */
[----:B------:R2:W4:Y:S04]  /*1ce0*/  LDS R22, [R7+0x800] ;  /* 0x0008000007167984 */ /* 0x0005280000000800 */
[----:B------:R2:W0:Y:S04]  /*1cf0*/  LDS R14, [R7+0xc00] ;  /* 0x000c0000070e7984 */ /* 0x0004280000000800 */
[----:B------:R2:W0:Y:S04]  /*1d00*/  LDS R12, [R7+0x1000] ;  /* 0x00100000070c7984 */ /* 0x0004280000000800 */
[----:B------:R2:W0:Y:S04]  /*1d10*/  LDS R6, [R7+0x1400] ;  /* 0x0014000007067984 */ /* 0x0004280000000800 */
[----:B------:R2:W0:Y:S04]  /*1d20*/  LDS R8, [R7+0x1800] ;  /* 0x0018000007087984 */ /* 0x0004280000000800 */
[----:B------:R2:W0:Y:S01]  /*1d30*/  LDS R10, [R7+0x1c00] ;  /* 0x001c0000070a7984 */ /* 0x0004220000000800 */
[----:B-1----:R-:W-:-:S13]  /*1d40*/  ISETP.NE.AND P0, PT, R18, RZ, PT ;  /* 0x000000ff1200720c */ /* 0x002fda0003f05270 */
[----:B--234-:R-:W-:Y:S05]  /*1d50*/  @!P0 BRA `(.L_x_149) ;  /* 0x0000000000108947 */ /* 0x01cfea0003800000 */
[----:B------:R-:W-:Y:S02]  /*1d60*/  IMAD R17, R5, 0x100, R0 ;  /* 0x0000010005117824 */ /* 0x000fe400078e0200 */
[----:B------:R-:W-:Y:S02]  /*1d70*/  IMAD.MOV.U32 R19, RZ, RZ, RZ ;  /* 0x000000ffff137224 */ /* 0x000fe400078e00ff */
[----:B0-----:R-:W-:-:S05]  /*1d80*/  IMAD.WIDE.U32 R16, R17, 0x8, R2 ;  /* 0x0000000811107825 */ /* 0x001fca00078e0002 */
[----:B------:R1:W-:Y:S02]  /*1d90*/  REDG.E.ADD.64.STRONG.GPU desc[UR20][R16.64], R18 ;  /* 0x000000121000798e */ /* 0x0003e4000c12e514 */
.L_x_149:
[----:B------:R-:W-:Y:S05]  /*1da0*/  BSYNC.RECONVERGENT B1 ;  /* 0x0000000000017941 */ /* 0x000fea0003800200 */
.L_x_148:
[----:B------:R-:W-:Y:S01]  /*1db0*/  ISETP.NE.AND P6, PT, R9, RZ, PT ;  /* 0x000000ff0900720c */ /* 0x000fe20003fc5270 */
[----:B------:R-:W-:Y:S01]  /*1dc0*/  BSSY.RECONVERGENT B1, `(.L_x_150) ;  /* 0x000000e000017945 */ /* 0x000fe20003800200 */
[----:B------:R-:W-:Y:S02]  /*1dd0*/  ISETP.NE.AND P0, PT, R22, RZ, PT ;  /* 0x000000ff1600720c */ /* 0x000fe40003f05270 */
[----:B0-----:R-:W-:Y:S02]  /*1de0*/  ISETP.NE.AND P1, PT, R14, RZ, PT ;  /* 0x000000ff0e00720c */ /* 0x001fe40003f25270 */
[----:B------:R-:W-:Y:S02]  /*1df0*/  ISETP.NE.AND P2, PT, R12, RZ, PT ;  /* 0x000000ff0c00720c */ /* 0x000fe40003f45270 */
[----:B------:R-:W-:Y:S02]  /*1e00*/  ISETP.NE.AND P3, PT, R6, RZ, PT ;  /* 0x000000ff0600720c */ /* 0x000fe40003f65270 */
[----:B------:R-:W-:-:S02]  /*1e10*/  ISETP.NE.AND P4, PT, R8, RZ, PT ;  /* 0x000000ff0800720c */ /* 0x000fc40003f85270 */
[----:B------:R-:W-:Y:S01]  /*1e20*/  ISETP.NE.AND P5, PT, R10, RZ, PT ;  /* 0x000000ff0a00720c */ /* 0x000fe20003fa5270 */
[----:B------:R-:W-:-:S12]  /*1e30*/  @!P6 BRA `(.L_x_151) ;  /* 0x000000000018e947 */ /* 0x000fd80003800000 */
[----:B-1----:R-:W-:Y:S02]  /*1e40*/  IMAD R17, R5, 0x100, R0 ;  /* 0x0000010005117824 */ /* 0x002fe400078e0200 */
[----:B------:R-:W-:Y:S02]  /*1e50*/  IMAD.MOV.U32 R18, RZ, RZ, R9 ;  /* 0x000000ffff127224 */ /* 0x000fe400078e0009 */
[----:B------:R-:W-:Y:S02]  /*1e60*/  VIADD R17, R17, 0x100 ;  /* 0x0000010011117836 */ /* 0x000fe40000000000 */
[----:B------:R-:W-:Y:S02]  /*1e70*/  IMAD.MOV.U32 R19, RZ, RZ, RZ ;  /* 0x000000ffff137224 */ /* 0x000fe400078e00ff */
[----:B------:R-:W-:-:S05]  /*1e80*/  IMAD.WIDE.U32 R16, R17, 0x8, R2 ;  /* 0x0000000811107825 */ /* 0x000fca00078e0002 */
[----:B------:R0:W-:Y:S02]  /*1e90*/  REDG.E.ADD.64.STRONG.GPU desc[UR20][R16.64], R18 ;  /* 0x000000121000798e */ /* 0x0001e4000c12e514 */
.L_x_151:
[----:B------:R-:W-:Y:S05]  /*1ea0*/  BSYNC.RECONVERGENT B1 ;  /* 0x0000000000017941 */ /* 0x000fea0003800200 */
.L_x_150:
[----:B------:R-:W-:Y:S04]  /*1eb0*/  BSSY.RECONVERGENT B1, `(.L_x_152) ;  /* 0x0000007000017945 */ /* 0x000fe80003800200 */
[----:B------:R-:W-:Y:S05]  /*1ec0*/  @!P0 BRA `(.L_x_153) ;  /* 0x0000000000148947 */ /* 0x000fea0003800000 */
[----:B01----:R-:W-:Y:S02]  /*1ed0*/  IMAD R17, R5, 0x100, R0 ;  /* 0x0000010005117824 */ /* 0x003fe400078e0200 */
[----:B------:R-:W-:Y:S02]  /*1ee0*/  IMAD.MOV.U32 R23, RZ, RZ, RZ ;  /* 0x000000ffff177224 */ /* 0x000fe400078e00ff */
[----:B------:R-:W-:-:S04]  /*1ef0*/  VIADD R17, R17, 0x200 ;  /* 0x0000020011117836 */ /* 0x000fc80000000000 */
[----:B------:R-:W-:-:S05]  /*1f00*/  IMAD.WIDE.U32 R16, R17, 0x8, R2 ;  /* 0x0000000811107825 */ /* 0x000fca00078e0002 */
[----:B------:R2:W-:Y:S02]  /*1f10*/  REDG.E.ADD.64.STRONG.GPU desc[UR20][R16.64], R22 ;  /* 0x000000161000798e */ /* 0x0005e4000c12e514 */
.L_x_153:
[----:B------:R-:W-:Y:S05]  /*1f20*/  BSYNC.RECONVERGENT B1 ;  /* 0x0000000000017941 */ /* 0x000fea0003800200 */
.L_x_152:
[----:B------:R-:W-:Y:S04]  /*1f30*/  BSSY.RECONVERGENT B1, `(.L_x_154) ;  /* 0x0000007000017945 */ /* 0x000fe80003800200 */
[----:B------:R-:W-:Y:S05]  /*1f40*/  @!P1 BRA `(.L_x_155) ;  /* 0x0000000000149947 */ /* 0x000fea0003800000 */
[----:B012---:R-:W-:Y:S02]  /*1f50*/  IMAD R17, R5, 0x100, R0 ;  /* 0x0000010005117824 */ /* 0x007fe400078e0200 */
[----:B------:R-:W-:Y:S02]  /*1f60*/  IMAD.MOV.U32 R15, RZ, RZ, RZ ;  /* 0x000000ffff0f7224 */ /* 0x000fe400078e00ff */
[----:B------:R-:W-:-:S04]  /*1f70*/  VIADD R17, R17, 0x300 ;  /* 0x0000030011117836 */ /* 0x000fc80000000000 */
[----:B------:R-:W-:-:S05]  /*1f80*/  IMAD.WIDE.U32 R16, R17, 0x8, R2 ;  /* 0x0000000811107825 */ /* 0x000fca00078e0002 */
[----:B------:R3:W-:Y:S02]  /*1f90*/  REDG.E.ADD.64.STRONG.GPU desc[UR20][R16.64], R14 ;  /* 0x0000000e1000798e */ /* 0x0007e4000c12e514 */
.L_x_155:
[----:B------:R-:W-:Y:S05]  /*1fa0*/  BSYNC.RECONVERGENT B1 ;  /* 0x0000000000017941 */ /* 0x000fea0003800200 */
.L_x_154:
[----:B------:R-:W-:Y:S04]  /*1fb0*/  BSSY.RECONVERGENT B1, `(.L_x_156) ;  /* 0x0000007000017945 */ /* 0x000fe80003800200 */
[----:B------:R-:W-:Y:S05]  /*1fc0*/  @!P2 BRA `(.L_x_157) ;  /* 0x000000000014a947 */ /* 0x000fea0003800000 */
[----:B---3--:R-:W-:Y:S02]  /*1fd0*/  IMAD R15, R5, 0x100, R0 ;  /* 0x00000100050f7824 */ /* 0x008fe400078e0200 */
[----:B------:R-:W-:Y:S02]  /*1fe0*/  IMAD.MOV.U32 R13, RZ, RZ, RZ ;  /* 0x000000ffff0d7224 */ /* 0x000fe400078e00ff */
[----:B------:R-:W-:-:S04]  /*1ff0*/  VIADD R15, R15, 0x400 ;  /* 0x000004000f0f7836 */ /* 0x000fc80000000000 */
[----:B------:R-:W-:-:S05]  /*2000*/  IMAD.WIDE.U32 R14, R15, 0x8, R2 ;  /* 0x000000080f0e7825 */ /* 0x000fca00078e0002 */
[----:B------:R4:W-:Y:S02]  /*2010*/  REDG.E.ADD.64.STRONG.GPU desc[UR20][R14.64], R12 ;  /* 0x0000000c0e00798e */ /* 0x0009e4000c12e514 */
.L_x_157:
[----:B------:R-:W-:Y:S05]  /*2020*/  BSYNC.RECONVERGENT B1 ;  /* 0x0000000000017941 */ /* 0x000fea0003800200 */
.L_x_156:
[----:B------:R-:W-:Y:S04]  /*2030*/  BSSY.RECONVERGENT B1, `(.L_x_158) ;  /* 0x0000007000017945 */ /* 0x000fe80003800200 */
[----:B------:R-:W-:Y:S05]  /*2040*/  @!P3 BRA `(.L_x_159) ;  /* 0x000000000014b947 */ /* 0x000fea0003800000 */
[----:B----4-:R-:W-:Y:S02]  /*2050*/  IMAD R13, R5, 0x100, R0 ;  /* 0x00000100050d7824 */ /* 0x010fe400078e0200 */
[----:B------:R-:W-:Y:S02]  /*2060*/  IMAD.MOV.U32 R7, RZ, RZ, RZ ;  /* 0x000000ffff077224 */ /* 0x000fe400078e00ff */
[----:B------:R-:W-:-:S04]  /*2070*/  VIADD R13, R13, 0x500 ;  /* 0x000005000d0d7836 */ /* 0x000fc80000000000 */
[----:B------:R-:W-:-:S05]  /*2080*/  IMAD.WIDE.U32 R12, R13, 0x8, R2 ;  /* 0x000000080d0c7825 */ /* 0x000fca00078e0002 */
[----:B------:R4:W-:Y:S02]  /*2090*/  REDG.E.ADD.64.STRONG.GPU desc[UR20][R12.64], R6 ;  /* 0x000000060c00798e */ /* 0x0009e4000c12e514 */
.L_x_159:
[----:B------:R-:W-:Y:S05]  /*20a0*/  BSYNC.RECONVERGENT B1 ;  /* 0x0000000000017941 */ /* 0x000fea0003800200 */
.L_x_158:
[----:B------:R-:W-:Y:S04]  /*20b0*/  BSSY.RECONVERGENT B1, `(.L_x_160) ;  /* 0x0000007000017945 */ /* 0x000fe80003800200 */
[----:B------:R-:W-:Y:S05]  /*20c0*/  @!P4 BRA `(.L_x_161) ;  /* 0x000000000014c947 */ /* 0x000fea0003800000 */
[----:B----4-:R-:W-:Y:S02]  /*20d0*/  IMAD R7, R5, 0x100, R0 ;  /* 0x0000010005077824 */ /* 0x010fe400078e0200 */
[----:B------:R-:W-:Y:S02]  /*20e0*/  IMAD.MOV.U32 R9, RZ, RZ, RZ ;  /* 0x000000ffff097224 */ /* 0x000fe400078e00ff */
[----:B------:R-:W-:-:S04]  /*20f0*/  VIADD R7, R7, 0x600 ;  /* 0x0000060007077836 */ /* 0x000fc80000000000 */
[----:B------:R-:W-:-:S05]  /*2100*/  IMAD.WIDE.U32 R6, R7, 0x8, R2 ;  /* 0x0000000807067825 */ /* 0x000fca00078e0002 */
[----:B------:R4:W-:Y:S02]  /*2110*/  REDG.E.ADD.64.STRONG.GPU desc[UR20][R6.64], R8 ;  /* 0x000000080600798e */ /* 0x0009e4000c12e514 */
.L_x_161:
[----:B------:R-:W-:Y:S05]  /*2120*/  BSYNC.RECONVERGENT B1 ;  /* 0x0000000000017941 */ /* 0x000fea0003800200 */
.L_x_160:
[----:B------:R-:W-:Y:S04]  /*2130*/  BSSY.RECONVERGENT B1, `(.L_x_162) ;  /* 0x0000007000017945 */ /* 0x000fe80003800200 */
[----:B------:R-:W-:Y:S05]  /*2140*/  @!P5 BRA `(.L_x_163) ;  /* 0x000000000014d947 */ /* 0x000fea0003800000 */
[----:B----4-:R-:W-:Y:S02]  /*2150*/  IMAD R7, R5, 0x100, R0 ;  /* 0x0000010005077824 */ /* 0x010fe400078e0200 */
[----:B------:R-:W-:Y:S02]  /*2160*/  IMAD.MOV.U32 R11, RZ, RZ, RZ ;  /* 0x000000ffff0b7224 */ /* 0x000fe400078e00ff */
[----:B------:R-:W-:-:S04]  /*2170*/  VIADD R7, R7, 0x700 ;  /* 0x0000070007077836 */ /* 0x000fc80000000000 */
[----:B------:R-:W-:-:S05]  /*2180*/  IMAD.WIDE.U32 R6, R7, 0x8, R2 ;  /* 0x0000000807067825 */ /* 0x000fca00078e0002 */
[----:B------:R4:W-:Y:S02]  /*2190*/  REDG.E.ADD.64.STRONG.GPU desc[UR20][R6.64], R10 ;  /* 0x0000000a0600798e */ /* 0x0009e4000c12e514 */
.L_x_163:
[----:B------:R-:W-:Y:S05]  /*21a0*/  BSYNC.RECONVERGENT B1 ;  /* 0x0000000000017941 */ /* 0x000fea0003800200 */
.L_x_162:
[----:B------:R-:W-:-:S05]  /*21b0*/  VIADD R5, R5, 0x8 ;  /* 0x0000000805057836 */ /* 0x000fca0000000000 */
[----:B------:R-:W-:-:S13]  /*21c0*/  ISETP.NE.AND P0, PT, R5, UR27, PT ;  /* 0x0000001b05007c0c */ /* 0x000fda000bf05270 */
[----:B------:R-:W-:Y:S05]  /*21d0*/  @P0 BRA `(.L_x_164) ;  /* 0xfffffff800b00947 */ /* 0x000fea000383ffff */
[----:B------:R-:W-:-:S07]  /*21e0*/  IMAD.U32 R3, RZ, RZ, UR27 ;  /* 0x0000001bff037e24 */ /* 0x000fce000f8e00ff */
.L_x_147:
[----:B------:R-:W-:Y:S02]  /*21f0*/  UISETP.NE.AND UP0, UPT, UR24, URZ, UPT ;  /* 0x000000ff1800728c */ /* 0x000fe4000bf05270 */
[----:B----45:R-:W-:Y:S02]  /*2200*/  IMAD.U32 R8, RZ, RZ, UR24 ;  /* 0x00000018ff087e24 */ /* 0x030fe4000f8e00ff */
[----:B-1----:R-:W-:Y:S02]  /*2210*/  IMAD.U32 R5, RZ, RZ, UR25 ;  /* 0x00000019ff057e24 */ /* 0x002fe4000f8e00ff */
[----:B------:R-:W-:Y:S02]  /*2220*/  VIADD R8, R8, 0xffffffff ;  /* 0xffffffff08087836 */ /* 0x000fe40000000000 */
[----:B------:R-:W-:Y:S01]  /*2230*/  VIADD R5, R5, 0xffffffff ;  /* 0xffffffff05057836 */ /* 0x000fe20000000000 */
[----:B------:R-:W-:Y:S06]  /*2240*/  BRA.U !UP0, `(.L_x_165) ;  /* 0x0000000508707547 */ /* 0x000fec000b800000 */
[----:B------:R-:W-:-:S13]  /*2250*/  ISETP.GE.U32.AND P0, PT, R8, 0x3, PT ;  /* 0x000000030800780c */ /* 0x000fda0003f06070 */
[----:B------:R-:W-:Y:S05]  /*2260*/  @!P0 BRA `(.L_x_166) ;  /* 0x0000000000bc8947 */ /* 0x000fea0003800000 */
[----:B------:R-:W-:Y:S01]  /*2270*/  IMAD R7, R3, 0x400, R4 ;  /* 0x0000040003077824 */ /* 0x000fe200078e0204 */
[----:B------:R-:W-:Y:S04]  /*2280*/  BSSY.RECONVERGENT B1, `(.L_x_167) ;  /* 0x000000f000017945 */ /* 0x000fe80003800200 */
[----:B------:R-:W1:Y:S04]  /*2290*/  LDS R12, [R7] ;  /* 0x00000000070c7984 */ /* 0x000e680000000800 */
[----:B------:R-:W4:Y:S04]  /*22a0*/  LDS R9, [R7+0x400] ;  /* 0x0004000007097984 */ /* 0x000f280000000800 */
[----:B------:R-:W5:Y:S04]  /*22b0*/  LDS R6, [R7+0x800] ;  /* 0x0008000007067984 */ /* 0x000f680000000800 */
[----:B------:R-:W0:Y:S01]  /*22c0*/  LDS R2, [R7+0xc00] ;  /* 0x000c000007027984 */ /* 0x000e220000000800 */
[----:B-1----:R-:W-:-:S02]  /*22d0*/  ISETP.NE.AND P0, PT, R12, RZ, PT ;  /* 0x000000ff0c00720c */ /* 0x002fc40003f05270 */
[----:B----4-:R-:W-:Y:S02]  /*22e0*/  ISETP.NE.AND P1, PT, R9, RZ, PT ;  /* 0x000000ff0900720c */ /* 0x010fe40003f25270 */
[----:B-----5:R-:W-:Y:S02]  /*22f0*/  ISETP.NE.AND P2, PT, R6, RZ, PT ;  /* 0x000000ff0600720c */ /* 0x020fe40003f45270 */
[----:B0-----:R-:W-:-:S07]  /*2300*/  ISETP.NE.AND P3, PT, R2, RZ, PT ;  /* 0x000000ff0200720c */ /* 0x001fce0003f65270 */
[----:B------:R-:W-:Y:S06]  /*2310*/  @!P0 BRA `(.L_x_168) ;  /* 0x0000000000148947 */ /* 0x000fec0003800000 */
[----:B------:R-:W0:Y:S01]  /*2320*/  LDC.64 R10, c[0x0][0x380] ;  /* 0x0000e000ff0a7b82 */ /* 0x000e220000000a00 */
[----:B------:R-:W-:Y:S02]  /*2330*/  IMAD R7, R3, 0x100, R0 ;  /* 0x0000010003077824 */ /* 0x000fe400078e0200 */
[----:B------:R-:W-:Y:S02]  /*2340*/  IMAD.MOV.U32 R13, RZ, RZ, RZ ;  /* 0x000000ffff0d7224 */ /* 0x000fe400078e00ff */
[----:B0-----:R-:W-:-:S05]  /*2350*/  IMAD.WIDE.U32 R10, R7, 0x8, R10 ;  /* 0x00000008070a7825 */ /* 0x001fca00078e000a */
[----:B------:R0:W-:Y:S02]  /*2360*/  REDG.E.ADD.64.STRONG.GPU desc[UR20][R10.64], R12 ;  /* 0x0000000c0a00798e */ /* 0x0001e4000c12e514 */
.L_x_168:
[----:B------:R-:W-:Y:S05]  /*2370*/  BSYNC.RECONVERGENT B1 ;  /* 0x0000000000017941 */ /* 0x000fea0003800200 */
.L_x_167:
[----:B------:R-:W-:Y:S04]  /*2380*/  BSSY.RECONVERGENT B1, `(.L_x_169) ;  /* 0x0000009000017945 */ /* 0x000fe80003800200 */
[----:B------:R-:W-:Y:S05]  /*2390*/  @!P1 BRA `(.L_x_170) ;  /* 0x00000000001c9947 */ /* 0x000fea0003800000 */
[----:B0-----:R-:W0:Y:S01]  /*23a0*/  LDC.64 R10, c[0x0][0x380] ;  /* 0x0000e000ff0a7b82 */ /* 0x001e220000000a00 */
[----:B------:R-:W-:Y:S02]  /*23b0*/  IMAD R7, R3, 0x100, R0 ;  /* 0x0000010003077824 */ /* 0x000fe400078e0200 */
[----:B------:R-:W-:Y:S02]  /*23c0*/  IMAD.MOV.U32 R12, RZ, RZ, R9 ;  /* 0x000000ffff0c7224 */ /* 0x000fe400078e0009 */
[----:B------:R-:W-:Y:S02]  /*23d0*/  VIADD R7, R7, 0x100 ;  /* 0x0000010007077836 */ /* 0x000fe40000000000 */
[----:B------:R-:W-:Y:S02]  /*23e0*/  IMAD.MOV.U32 R13, RZ, RZ, RZ ;  /* 0x000000ffff0d7224 */ /* 0x000fe400078e00ff */
[----:B0-----:R-:W-:-:S05]  /*23f0*/  IMAD.WIDE.U32 R10, R7, 0x8, R10 ;  /* 0x00000008070a7825 */ /* 0x001fca00078e000a */
[----:B------:R1:W-:Y:S02]  /*2400*/  REDG.E.ADD.64.STRONG.GPU desc[UR20][R10.64], R12 ;  /* 0x0000000c0a00798e */ /* 0x0003e4000c12e514 */
.L_x_170:
[----:B------:R-:W-:Y:S05]  /*2410*/  BSYNC.RECONVERGENT B1 ;  /* 0x0000000000017941 */ /* 0x000fea0003800200 */
.L_x_169:
[----:B------:R-:W-:Y:S04]  /*2420*/  BSSY.RECONVERGENT B1, `(.L_x_171) ;  /* 0x0000008000017945 */ /* 0x000fe80003800200 */
[----:B------:R-:W-:Y:S05]  /*2430*/  @!P2 BRA `(.L_x_172) ;  /* 0x000000000018a947 */ /* 0x000fea0003800000 */
[----:B01----:R-:W0:Y:S01]  /*2440*/  LDC.64 R10, c[0x0][0x380] ;  /* 0x0000e000ff0a7b82 */ /* 0x003e220000000a00 */
[----:B------:R-:W-:-:S04]  /*2450*/  IMAD R7, R3, 0x100, R0 ;  /* 0x0000010003077824 */ /* 0x000fc800078e0200 */
[----:B------:R-:W-:-:S04]  /*2460*/  VIADD R7, R7, 0x200 ;  /* 0x0000020007077836 */ /* 0x000fc80000000000 */
[----:B0-----:R-:W-:-:S04]  /*2470*/  IMAD.WIDE.U32 R10, R7, 0x8, R10 ;  /* 0x00000008070a7825 */ /* 0x001fc800078e000a */
[----:B------:R-:W-:-:S05]  /*2480*/  IMAD.MOV.U32 R7, RZ, RZ, RZ ;  /* 0x000000ffff077224 */ /* 0x000fca00078e00ff */
[----:B------:R4:W-:Y:S02]  /*2490*/  REDG.E.ADD.64.STRONG.GPU desc[UR20][R10.64], R6 ;  /* 0x000000060a00798e */ /* 0x0009e4000c12e514 */
.L_x_172:
[----:B------:R-:W-:Y:S05]  /*24a0*/  BSYNC.RECONVERGENT B1 ;  /* 0x0000000000017941 */ /* 0x000fea0003800200 */
.L_x_171:
[----:B------:R-:W-:Y:S04]  /*24b0*/  BSSY.RECONVERGENT B1, `(.L_x_173) ;  /* 0x0000009000017945 */ /* 0x000fe80003800200 */
[----:B------:R-:W-:Y:S05]  /*24c0*/  @!P3 BRA `(.L_x_174) ;  /* 0x00000000001cb947 */ /* 0x000fea0003800000 */
[----:B----4-:R-:W4:Y:S01]  /*24d0*/  LDC.64 R6, c[0x0][0x380] ;  /* 0x0000e000ff067b82 */ /* 0x010f220000000a00 */
[----:B------:R-:W-:Y:S02]  /*24e0*/  IMAD R9, R3, 0x100, R0 ;  /* 0x0000010003097824 */ /* 0x000fe400078e0200 */
[----:B01----:R-:W-:Y:S02]  /*24f0*/  IMAD.MOV.U32 R10, RZ, RZ, R2 ;  /* 0x000000ffff0a7224 */ /* 0x003fe400078e0002 */
[----:B------:R-:W-:Y:S02]  /*2500*/  VIADD R9, R9, 0x300 ;  /* 0x0000030009097836 */ /* 0x000fe40000000000 */
[----:B------:R-:W-:Y:S02]  /*2510*/  IMAD.MOV.U32 R11, RZ, RZ, RZ ;  /* 0x000000ffff0b7224 */ /* 0x000fe400078e00ff */
[----:B----4-:R-:W-:-:S05]  /*2520*/  IMAD.WIDE.U32 R6, R9, 0x8, R6 ;  /* 0x0000000809067825 */ /* 0x010fca00078e0006 */
[----:B------:R0:W-:Y:S02]  /*2530*/  REDG.E.ADD.64.STRONG.GPU desc[UR20][R6.64], R10 ;  /* 0x0000000a0600798e */ /* 0x0001e4000c12e514 */
.L_x_174:
[----:B------:R-:W-:Y:S05]  /*2540*/  BSYNC.RECONVERGENT B1 ;  /* 0x0000000000017941 */ /* 0x000fea0003800200 */
.L_x_173:
[----:B------:R-:W-:-:S07]  /*2550*/  VIADD R3, R3, 0x4 ;  /* 0x0000000403037836 */ /* 0x000fce0000000000 */
.L_x_166:
[----:B------:R-:W-:Y:S01]  /*2560*/  UISETP.NE.AND UP0, UPT, UR25, URZ, UPT ;  /* 0x000000ff1900728c */ /* 0x000fe2000bf05270 */
[----:B------:R-:W-:Y:S08]  /*2570*/  BSSY.RECONVERGENT B1, `(.L_x_165) ;  /* 0x0000029000017945 */ /* 0x000ff00003800200 */
[----:B------:R-:W-:Y:S05]  /*2580*/  BRA.U !UP0, `(.L_x_175) ;  /* 0x00000001089c7547 */ /* 0x000fea000b800000 */
[----:B------:R-:W-:-:S13]  /*2590*/  ISETP.NE.AND P0, PT, R5, RZ, PT ;  /* 0x000000ff0500720c */ /* 0x000fda0003f05270 */
[----:B------:R-:W-:Y:S05]  /*25a0*/  @!P0 BRA `(.L_x_176) ;  /* 0x0000000000648947 */ /* 0x000fea0003800000 */
[----:B0---4-:R-:W-:Y:S01]  /*25b0*/  IMAD R6, R3, 0x400, R4 ;  /* 0x0000040003067824 */ /* 0x011fe200078e0204 */
[----:B------:R-:W-:Y:S04]  /*25c0*/  BSSY.RECONVERGENT B2, `(.L_x_177) ;  /* 0x000000c000027945 */ /* 0x000fe80003800200 */
[----:B------:R-:W0:Y:S04]  /*25d0*/  LDS R2, [R6] ;  /* 0x0000000006027984 */ /* 0x000e280000000800 */
[----:B------:R-:W4:Y:S01]  /*25e0*/  LDS R9, [R6+0x400] ;  /* 0x0004000006097984 */ /* 0x000f220000000800 */
[----:B0-----:R-:W-:-:S02]  /*25f0*/  ISETP.NE.AND P0, PT, R2, RZ, PT ;  /* 0x000000ff0200720c */ /* 0x001fc40003f05270 */
[----:B----4-:R-:W-:-:S11]  /*2600*/  ISETP.NE.AND P1, PT, R9, RZ, PT ;  /* 0x000000ff0900720c */ /* 0x010fd60003f25270 */
[----:B------:R-:W-:Y:S05]  /*2610*/  @!P0 BRA `(.L_x_178) ;  /* 0x0000000000188947 */ /* 0x000fea0003800000 */
[----:B------:R-:W0:Y:S01]  /*2620*/  LDC.64 R6, c[0x0][0x380] ;  /* 0x0000e000ff067b82 */ /* 0x000e220000000a00 */
[----:B-1----:R-:W-:-:S04]  /*2630*/  IMAD R11, R3, 0x100, R0 ;  /* 0x00000100030b7824 */ /* 0x002fc800078e0200 */
[----:B0-----:R-:W-:-:S04]  /*2640*/  IMAD.WIDE.U32 R10, R11, 0x8, R6 ;  /* 0x000000080b0a7825 */ /* 0x001fc800078e0006 */
[----:B------:R-:W-:Y:S02]  /*2650*/  IMAD.MOV.U32 R6, RZ, RZ, R2 ;  /* 0x000000ffff067224 */ /* 0x000fe400078e0002 */
[----:B------:R-:W-:-:S05]  /*2660*/  IMAD.MOV.U32 R7, RZ, RZ, RZ ;  /* 0x000000ffff077224 */ /* 0x000fca00078e00ff */
[----:B------:R0:W-:Y:S02]  /*2670*/  REDG.E.ADD.64.STRONG.GPU desc[UR20][R10.64], R6 ;  /* 0x000000060a00798e */ /* 0x0001e4000c12e514 */
.L_x_178:
[----:B------:R-:W-:Y:S05]  /*2680*/  BSYNC.RECONVERGENT B2 ;  /* 0x0000000000027941 */ /* 0x000fea0003800200 */
.L_x_177:
[----:B------:R-:W-:Y:S04]  /*2690*/  BSSY.RECONVERGENT B2, `(.L_x_179) ;  /* 0x0000009000027945 */ /* 0x000fe80003800200 */
[----:B------:R-:W-:Y:S05]  /*26a0*/  @!P1 BRA `(.L_x_180) ;  /* 0x00000000001c9947 */ /* 0x000fea0003800000 */
[----:B0-----:R-:W0:Y:S01]  /*26b0*/  LDC.64 R6, c[0x0][0x380] ;  /* 0x0000e000ff067b82 */ /* 0x001e220000000a00 */
[----:B------:R-:W-:-:S04]  /*26c0*/  IMAD R2, R3, 0x100, R0 ;  /* 0x0000010003027824 */ /* 0x000fc800078e0200 */
[----:B-1----:R-:W-:-:S04]  /*26d0*/  VIADD R11, R2, 0x100 ;  /* 0x00000100020b7836 */ /* 0x002fc80000000000 */
[----:B0-----:R-:W-:-:S04]  /*26e0*/  IMAD.WIDE.U32 R10, R11, 0x8, R6 ;  /* 0x000000080b0a7825 */ /* 0x001fc800078e0006 */
[----:B------:R-:W-:Y:S02]  /*26f0*/  IMAD.MOV.U32 R6, RZ, RZ, R9 ;  /* 0x000000ffff067224 */ /* 0x000fe400078e0009 */
[----:B------:R-:W-:-:S05]  /*2700*/  IMAD.MOV.U32 R7, RZ, RZ, RZ ;  /* 0x000000ffff077224 */ /* 0x000fca00078e00ff */
[----:B------:R4:W-:Y:S02]  /*2710*/  REDG.E.ADD.64.STRONG.GPU desc[UR20][R10.64], R6 ;  /* 0x000000060a00798e */ /* 0x0009e4000c12e514 */
.L_x_180:
[----:B------:R-:W-:Y:S05]  /*2720*/  BSYNC.RECONVERGENT B2 ;  /* 0x0000000000027941 */ /* 0x000fea0003800200 */
.L_x_179:
[----:B------:R-:W-:-:S07]  /*2730*/  VIADD R3, R3, 0x2 ;  /* 0x0000000203037836 */ /* 0x000fce0000000000 */
.L_x_176:
[----:B------:R-:W-:-:S09]  /*2740*/  UISETP.NE.AND UP0, UPT, UR9, URZ, UPT ;  /* 0x000000ff0900728c */ /* 0x000fd2000bf05270 */
[----:B------:R-:W-:Y:S05]  /*2750*/  BRA.U !UP0, `(.L_x_175) ;  /* 0x0000000108287547 */ /* 0x000fea000b800000 */
[----:B------:R-:W-:-:S05]  /*2760*/  IMAD R2, R3, 0x400, R4 ;  /* 0x0000040003027824 */ /* 0x000fca00078e0204 */
[----:B------:R-:W5:Y:S02]  /*2770*/  LDS R9, [R2] ;  /* 0x0000000002097984 */ /* 0x000f640000000800 */
[----:B-----5:R-:W-:-:S13]  /*2780*/  ISETP.NE.AND P0, PT, R9, RZ, PT ;  /* 0x000000ff0900720c */ /* 0x020fda0003f05270 */
[----:B------:R-:W-:Y:S05]  /*2790*/  @!P0 BRA `(.L_x_175) ;  /* 0x0000000000188947 */ /* 0x000fea0003800000 */
[----:B0---4-:R-:W0:Y:S01]  /*27a0*/  LDC.64 R6, c[0x0][0x380] ;  /* 0x0000e000ff067b82 */ /* 0x011e220000000a00 */
[----:B------:R-:W-:-:S04]  /*27b0*/  IMAD R3, R3, 0x100, R0 ;  /* 0x0000010003037824 */ /* 0x000fc800078e0200 */
[----:B0-----:R-:W-:-:S04]  /*27c0*/  IMAD.WIDE.U32 R2, R3, 0x8, R6 ;  /* 0x0000000803027825 */ /* 0x001fc800078e0006 */
[----:B------:R-:W-:Y:S02]  /*27d0*/  IMAD.MOV.U32 R6, RZ, RZ, R9 ;  /* 0x000000ffff067224 */ /* 0x000fe400078e0009 */
[----:B------:R-:W-:-:S05]  /*27e0*/  IMAD.MOV.U32 R7, RZ, RZ, RZ ;  /* 0x000000ffff077224 */ /* 0x000fca00078e00ff */
[----:B------:R0:W-:Y:S02]  /*27f0*/  REDG.E.ADD.64.STRONG.GPU desc[UR20][R2.64], R6 ;  /* 0x000000060200798e */ /* 0x0001e4000c12e514 */
.L_x_175:
[----:B------:R-:W-:Y:S05]  /*2800*/  BSYNC.RECONVERGENT B1 ;  /* 0x0000000000017941 */ /* 0x000fea0003800200 */
.L_x_165:
[----:B------:R-:W-:-:S13]  /*2810*/  ISETP.GT.U32.AND P0, PT, R0, 0x7f, PT ;  /* 0x0000007f0000780c */ /* 0x000fda0003f04070 */
[----:B------:R-:W-:Y:S05]  /*2820*/  @P0 BRA `(.L_x_146) ;  /* 0x0000000800900947 */ /* 0x000fea0003800000 */
[----:B------:R-:W-:Y:S01]  /*2830*/  UISETP.GE.U32.AND UP0, UPT, UR22, 0x7, UPT ;  /* 0x000000071600788c */ /* 0x000fe2000bf06070 */
[----:B0-----:R-:W-:-:S08]  /*2840*/  IMAD.MOV.U32 R3, RZ, RZ, RZ ;  /* 0x000000ffff037224 */ /* 0x001fd000078e00ff */
[----:B------:R-:W-:Y:S05]  /*2850*/  BRA.U !UP0, `(.L_x_181) ;  /* 0x0000000508147547 */ /* 0x000fea000b800000 */
[----:B------:R-:W0:Y:S01]  /*2860*/  LDC.64 R2, c[0x0][0x380] ;  /* 0x0000e000ff027b82 */ /* 0x000e220000000a00 */
[----:B------:R-:W-:-:S07]  /*2870*/  IMAD.MOV.U32 R9, RZ, RZ, RZ ;  /* 0x000000ffff097224 */ /* 0x000fce00078e00ff */
.L_x_198:
[C---:B01--4-:R-:W-:Y:S01]  /*2880*/  IMAD R11, R9.reuse, 0x400, R4 ;  /* 0x00000400090b7824 */ /* 0x053fe200078e0204 */
[----:B------:R-:W-:Y:S01]  /*2890*/  BSSY.RECONVERGENT B1, `(.L_x_182) ;  /* 0x0000011000017945 */ /* 0x000fe20003800200 */
[C---:B--23--:R-:W-:Y:S02]  /*28a0*/  IMAD R7, R9.reuse, 0x100, R0 ;  /* 0x0000010009077824 */ /* 0x04cfe400078e0200 */
[----:B------:R-:W-:Y:S01]  /*28b0*/  VIADD R9, R9, 0x8 ;  /* 0x0000000809097836 */ /* 0x000fe20000000000 */
[----:B---3--:R-:W1:Y:S01]  /*28c0*/  LDS R14, [R11+0x200] ;  /* 0x000200000b0e7984 */ /* 0x008e620000000800 */
[----:B0-----:R-:W-:-:S03]  /*28d0*/  IMAD.WIDE.U32 R6, R7, 0x8, R2 ;  /* 0x0000000807067825 */ /* 0x001fc600078e0002 */
[----:B------:R-:W0:Y:S04]  /*28e0*/  LDS R13, [R11+0x600] ;  /* 0x000600000b0d7984 */ /* 0x000e280000000800 */
[----:B--2---:R2:W3:Y:S04]  /*28f0*/  LDS R17, [R11+0xa00] ;  /* 0x000a00000b117984 */ /* 0x0044e80000000800 */
[----:B------:R2:W4:Y:S04]  /*2900*/  LDS R18, [R11+0xe00] ;  /* 0x000e00000b127984 */ /* 0x0005280000000800 */
[----:B------:R2:W2:Y:S04]  /*2910*/  LDS R19, [R11+0x1200] ;  /* 0x001200000b137984 */ /* 0x0004a80000000800 */
[----:B------:R0:W2:Y:S04]  /*2920*/  LDS R16, [R11+0x1600] ;  /* 0x001600000b107984 */ /* 0x0000a80000000800 */
[----:B------:R0:W2:Y:S04]  /*2930*/  LDS R12, [R11+0x1a00] ;  /* 0x001a00000b0c7984 */ /* 0x0000a80000000800 */
[----:B------:R0:W2:Y:S01]  /*2940*/  LDS R10, [R11+0x1e00] ;  /* 0x001e00000b0a7984 */ /* 0x0000a20000000800 */
[----:B-1----:R-:W-:-:S02]  /*2950*/  ISETP.NE.AND P0, PT, R14, RZ, PT ;  /* 0x000000ff0e00720c */ /* 0x002fc40003f05270 */
[----:B0-----:R-:W-:-:S11]  /*2960*/  ISETP.NE.AND P1, PT, R13, RZ, PT ;  /* 0x000000ff0d00720c */ /* 0x001fd60003f25270 */
[----:B---34-:R-:W-:Y:S05]  /*2970*/  @!P0 BRA `(.L_x_183) ;  /* 0x0000000000088947 */ /* 0x018fea0003800000 */
[----:B------:R-:W-:-:S05]  /*2980*/  IMAD.MOV.U32 R15, RZ, RZ, RZ ;  /* 0x000000ffff0f7224 */ /* 0x000fca00078e00ff */
[----:B------:R0:W-:Y:S02]  /*2990*/  REDG.E.ADD.64.STRONG.GPU desc[UR20][R6.64+0x400], R14 ;  /* 0x0004000e0600798e */ /* 0x0001e4000c12e514 */
.L_x_183:
[----:B------:R-:W-:Y:S05]  /*29a0*/  BSYNC.RECONVERGENT B1 ;  /* 0x0000000000017941 */ /* 0x000fea0003800200 */
.L_x_182:
[----:B------:R-:W-:Y:S04]  /*29b0*/  BSSY.RECONVERGENT B1, `(.L_x_184) ;  /* 0x0000005000017945 */ /* 0x000fe80003800200 */
[----:B------:R-:W-:Y:S05]  /*29c0*/  @!P1 BRA `(.L_x_185) ;  /* 0x00000000000c9947 */ /* 0x000fea0003800000 */
[----:B0-----:R-:W-:Y:S02]  /*29d0*/  IMAD.MOV.U32 R14, RZ, RZ, R13 ;  /* 0x000000ffff0e7224 */ /* 0x001fe400078e000d */
[----:B------:R-:W-:-:S05]  /*29e0*/  IMAD.MOV.U32 R15, RZ, RZ, RZ ;  /* 0x000000ffff0f7224 */ /* 0x000fca00078e00ff */
[----:B------:R1:W-:Y:S02]  /*29f0*/  REDG.E.ADD.64.STRONG.GPU desc[UR20][R6.64+0xc00], R14 ;  /* 0x000c000e0600798e */ /* 0x0003e4000c12e514 */
.L_x_185:
[----:B------:R-:W-:Y:S05]  /*2a00*/  BSYNC.RECONVERGENT B1 ;  /* 0x0000000000017941 */ /* 0x000fea0003800200 */
.L_x_184:
[----:B------:R-:W-:Y:S01]  /*2a10*/  ISETP.NE.AND P6, PT, R17, RZ, PT ;  /* 0x000000ff1100720c */ /* 0x000fe20003fc5270 */
[----:B------:R-:W-:Y:S01]  /*2a20*/  BSSY.RECONVERGENT B1, `(.L_x_186) ;  /* 0x000000b000017945 */ /* 0x000fe20003800200 */
[----:B------:R-:W-:Y:S02]  /*2a30*/  ISETP.NE.AND P0, PT, R9, UR27, PT ;  /* 0x0000001b09007c0c */ /* 0x000fe4000bf05270 */
[----:B------:R-:W-:Y:S02]  /*2a40*/  ISETP.NE.AND P1, PT, R18, RZ, PT ;  /* 0x000000ff1200720c */ /* 0x000fe40003f25270 */
[----:B--2---:R-:W-:Y:S02]  /*2a50*/  ISETP.NE.AND P2, PT, R19, RZ, PT ;  /* 0x000000ff1300720c */ /* 0x004fe40003f45270 */
[----:B------:R-:W-:Y:S02]  /*2a60*/  ISETP.NE.AND P3, PT, R16, RZ, PT ;  /* 0x000000ff1000720c */ /* 0x000fe40003f65270 */
[----:B------:R-:W-:-:S02]  /*2a70*/  ISETP.NE.AND P4, PT, R12, RZ, PT ;  /* 0x000000ff0c00720c */ /* 0x000fc40003f85270 */
[----:B------:R-:W-:Y:S01]  /*2a80*/  ISETP.NE.AND P5, PT, R10, RZ, PT ;  /* 0x000000ff0a00720c */ /* 0x000fe20003fa5270 */
[----:B------:R-:W-:-:S12]  /*2a90*/  @!P6 BRA `(.L_x_187) ;  /* 0x00000000000ce947 */ /* 0x000fd80003800000 */
[----:B01----:R-:W-:Y:S02]  /*2aa0*/  IMAD.MOV.U32 R14, RZ, RZ, R17 ;  /* 0x000000ffff0e7224 */ /* 0x003fe400078e0011 */
[----:B------:R-:W-:-:S05]  /*2ab0*/  IMAD.MOV.U32 R15, RZ, RZ, RZ ;  /* 0x000000ffff0f7224 */ /* 0x000fca00078e00ff */
[----:B------:R2:W-:Y:S02]  /*2ac0*/  REDG.E.ADD.64.STRONG.GPU desc[UR20][R6.64+0x1400], R14 ;  /* 0x0014000e0600798e */ /* 0x0005e4000c12e514 */
.L_x_187:
[----:B------:R-:W-:Y:S05]  /*2ad0*/  BSYNC.RECONVERGENT B1 ;  /* 0x0000000000017941 */ /* 0x000fea0003800200 */
.L_x_186:
[----:B------:R-:W-:Y:S04]  /*2ae0*/  BSSY.RECONVERGENT B1, `(.L_x_188) ;  /* 0x0000005000017945 */ /* 0x000fe80003800200 */
[----:B------:R-:W-:Y:S05]  /*2af0*/  @!P1 BRA `(.L_x_189) ;  /* 0x00000000000c9947 */ /* 0x000fea0003800000 */
[----:B012---:R-:W-:Y:S02]  /*2b00*/  IMAD.MOV.U32 R14, RZ, RZ, R18 ;  /* 0x000000ffff0e7224 */ /* 0x007fe400078e0012 */
[----:B------:R-:W-:-:S05]  /*2b10*/  IMAD.MOV.U32 R15, RZ, RZ, RZ ;  /* 0x000000ffff0f7224 */ /* 0x000fca00078e00ff */
[----:B------:R3:W-:Y:S02]  /*2b20*/  REDG.E.ADD.64.STRONG.GPU desc[UR20][R6.64+0x1c00], R14 ;  /* 0x001c000e0600798e */ /* 0x0007e4000c12e514 */
.L_x_189:
[----:B------:R-:W-:Y:S05]  /*2b30*/  BSYNC.RECONVERGENT B1 ;  /* 0x0000000000017941 */ /* 0x000fea0003800200 */
.L_x_188:
[----:B------:R-:W-:Y:S04]  /*2b40*/  BSSY.RECONVERGENT B1, `(.L_x_190) ;  /* 0x0000005000017945 */ /* 0x000fe80003800200 */
[----:B------:R-:W-:Y:S05]  /*2b50*/  @!P2 BRA `(.L_x_191) ;  /* 0x00000000000ca947 */ /* 0x000fea0003800000 */
[----:B0123--:R-:W-:Y:S02]  /*2b60*/  IMAD.MOV.U32 R14, RZ, RZ, R19 ;  /* 0x000000ffff0e7224 */ /* 0x00ffe400078e0013 */
[----:B------:R-:W-:-:S05]  /*2b70*/  IMAD.MOV.U32 R15, RZ, RZ, RZ ;  /* 0x000000ffff0f7224 */ /* 0x000fca00078e00ff */
[----:B------:R4:W-:Y:S02]  /*2b80*/  REDG.E.ADD.64.STRONG.GPU desc[UR20][R6.64+0x2400], R14 ;  /* 0x0024000e0600798e */ /* 0x0009e4000c12e514 */
.L_x_191:
[----:B------:R-:W-:Y:S05]  /*2b90*/  BSYNC.RECONVERGENT B1 ;  /* 0x0000000000017941 */ /* 0x000fea0003800200 */
.L_x_190:
[----:B------:R-:W-:Y:S04]  /*2ba0*/  BSSY.RECONVERGENT B1, `(.L_x_192) ;  /* 0x0000004000017945 */ /* 0x000fe80003800200 */
[----:B------:R-:W-:Y:S05]  /*2bb0*/  @!P3 BRA `(.L_x_193) ;  /* 0x000000000008b947 */ /* 0x000fea0003800000 */
[----:B------:R-:W-:-:S05]  /*2bc0*/  IMAD.MOV.U32 R17, RZ, RZ, RZ ;  /* 0x000000ffff117224 */ /* 0x000fca00078e00ff */
[----:B------:R0:W-:Y:S02]  /*2bd0*/  REDG.E.ADD.64.STRONG.GPU desc[UR20][R6.64+0x2c00], R16 ;  /* 0x002c00100600798e */ /* 0x0001e4000c12e514 */
.L_x_193:
[----:B------:R-:W-:Y:S05]  /*2be0*/  BSYNC.RECONVERGENT B1 ;  /* 0x0000000000017941 */ /* 0x000fea0003800200 */
.L_x_192:
[----:B------:R-:W-:Y:S04]  /*2bf0*/  BSSY.RECONVERGENT B1, `(.L_x_194) ;  /* 0x0000004000017945 */ /* 0x000fe80003800200 */
[----:B------:R-:W-:Y:S05]  /*2c00*/  @!P4 BRA `(.L_x_195) ;  /* 0x000000000008c947 */ /* 0x000fea0003800000 */
[----:B------:R-:W-:-:S05]  /*2c10*/  IMAD.MOV.U32 R13, RZ, RZ, RZ ;  /* 0x000000ffff0d7224 */ /* 0x000fca00078e00ff */
[----:B------:R0:W-:Y:S02]  /*2c20*/  REDG.E.ADD.64.STRONG.GPU desc[UR20][R6.64+0x3400], R12 ;  /* 0x0034000c0600798e */ /* 0x0001e4000c12e514 */
.L_x_195:
[----:B------:R-:W-:Y:S05]  /*2c30*/  BSYNC.RECONVERGENT B1 ;  /* 0x0000000000017941 */ /* 0x000fea0003800200 */
.L_x_194:
[----:B------:R-:W-:Y:S04]  /*2c40*/  BSSY.RECONVERGENT B1, `(.L_x_196) ;  /* 0x0000004000017945 */ /* 0x000fe80003800200 */
[----:B------:R-:W-:Y:S05]  /*2c50*/  @!P5 BRA `(.L_x_197) ;  /* 0x000000000008d947 */ /* 0x000fea0003800000 */
[----:B------:R-:W-:-:S05]  /*2c60*/  IMAD.MOV.U32 R11, RZ, RZ, RZ ;  /* 0x000000ffff0b7224 */ /* 0x000fca00078e00ff */
[----:B------:R0:W-:Y:S02]  /*2c70*/  REDG.E.ADD.64.STRONG.GPU desc[UR20][R6.64+0x3c00], R10 ;  /* 0x003c000a0600798e */ /* 0x0001e4000c12e514 */
.L_x_197:
[----:B------:R-:W-:Y:S05]  /*2c80*/  BSYNC.RECONVERGENT B1 ;  /* 0x0000000000017941 */ /* 0x000fea0003800200 */
.L_x_196:
[----:B------:R-:W-:Y:S05]  /*2c90*/  @P0 BRA `(.L_x_198) ;  /* 0xfffffff800f80947 */ /* 0x000fea000383ffff */
[----:B------:R-:W-:-:S07]  /*2ca0*/  IMAD.U32 R3, RZ, RZ, UR27 ;  /* 0x0000001bff037e24 */ /* 0x000fce000f8e00ff */
.L_x_181:
[----:B------:R-:W-:-:S09]  /*2cb0*/  UISETP.NE.AND UP0, UPT, UR24, URZ, UPT ;  /* 0x000000ff1800728c */ /* 0x000fd2000bf05270 */
[----:B------:R-:W-:Y:S05]  /*2cc0*/  BRA.U !UP0, `(.L_x_146) ;  /* 0x0000000508687547 */ /* 0x000fea000b800000 */
[----:B------:R-:W-:-:S13]  /*2cd0*/  ISETP.GE.U32.AND P0, PT, R8, 0x3, PT ;  /* 0x000000030800780c */ /* 0x000fda0003f06070 */
[----:B------:R-:W-:Y:S05]  /*2ce0*/  @!P0 BRA `(.L_x_199) ;  /* 0x0000000000bc8947 */ /* 0x000fea0003800000 */
[----:B01234-:R-:W-:Y:S01]  /*2cf0*/  IMAD R7, R3, 0x400, R4 ;  /* 0x0000040003077824 */ /* 0x01ffe200078e0204 */
[----:B------:R-:W-:Y:S04]  /*2d00*/  BSSY.RECONVERGENT B1, `(.L_x_200) ;  /* 0x000000f000017945 */ /* 0x000fe80003800200 */
[----:B------:R-:W0:Y:S04]  /*2d10*/  LDS R10, [R7+0x200] ;  /* 0x00020000070a7984 */ /* 0x000e280000000800 */
[----:B------:R-:W1:Y:S04]  /*2d20*/  LDS R12, [R7+0x600] ;  /* 0x00060000070c7984 */ /* 0x000e680000000800 */
[----:B------:R-:W2:Y:S04]  /*2d30*/  LDS R6, [R7+0xa00] ;  /* 0x000a000007067984 */ /* 0x000ea80000000800 */
[----:B------:R-:W3:Y:S01]  /*2d40*/  LDS R2, [R7+0xe00] ;  /* 0x000e000007027984 */ /* 0x000ee20000000800 */
[----:B0-----:R-:W-:-:S02]  /*2d50*/  ISETP.NE.AND P0, PT, R10, RZ, PT ;  /* 0x000000ff0a00720c */ /* 0x001fc40003f05270 */
[----:B-1----:R-:W-:Y:S02]  /*2d60*/  ISETP.NE.AND P1, PT, R12, RZ, PT ;  /* 0x000000ff0c00720c */ /* 0x002fe40003f25270 */
[----:B--2---:R-:W-:Y:S02]  /*2d70*/  ISETP.NE.AND P2, PT, R6, RZ, PT ;  /* 0x000000ff0600720c */ /* 0x004fe40003f45270 */
[----:B---3--:R-:W-:-:S07]  /*2d80*/  ISETP.NE.AND P3, PT, R2, RZ, PT ;  /* 0x000000ff0200720c */ /* 0x008fce0003f65270 */
[----:B------:R-:W-:Y:S06]  /*2d90*/  @!P0 BRA `(.L_x_201) ;  /* 0x0000000000148947 */ /* 0x000fec0003800000 */
[----:B------:R-:W0:Y:S01]  /*2da0*/  LDC.64 R8, c[0x0][0x380] ;  /* 0x0000e000ff087b82 */ /* 0x000e220000000a00 */
[----:B------:R-:W-:Y:S02]  /*2db0*/  IMAD R7, R3, 0x100, R0 ;  /* 0x0000010003077824 */ /* 0x000fe400078e0200 */
[----:B------:R-:W-:Y:S02]  /*2dc0*/  IMAD.MOV.U32 R11, RZ, RZ, RZ ;  /* 0x000000ffff0b7224 */ /* 0x000fe400078e00ff */
[----:B0-----:R-:W-:-:S05]  /*2dd0*/  IMAD.WIDE.U32 R8, R7, 0x8, R8 ;  /* 0x0000000807087825 */ /* 0x001fca00078e0008 */
[----:B------:R0:W-:Y:S02]  /*2de0*/  REDG.E.ADD.64.STRONG.GPU desc[UR20][R8.64+0x400], R10 ;  /* 0x0004000a0800798e */ /* 0x0001e4000c12e514 */
.L_x_201:
[----:B------:R-:W-:Y:S05]  /*2df0*/  BSYNC.RECONVERGENT B1 ;  /* 0x0000000000017941 */ /* 0x000fea0003800200 */
.L_x_200:
        /* <DEDUP_REMOVED lines=9> */
.L_x_203:
[----:B------:R-:W-:Y:S05]  /*2e90*/  BSYNC.RECONVERGENT B1 ;  /* 0x0000000000017941 */ /* 0x000fea0003800200 */
.L_x_202:
        /* <DEDUP_REMOVED lines=8> */
.L_x_205:
[----:B------:R-:W-:Y:S05]  /*2f20*/  BSYNC.RECONVERGENT B1 ;  /* 0x0000000000017941 */ /* 0x000fea0003800200 */
.L_x_204:
[----:B------:R-:W-:Y:S04]  /*2f30*/  BSSY.RECONVERGENT B1, `(.L_x_206) ;  /* 0x0000009000017945 */ /* 0x000fe80003800200 */
[----:B------:R-:W-:Y:S05]  /*2f40*/  @!P3 BRA `(.L_x_207) ;  /* 0x00000000001cb947 */ /* 0x000fea0003800000 */
[----:B--2---:R-:W2:Y:S01]  /*2f50*/  LDC.64 R6, c[0x0][0x380] ;  /* 0x0000e000ff067b82 */ /* 0x004ea20000000a00 */
[----:B01----:R-:W-:Y:S02]  /*2f60*/  IMAD R9, R3, 0x100, R0 ;  /* 0x0000010003097824 */ /* 0x003fe400078e0200 */
[----:B------:R-:W-:Y:S02]  /*2f70*/  IMAD.MOV.U32 R8, RZ, RZ, R2 ;  /* 0x000000ffff087224 */ /* 0x000fe400078e0002 */
[----:B------:R-:W-:-:S04]  /*2f80*/  VIADD R9, R9, 0x300 ;  /* 0x0000030009097836 */ /* 0x000fc80000000000 */
[----:B--2---:R-:W-:-:S04]  /*2f90*/  IMAD.WIDE.U32 R6, R9, 0x8, R6 ;  /* 0x0000000809067825 */ /* 0x004fc800078e0006 */
[----:B------:R-:W-:-:S05]  /*2fa0*/  IMAD.MOV.U32 R9, RZ, RZ, RZ ;  /* 0x000000ffff097224 */ /* 0x000fca00078e00ff */
[----:B------:R3:W-:Y:S02]  /*2fb0*/  REDG.E.ADD.64.STRONG.GPU desc[UR20][R6.64+0x400], R8 ;  /* 0x000400080600798e */ /* 0x0007e4000c12e514 */
.L_x_207:
[----:B------:R-:W-:Y:S05]  /*2fc0*/  BSYNC.RECONVERGENT B1 ;  /* 0x0000000000017941 */ /* 0x000fea0003800200 */
.L_x_206:
[----:B------:R-:W-:-:S07]  /*2fd0*/  VIADD R3, R3, 0x4 ;  /* 0x0000000403037836 */ /* 0x000fce0000000000 */
.L_x_199:
[----:B------:R-:W-:-:S09]  /*2fe0*/  UISETP.NE.AND UP0, UPT, UR25, URZ, UPT ;  /* 0x000000ff1900728c */ /* 0x000fd2000bf05270 */
[----:B------:R-:W-:Y:S05]  /*2ff0*/  BRA.U !UP0, `(.L_x_146) ;  /* 0x00000001089c7547 */ /* 0x000fea000b800000 */
[----:B------:R-:W-:-:S13]  /*3000*/  ISETP.NE.AND P0, PT, R5, RZ, PT ;  /* 0x000000ff0500720c */ /* 0x000fda0003f05270 */
[----:B------:R-:W-:Y:S05]  /*3010*/  @!P0 BRA `(.L_x_208) ;  /* 0x0000000000648947 */ /* 0x000fea0003800000 */
[----:B01234-:R-:W-:Y:S01]  /*3020*/  IMAD R6, R3, 0x400, R4 ;  /* 0x0000040003067824 */ /* 0x01ffe200078e0204 */
[----:B------:R-:W-:Y:S04]  /*3030*/  BSSY.RECONVERGENT B1, `(.L_x_209) ;  /* 0x000000c000017945 */ /* 0x000fe80003800200 */
[----:B------:R-:W0:Y:S04]  /*3040*/  LDS R2, [R6+0x200] ;  /* 0x0002000006027984 */ /* 0x000e280000000800 */
[----:B------:R-:W1:Y:S01]  /*3050*/  LDS R5, [R6+0x600] ;  /* 0x0006000006057984 */ /* 0x000e620000000800 */
[----:B0-----:R-:W-:-:S02]  /*3060*/  ISETP.NE.AND P0, PT, R2, RZ, PT ;  /* 0x000000ff0200720c */ /* 0x001fc40003f05270 */
[----:B-1----:R-:W-:-:S11]  /*3070*/  ISETP.NE.AND P1, PT, R5, RZ, PT ;  /* 0x000000ff0500720c */ /* 0x002fd60003f25270 */
[----:B------:R-:W-:Y:S05]  /*3080*/  @!P0 BRA `(.L_x_210) ;  /* 0x0000000000188947 */ /* 0x000fea0003800000 */
[----:B------:R-:W0:Y:S01]  /*3090*/  LDC.64 R6, c[0x0][0x380] ;  /* 0x0000e000ff067b82 */ /* 0x000e220000000a00 */
[----:B------:R-:W-:-:S04]  /*30a0*/  IMAD R9, R3, 0x100, R0 ;  /* 0x0000010003097824 */ /* 0x000fc800078e0200 */
[----:B0-----:R-:W-:-:S04]  /*30b0*/  IMAD.WIDE.U32 R8, R9, 0x8, R6 ;  /* 0x0000000809087825 */ /* 0x001fc800078e0006 */
[----:B------:R-:W-:Y:S02]  /*30c0*/  IMAD.MOV.U32 R6, RZ, RZ, R2 ;  /* 0x000000ffff067224 */ /* 0x000fe400078e0002 */
[----:B------:R-:W-:-:S05]  /*30d0*/  IMAD.MOV.U32 R7, RZ, RZ, RZ ;  /* 0x000000ffff077224 */ /* 0x000fca00078e00ff */
[----:B------:R0:W-:Y:S02]  /*30e0*/  REDG.E.ADD.64.STRONG.GPU desc[UR20][R8.64+0x400], R6 ;  /* 0x000400060800798e */ /* 0x0001e4000c12e514 */
.L_x_210:
[----:B------:R-:W-:Y:S05]  /*30f0*/  BSYNC.RECONVERGENT B1 ;  /* 0x0000000000017941 */ /* 0x000fea0003800200 */
.L_x_209:
[----:B------:R-:W-:Y:S04]  /*3100*/  BSSY.RECONVERGENT B1, `(.L_x_211) ;  /* 0x0000009000017945 */ /* 0x000fe80003800200 */
[----:B------:R-:W-:Y:S05]  /*3110*/  @!P1 BRA `(.L_x_212) ;  /* 0x00000000001c9947 */ /* 0x000fea0003800000 */
[----:B0-----:R-:W0:Y:S01]  /*3120*/  LDC.64 R6, c[0x0][0x380] ;  /* 0x0000e000ff067b82 */ /* 0x001e220000000a00 */
[----:B------:R-:W-:-:S04]  /*3130*/  IMAD R2, R3, 0x100, R0 ;  /* 0x0000010003027824 */ /* 0x000fc800078e0200 */
[----:B------:R-:W-:-:S04]  /*3140*/  VIADD R9, R2, 0x100 ;  /* 0x0000010002097836 */ /* 0x000fc80000000000 */
[----:B0-----:R-:W-:-:S04]  /*3150*/  IMAD.WIDE.U32 R8, R9, 0x8, R6 ;  /* 0x0000000809087825 */ /* 0x001fc800078e0006 */
[----:B------:R-:W-:Y:S02]  /*3160*/  IMAD.MOV.U32 R6, RZ, RZ, R5 ;  /* 0x000000ffff067224 */ /* 0x000fe400078e0005 */
[----:B------:R-:W-:-:S05]  /*3170*/  IMAD.MOV.U32 R7, RZ, RZ, RZ ;  /* 0x000000ffff077224 */ /* 0x000fca00078e00ff */
[----:B------:R1:W-:Y:S02]  /*3180*/  REDG.E.ADD.64.STRONG.GPU desc[UR20][R8.64+0x400], R6 ;  /* 0x000400060800798e */ /* 0x0003e4000c12e514 */
.L_x_212:
[----:B------:R-:W-:Y:S05]  /*3190*/  BSYNC.RECONVERGENT B1 ;  /* 0x0000000000017941 */ /* 0x000fea0003800200 */
.L_x_211:
[----:B------:R-:W-:-:S07]  /*31a0*/  VIADD R3, R3, 0x2 ;  /* 0x0000000203037836 */ /* 0x000fce0000000000 */
.L_x_208:
[----:B------:R-:W-:-:S09]  /*31b0*/  UISETP.NE.AND UP0, UPT, UR9, URZ, UPT ;  /* 0x000000ff0900728c */ /* 0x000fd2000bf05270 */
[----:B------:R-:W-:Y:S05]  /*31c0*/  BRA.U !UP0, `(.L_x_146) ;  /* 0x0000000108287547 */ /* 0x000fea000b800000 */
[----:B------:R-:W-:-:S05]  /*31d0*/  IMAD R2, R3, 0x400, R4 ;  /* 0x0000040003027824 */ /* 0x000fca00078e0204 */
[----:B------:R-:W5:Y:S02]  /*31e0*/  LDS R5, [R2+0x200] ;  /* 0x0002000002057984 */ /* 0x000f640000000800 */
[----:B-----5:R-:W-:-:S13]  /*31f0*/  ISETP.NE.AND P0, PT, R5, RZ, PT ;  /* 0x000000ff0500720c */ /* 0x020fda0003f05270 */
[----:B------:R-:W-:Y:S05]  /*3200*/  @!P0 BRA `(.L_x_146) ;  /* 0x0000000000188947 */ /* 0x000fea0003800000 */
[----:B01234-:R-:W0:Y:S01]  /*3210*/  LDC.64 R6, c[0x0][0x380] ;  /* 0x0000e000ff067b82 */ /* 0x01fe220000000a00 */
[----:B------:R-:W-:-:S04]  /*3220*/  IMAD R3, R3, 0x100, R0 ;  /* 0x0000010003037824 */ /* 0x000fc800078e0200 */
[----:B0-----:R-:W-:-:S04]  /*3230*/  IMAD.WIDE.U32 R2, R3, 0x8, R6 ;  /* 0x0000000803027825 */ /* 0x001fc800078e0006 */
[----:B------:R-:W-:Y:S02]  /*3240*/  IMAD.MOV.U32 R6, RZ, RZ, R5 ;  /* 0x000000ffff067224 */ /* 0x000fe400078e0005 */
[----:B------:R-:W-:-:S05]  /*3250*/  IMAD.MOV.U32 R7, RZ, RZ, RZ ;  /* 0x000000ffff077224 */ /* 0x000fca00078e00ff */
[----:B------:R0:W-:Y:S02]  /*3260*/  REDG.E.ADD.64.STRONG.GPU desc[UR20][R2.64+0x400], R6 ;  /* 0x000400060200798e */ /* 0x0001e4000c12e514 */
.L_x_146:
[----:B------:R-:W-:Y:S05]  /*3270*/  BSYNC.RECONVERGENT B0 ;  /* 0x0000000000007941 */ /* 0x000fea0003800200 */
.L_x_145:
[----:B------:R-:W-:Y:S01]  /*3280*/  BAR.SYNC.DEFER_BLOCKING 0x0 ;  /* 0x0000000000007b1d */ /* 0x000fe20000010000 */
[----:B------:R-:W-:-:S04]  /*3290*/  UIADD3 UR6, UP0, UPT, UR6, 0x1, URZ ;  /* 0x0000000106067890 */ /* 0x000fc8000ff1e0ff */
[----:B------:R-:W-:Y:S02]  /*32a0*/  UIADD3.X UR7, UPT, UPT, URZ, UR7, URZ, UP0, !UPT ;  /* 0x00000007ff077290 */ /* 0x000fe400087fe4ff */
[----:B------:R-:W-:-:S04]  /*32b0*/  UISETP.NE.U32.AND UP0, UPT, UR6, UR11, UPT ;  /* 0x0000000b0600728c */ /* 0x000fc8000bf05070 */
[----:B------:R-:W-:-:S09]  /*32c0*/  UISETP.NE.AND.EX UP0, UPT, UR7, UR12, UPT, UP0 ;  /* 0x0000000c0700728c */ /* 0x000fd2000bf05300 */
[----:B------:R-:W-:Y:S05]  /*32d0*/  BRA.U UP0, `(.L_x_213) ;  /* 0xffffffcd00f07547 */ /* 0x000fea000b83ffff */
[----:B------:R-:W-:Y:S05]  /*32e0*/  EXIT ;  /* 0x000000000000794d */ /* 0x000fea0003800000 */
.L_x_214:
        /* <DEDUP_REMOVED lines=9> */
.L_x_361:


//--------------------- .text._ZN3cub18CUB_300001_SM_10006detail10radix_sort31DeviceRadixSortSingleTileKernelINS1_5radix10policy_hubIfNS0_8NullTypeEyE10Policy1000ELNS0_9SortOrderE1EfS6_yNS1_21identity_decomposer_tEEEvPKT1_PSB_PKT2_PSF_T3_iiT4_ --------------------------
	.section	.text._ZN3cub18CUB_300001_SM_10006detail10radix_sort31DeviceRadixSortSingleTileKernelINS1_5radix10policy_hubIfNS0_8NullTypeEyE10Policy1000ELNS0_9SortOrderE1EfS6_yNS1_21identity_decomposer_tEEEvPKT1_PSB_PKT2_PSF_T3_iiT4_,"ax",@progbits
	.align	128
        .global         _ZN3cub18CUB_300001_SM_10006detail10radix_sort31DeviceRadixSortSingleTileKernelINS1_5radix10policy_hubIfNS0_8NullTypeEyE10Policy1000ELNS0_9SortOrderE1EfS6_yNS1_21identity_decomposer_tEEEvPKT1_PSB_PKT2_PSF_T3_iiT4_
        .type           _ZN3cub18CUB_300001_SM_10006detail10radix_sort31DeviceRadixSortSingleTileKernelINS1_5radix10policy_hubIfNS0_8NullTypeEyE10Policy1000ELNS0_9SortOrderE1EfS6_yNS1_21identity_decomposer_tEEEvPKT1_PSB_PKT2_PSF_T3_iiT4_,@function
        .size           _ZN3cub18CUB_300001_SM_10006detail10radix_sort31DeviceRadixSortSingleTileKernelINS1_5radix10policy_hubIfNS0_8NullTypeEyE10Policy1000ELNS0_9SortOrderE1EfS6_yNS1_21identity_decomposer_tEEEvPKT1_PSB_PKT2_PSF_T3_iiT4_,(.L_x_362 - _ZN3cub18CUB_300001_SM_10006detail10radix_sort31DeviceRadixSortSingleTileKernelINS1_5radix10policy_hubIfNS0_8NullTypeEyE10Policy1000ELNS0_9SortOrderE1EfS6_yNS1_21identity_decomposer_tEEEvPKT1_PSB_PKT2_PSF_T3_iiT4_)
        .other          _ZN3cub18CUB_300001_SM_10006detail10radix_sort31DeviceRadixSortSingleTileKernelINS1_5radix10policy_hubIfNS0_8NullTypeEyE10Policy1000ELNS0_9SortOrderE1EfS6_yNS1_21identity_decomposer_tEEEvPKT1_PSB_PKT2_PSF_T3_iiT4_,@"STO_CUDA_ENTRY STV_DEFAULT"
_ZN3cub18CUB_300001_SM_10006detail10radix_sort31DeviceRadixSortSingleTileKernelINS1_5radix10policy_hubIfNS0_8NullTypeEyE10Policy1000ELNS0_9SortOrderE1EfS6_yNS1_21identity_decomposer_tEEEvPKT1_PSB_PKT2_PSF_T3_iiT4_:
.text._ZN3cub18CUB_300001_SM_10006detail10radix_sort31DeviceRadixSortSingleTileKernelINS1_5radix10policy_hubIfNS0_8NullTypeEyE10Policy1000ELNS0_9SortOrderE1EfS6_yNS1_21identity_decomposer_tEEEvPKT1_PSB_PKT2_PSF_T3_iiT4_:
[----:B------:R-:W-:Y:S01]  /*0000*/  LDC R1, c[0x0][0x37c] ;  /* 0x0000df00ff017b82 */ /* 0x000fe20000000800 */
[----:B------:R-:W0:Y:S01]  /*0010*/  S2R R0, SR_TID.X ;  /* 0x0000000000007919 */ /* 0x000e220000002100 */
[----:B------:R-:W1:Y:S06]  /*0020*/  LDCU UR4, c[0x0][0x3a0] ;  /* 0x00007400ff0477ac */ /* 0x000e6c0008000800 */
[----:B------:R-:W2:Y:S01]  /*0030*/  LDC.64 R4, c[0x0][0x380] ;  /* 0x0000e000ff047b82 */ /* 0x000ea20000000a00 */
[----:B------:R-:W3:Y:S01]  /*0040*/  LDCU.64 UR8, c[0x0][0x358] ;  /* 0x00006b00ff0877ac */ /* 0x000ee20008000a00 */
[----:B------:R-:W-:-:S02]  /*0050*/  IMAD.MOV.U32 R16, RZ, RZ, -0x1 ;  /* 0xffffffffff107424 */ /* 0x000fc400078e00ff */
[----:B------:R-:W-:Y:S02]  /*0060*/  IMAD.MOV.U32 R12, RZ, RZ, -0x1 ;  /* 0xffffffffff0c7424 */ /* 0x000fe400078e00ff */
[----:B------:R-:W-:Y:S02]  /*0070*/  IMAD.MOV.U32 R14, RZ, RZ, -0x1 ;  /* 0xffffffffff0e7424 */ /* 0x000fe400078e00ff */
[----:B------:R-:W-:Y:S02]  /*0080*/  IMAD.MOV.U32 R15, RZ, RZ, -0x1 ;  /* 0xffffffffff0f7424 */ /* 0x000fe400078e00ff */
[----:B------:R-:W-:Y:S02]  /*0090*/  IMAD.MOV.U32 R17, RZ, RZ, -0x1 ;  /* 0xffffffffff117424 */ /* 0x000fe400078e00ff */
[----:B------:R-:W-:Y:S02]  /*00a0*/  IMAD.MOV.U32 R13, RZ, RZ, -0x1 ;  /* 0xffffffffff0d7424 */ /* 0x000fe400078e00ff */
        /* <DEDUP_REMOVED lines=10> */
[----:B------:R-:W-:Y:S01]  /*0150*/  IMAD.MOV.U32 R30, RZ, RZ, -0x1 ;  /* 0xffffffffff1e7424 */ /* 0x000fe200078e00ff */
[----:B------:R-:W4:Y:S01]  /*0160*/  S2UR UR6, SR_CgaCtaId ;  /* 0x00000000000679c3 */ /* 0x000f220000008800 */
[----:B0-----:R-:W-:Y:S01]  /*0170*/  IMAD R3, R0, 0x13, RZ ;  /* 0x0000001300037824 */ /* 0x001fe200078e02ff */
[----:B------:R-:W0:Y:S01]  /*0180*/  S2R R104, SR_LANEID ;  /* 0x0000000000687919 */ /* 0x000e220000000000 */
[----:B------:R-:W0:Y:S02]  /*0190*/  LDCU UR10, c[0x0][0x3ac] ;  /* 0x00007580ff0a77ac */ /* 0x000e240008000800 */
[C---:B------:R-:W-:Y:S01]  /*01a0*/  VIADD R6, R3.reuse, 0x2 ;  /* 0x0000000203067836 */ /* 0x040fe20000000000 */
[C---:B-1----:R-:W-:Y:S01]  /*01b0*/  ISETP.GE.AND P3, PT, R3.reuse, UR4, PT ;  /* 0x0000000403007c0c */ /* 0x042fe2000bf66270 */
[----:B------:R-:W-:-:S02]  /*01c0*/  VIADD R2, R3, 0x1 ;  /* 0x0000000103027836 */ /* 0x000fc40000000000 */
[C---:B------:R-:W-:Y:S01]  /*01d0*/  VIADD R7, R3.reuse, 0x3 ;  /* 0x0000000303077836 */ /* 0x040fe20000000000 */
[----:B------:R-:W-:Y:S01]  /*01e0*/  ISETP.GE.AND P5, PT, R6, UR4, PT ;  /* 0x0000000406007c0c */ /* 0x000fe2000bfa6270 */
[----:B------:R-:W-:Y:S01]  /*01f0*/  VIADD R6, R3, 0x4 ;  /* 0x0000000403067836 */ /* 0x000fe20000000000 */
[----:B------:R-:W-:Y:S01]  /*0200*/  ISETP.GE.AND P4, PT, R2, UR4, PT ;  /* 0x0000000402007c0c */ /* 0x000fe2000bf86270 */
[----:B------:R-:W-:Y:S01]  /*0210*/  IMAD.MOV.U32 R2, RZ, RZ, -0x1 ;  /* 0xffffffffff027424 */ /* 0x000fe200078e00ff */
[----:B------:R-:W-:Y:S01]  /*0220*/  ISETP.GE.AND P6, PT, R7, UR4, PT ;  /* 0x0000000407007c0c */ /* 0x000fe2000bfc6270 */
[----:B--2---:R-:W-:Y:S01]  /*0230*/  IMAD.WIDE.U32 R4, R3, 0x4, R4 ;  /* 0x0000000403047825 */ /* 0x004fe200078e0004 */
[----:B------:R-:W-:-:S03]  /*0240*/  ISETP.GE.AND P0, PT, R6, UR4, PT ;  /* 0x0000000406007c0c */ /* 0x000fc6000bf06270 */
[C---:B------:R-:W-:Y:S01]  /*0250*/  VIADD R8, R3.reuse, 0x6 ;  /* 0x0000000603087836 */ /* 0x040fe20000000000 */
[----:B---3--:R-:W2:Y:S01]  /*0260*/  @!P3 LDG.E R2, desc[UR8][R4.64] ;  /* 0x000000080402b981 */ /* 0x008ea2000c1e1900 */
[C---:B------:R-:W-:Y:S02]  /*0270*/  VIADD R6, R3.reuse, 0x7 ;  /* 0x0000000703067836 */ /* 0x040fe40000000000 */
[----:B------:R-:W-:Y:S01]  /*0280*/  VIADD R7, R3, 0x5 ;  /* 0x0000000503077836 */ /* 0x000fe20000000000 */
[----:B------:R-:W-:Y:S01]  /*0290*/  ISETP.GE.AND P2, PT, R8, UR4, PT ;  /* 0x0000000408007c0c */ /* 0x000fe2000bf46270 */
[----:B------:R-:W3:Y:S01]  /*02a0*/  @!P5 LDG.E R12, desc[UR8][R4.64+0x8] ;  /* 0x00000808040cd981 */ /* 0x000ee2000c1e1900 */
[----:B------:R-:W-:Y:S01]  /*02b0*/  ISETP.GE.AND P3, PT, R6, UR4, PT ;  /* 0x0000000406007c0c */ /* 0x000fe2000bf66270 */
[----:B------:R-:W-:Y:S01]  /*02c0*/  IMAD.MOV.U32 R6, RZ, RZ, -0x1 ;  /* 0xffffffffff067424 */ /* 0x000fe200078e00ff */
[----:B------:R-:W-:Y:S01]  /*02d0*/  ISETP.GE.AND P1, PT, R7, UR4, PT ;  /* 0x0000000407007c0c */ /* 0x000fe2000bf26270 */
[----:B------:R-:W-:Y:S01]  /*02e0*/  VIADD R7, R3, 0x8 ;  /* 0x0000000803077836 */ /* 0x000fe20000000000 */
[----:B------:R-:W5:Y:S04]  /*02f0*/  @!P0 LDG.E R14, desc[UR8][R4.64+0x10] ;  /* 0x00001008040e8981 */ /* 0x000f68000c1e1900 */
[----:B------:R-:W5:Y:S01]  /*0300*/  @!P4 LDG.E R6, desc[UR8][R4.64+0x4] ;  /* 0x000004080406c981 */ /* 0x000f62000c1e1900 */
[----:B------:R-:W-:Y:S01]  /*0310*/  ISETP.GE.AND P4, PT, R7, UR4, PT ;  /* 0x0000000407007c0c */ /* 0x000fe2000bf86270 */
[----:B------:R-:W-:-:S02]  /*0320*/  VIADD R7, R3, 0xb ;  /* 0x0000000b03077836 */ /* 0x000fc40000000000 */
[----:B------:R-:W5:Y:S01]  /*0330*/  @!P2 LDG.E R16, desc[UR8][R4.64+0x18] ;  /* 0x000018080410a981 */ /* 0x000f62000c1e1900 */
[----:B------:R-:W-:Y:S02]  /*0340*/  VIADD R8, R3, 0x9 ;  /* 0x0000000903087836 */ /* 0x000fe40000000000 */
[----:B------:R-:W-:Y:S01]  /*0350*/  ISETP.GE.AND P2, PT, R7, UR4, PT ;  /* 0x0000000407007c0c */ /* 0x000fe2000bf46270 */
[C---:B------:R-:W-:Y:S01]  /*0360*/  VIADD R7, R3.reuse, 0xd ;  /* 0x0000000d03077836 */ /* 0x040fe20000000000 */
[----:B------:R-:W5:Y:S01]  /*0370*/  @!P1 LDG.E R15, desc[UR8][R4.64+0x14] ;  /* 0x00001408040f9981 */ /* 0x000f62000c1e1900 */
[----:B------:R-:W-:Y:S01]  /*0380*/  ISETP.GE.AND P5, PT, R8, UR4, PT ;  /* 0x0000000408007c0c */ /* 0x000fe2000bfa6270 */
[----:B------:R-:W-:Y:S02]  /*0390*/  VIADD R8, R3, 0xc ;  /* 0x0000000c03087836 */ /* 0x000fe40000000000 */
[----:B------:R-:W-:Y:S01]  /*03a0*/  ISETP.GE.AND P0, PT, R7, UR4, PT ;  /* 0x0000000407007c0c */ /* 0x000fe2000bf06270 */
[C---:B------:R-:W-:Y:S01]  /*03b0*/  VIADD R7, R3.reuse, 0xe ;  /* 0x0000000e03077836 */ /* 0x040fe20000000000 */
[----:B------:R-:W5:Y:S01]  /*03c0*/  @!P3 LDG.E R17, desc[UR8][R4.64+0x1c] ;  /* 0x00001c080411b981 */ /* 0x000f62000c1e1900 */
[----:B------:R-:W-:Y:S01]  /*03d0*/  VIADD R9, R3, 0xa ;  /* 0x0000000a03097836 */ /* 0x000fe20000000000 */
[----:B------:R-:W-:-:S02]  /*03e0*/  ISETP.GE.AND P1, PT, R8, UR4, PT ;  /* 0x0000000408007c0c */ /* 0x000fc4000bf26270 */
[----:B------:R-:W-:Y:S01]  /*03f0*/  ISETP.GE.AND P3, PT, R7, UR4, PT ;  /* 0x0000000407007c0c */ /* 0x000fe2000bf66270 */
[----:B------:R-:W-:Y:S01]  /*0400*/  VIADD R7, R3, 0xf ;  /* 0x0000000f03077836 */ /* 0x000fe20000000000 */
[----:B------:R-:W5:Y:S01]  /*0410*/  @!P6 LDG.E R13, desc[UR8][R4.64+0xc] ;  /* 0x00000c08040de981 */ /* 0x000f62000c1e1900 */
[----:B------:R-:W-:Y:S01]  /*0420*/  ISETP.GE.AND P6, PT, R9, UR4, PT ;  /* 0x0000000409007c0c */ /* 0x000fe2000bfc6270 */
[----:B------:R-:W-:Y:S02]  /*0430*/  VIADD R8, R3, 0x11 ;  /* 0x0000001103087836 */ /* 0x000fe40000000000 */
[----:B------:R-:W5:Y:S01]  /*0440*/  @!P4 LDG.E R18, desc[UR8][R4.64+0x20] ;  /* 0x000020080412c981 */ /* 0x000f62000c1e1900 */
[----:B------:R-:W-:Y:S01]  /*0450*/  ISETP.GE.AND P4, PT, R7, UR4, PT ;  /* 0x0000000407007c0c */ /* 0x000fe2000bf86270 */
[C---:B------:R-:W-:Y:S02]  /*0460*/  VIADD R7, R3.reuse, 0x10 ;  /* 0x0000001003077836 */ /* 0x040fe40000000000 */
[----:B------:R-:W-:Y:S01]  /*0470*/  VIADD R3, R3, 0x12 ;  /* 0x0000001203037836 */ /* 0x000fe20000000000 */
[----:B------:R-:W5:Y:S04]  /*0480*/  @!P2 LDG.E R21, desc[UR8][R4.64+0x2c] ;  /* 0x00002c080415a981 */ /* 0x000f68000c1e1900 */
[----:B------:R-:W5:Y:S01]  /*0490*/  @!P1 LDG.E R22, desc[UR8][R4.64+0x30] ;  /* 0x0000300804169981 */ /* 0x000f62000c1e1900 */
[----:B------:R-:W-:-:S02]  /*04a0*/  ISETP.GE.AND P1, PT, R8, UR4, PT ;  /* 0x0000000408007c0c */ /* 0x000fc4000bf26270 */
[----:B------:R-:W-:Y:S01]  /*04b0*/  ISETP.GE.AND P2, PT, R3, UR4, PT ;  /* 0x0000000403007c0c */ /* 0x000fe2000bf46270 */
[----:B------:R-:W5:Y:S01]  /*04c0*/  @!P0 LDG.E R23, desc[UR8][R4.64+0x34] ;  /* 0x0000340804178981 */ /* 0x000f62000c1e1900 */
[----:B------:R-:W-:Y:S01]  /*04d0*/  ISETP.GE.AND P0, PT, R7, UR4, PT ;  /* 0x0000000407007c0c */ /* 0x000fe2000bf06270 */
[----:B------:R-:W1:Y:S02]  /*04e0*/  LDCU.64 UR4, c[0x0][0x3a8] ;  /* 0x00007500ff0477ac */ /* 0x000e640008000a00 */
[----:B------:R-:W5:Y:S04]  /*04f0*/  @!P5 LDG.E R19, desc[UR8][R4.64+0x24] ;  /* 0x000024080413d981 */ /* 0x000f68000c1e1900 */
[----:B------:R-:W5:Y:S04]  /*0500*/  @!P6 LDG.E R20, desc[UR8][R4.64+0x28] ;  /* 0x000028080414e981 */ /* 0x000f68000c1e1900 */
[----:B------:R-:W5:Y:S04]  /*0510*/  @!P3 LDG.E R24, desc[UR8][R4.64+0x38] ;  /* 0x000038080418b981 */ /* 0x000f68000c1e1900 */
[----:B------:R-:W5:Y:S04]  /*0520*/  @!P4 LDG.E R25, desc[UR8][R4.64+0x3c] ;  /* 0x00003c080419c981 */ /* 0x000f68000c1e1900 */
[----:B------:R-:W5:Y:S04]  /*0530*/  @!P0 LDG.E R26, desc[UR8][R4.64+0x40] ;  /* 0x00004008041a8981 */ /* 0x000f68000c1e1900 */
[----:B------:R-:W5:Y:S04]  /*0540*/  @!P1 LDG.E R28, desc[UR8][R4.64+0x44] ;  /* 0x00004408041c9981 */ /* 0x000f68000c1e1900 */
[----:B------:R0:W5:Y:S01]  /*0550*/  @!P2 LDG.E R30, desc[UR8][R4.64+0x48] ;  /* 0x00004808041ea981 */ /* 0x000162000c1e1900 */
[----:B------:R-:W-:Y:S01]  /*0560*/  IMAD.MOV.U32 R8, RZ, RZ, -0x1 ;  /* 0xffffffffff087424 */ /* 0x000fe200078e00ff */
[----:B-1----:R-:W-:-:S02]  /*0570*/  UIADD3 UR7, UPT, UPT, UR4, 0x6, URZ ;  /* 0x0000000604077890 */ /* 0x002fc4000fffe0ff */
[----:B------:R-:W-:-:S03]  /*0580*/  UIADD3 UR5, UPT, UPT, -UR4, UR5, URZ ;  /* 0x0000000504057290 */ /* 0x000fc6000fffe1ff */
[----:B------:R-:W-:Y:S02]  /*0590*/  UMOV UR4, 0x400 ;  /* 0x0000040000047882 */ /* 0x000fe40000000000 */
[----:B----4-:R-:W-:Y:S01]  /*05a0*/  ULEA UR4, UR6, UR4, 0x18 ;  /* 0x0000000406047291 */ /* 0x010fe2000f8ec0ff */
[----:B------:R-:W-:-:S05]  /*05b0*/  SHF.R.U32.HI R105, RZ, 0x5, R0 ;  /* 0x00000005ff697819 */ /* 0x000fca0000011600 */
[----:B------:R-:W-:-:S05]  /*05c0*/  LEA R27, R0, UR4, 0x2 ;  /* 0x00000004001b7c11 */ /* 0x000fca000f8e10ff */
[----:B------:R-:W-:Y:S01]  /*05d0*/  IMAD R29, R0, 0x80, R27 ;  /* 0x00000080001d7824 */ /* 0x000fe200078e021b */
[----:B------:R-:W-:-:S03]  /*05e0*/  LEA R31, R105, UR4, 0x2 ;  /* 0x00000004691f7c11 */ /* 0x000fc6000f8e10ff */
[----:B------:R-:W-:Y:S01]  /*05f0*/  IMAD R33, R0, -0x38, R29 ;  /* 0xffffffc800217824 */ /* 0x000fe200078e021d */
[----:B------:R-:W-:Y:S01]  /*0600*/  BAR.SYNC.DEFER_BLOCKING 0x0 ;  /* 0x0000000000007b1d */ /* 0x000fe20000010000 */
[----:B--2---:R-:W-:-:S04]  /*0610*/  ISETP.GT.AND P0, PT, R2, -0x1, PT ;  /* 0xffffffff0200780c */ /* 0x004fc80003f04270 */
[----:B------:R-:W-:Y:S02]  /*0620*/  SEL R3, R8, 0x80000000, !P0 ;  /* 0x8000000008037807 */ /* 0x000fe40004000000 */
[----:B---3--:R-:W-:Y:S02]  /*0630*/  ISETP.GT.AND P2, PT, R12, -0x1, PT ;  /* 0xffffffff0c00780c */ /* 0x008fe40003f44270 */
[----:B-----5:R-:W-:-:S04]  /*0640*/  ISETP.GT.AND P1, PT, R6, -0x1, PT ;  /* 0xffffffff0600780c */ /* 0x020fc80003f24270 */
[----:B------:R-:W-:Y:S02]  /*0650*/  SEL R7, R8, 0x80000000, !P1 ;  /* 0x8000000008077807 */ /* 0x000fe40004800000 */
[----:B------:R-:W-:Y:S02]  /*0660*/  ISETP.GT.AND P1, PT, R14, -0x1, PT ;  /* 0xffffffff0e00780c */ /* 0x000fe40003f24270 */
[C---:B------:R-:W-:Y:S02]  /*0670*/  SEL R9, R8.reuse, 0x80000000, !P2 ;  /* 0x8000000008097807 */ /* 0x040fe40005000000 */
[----:B0-----:R-:W-:Y:S02]  /*0680*/  SEL R5, R8, 0x80000000, !P1 ;  /* 0x8000000008057807 */ /* 0x001fe40004800000 */
[----:B------:R-:W-:Y:S02]  /*0690*/  ISETP.GT.AND P2, PT, R15, -0x1, PT ;  /* 0xffffffff0f00780c */ /* 0x000fe40003f44270 */
[----:B------:R-:W-:-:S02]  /*06a0*/  LOP3.LUT R2, R3, R2, RZ, 0x3c, !PT ;  /* 0x0000000203027212 */ /* 0x000fc400078e3cff */
[----:B------:R-:W-:-:S04]  /*06b0*/  ISETP.GT.AND P0, PT, R13, -0x1, PT ;  /* 0xffffffff0d00780c */ /* 0x000fc80003f04270 */
[----:B------:R-:W-:Y:S02]  /*06c0*/  SEL R4, R8, 0x80000000, !P0 ;  /* 0x8000000008047807 */ /* 0x000fe40004000000 */
[----:B------:R-:W-:Y:S02]  /*06d0*/  ISETP.GT.AND P0, PT, R17, -0x1, PT ;  /* 0xffffffff1100780c */ /* 0x000fe40003f04270 */
[----:B------:R-:W-:Y:S02]  /*06e0*/  ISETP.GT.AND P1, PT, R18, -0x1, PT ;  /* 0xffffffff1200780c */ /* 0x000fe40003f24270 */
[----:B------:R-:W-:Y:S02]  /*06f0*/  LOP3.LUT R3, R7, R6, RZ, 0x3c, !PT ;  /* 0x0000000607037212 */ /* 0x000fe400078e3cff */
[----:B------:R-:W-:Y:S02]  /*0700*/  LOP3.LUT R13, R4, R13, RZ, 0x3c, !PT ;  /* 0x0000000d040d7212 */ /* 0x000fe400078e3cff */
[----:B------:R-:W-:-:S02]  /*0710*/  LOP3.LUT R14, R5, R14, RZ, 0x3c, !PT ;  /* 0x0000000e050e7212 */ /* 0x000fc400078e3cff */
[C---:B------:R-:W-:Y:S02]  /*0720*/  SEL R6, R8.reuse, 0x80000000, !P2 ;  /* 0x8000000008067807 */ /* 0x040fe40005000000 */
[C---:B------:R-:W-:Y:S02]  /*0730*/  SEL R4, R8.reuse, 0x80000000, !P0 ;  /* 0x8000000008047807 */ /* 0x040fe40004000000 */
[----:B------:R-:W-:Y:S02]  /*0740*/  SEL R5, R8, 0x80000000, !P1 ;  /* 0x8000000008057807 */ /* 0x000fe40004800000 */
[----:B------:R-:W-:Y:S02]  /*0750*/  ISETP.GT.AND P3, PT, R16, -0x1, PT ;  /* 0xffffffff1000780c */ /* 0x000fe40003f64270 */
[----:B------:R-:W-:Y:S02]  /*0760*/  ISETP.GT.AND P2, PT, R19, -0x1, PT ;  /* 0xffffffff1300780c */ /* 0x000fe40003f44270 */
[----:B------:R-:W-:-:S02]  /*0770*/  ISETP.GT.AND P0, PT, R20, -0x1, PT ;  /* 0xffffffff1400780c */ /* 0x000fc40003f04270 */
[----:B------:R-:W-:Y:S02]  /*0780*/  ISETP.GT.AND P1, PT, R21, -0x1, PT ;  /* 0xffffffff1500780c */ /* 0x000fe40003f24270 */
[----:B------:R-:W-:Y:S02]  /*0790*/  LOP3.LUT R15, R6, R15, RZ, 0x3c, !PT ;  /* 0x0000000f060f7212 */ /* 0x000fe400078e3cff */
[----:B------:R-:W-:Y:S02]  /*07a0*/  LOP3.LUT R17, R4, R17, RZ, 0x3c, !PT ;  /* 0x0000001104117212 */ /* 0x000fe400078e3cff */
[----:B------:R-:W-:Y:S02]  /*07b0*/  LOP3.LUT R18, R5, R18, RZ, 0x3c, !PT ;  /* 0x0000001205127212 */ /* 0x000fe400078e3cff */
[C---:B------:R-:W-:Y:S02]  /*07c0*/  SEL R7, R8.reuse, 0x80000000, !P3 ;  /* 0x8000000008077807 */ /* 0x040fe40005800000 */
[----:B------:R-:W-:-:S02]  /*07d0*/  SEL R6, R8, 0x80000000, !P2 ;  /* 0x8000000008067807 */ /* 0x000fc40005000000 */
[C---:B------:R-:W-:Y:S02]  /*07e0*/  SEL R5, R8.reuse, 0x80000000, !P0 ;  /* 0x8000000008057807 */ /* 0x040fe40004000000 */
[----:B------:R-:W-:Y:S02]  /*07f0*/  SEL R4, R8, 0x80000000, !P1 ;  /* 0x8000000008047807 */ /* 0x000fe40004800000 */
[----:B------:R-:W-:Y:S02]  /*0800*/  ISETP.GT.AND P2, PT, R22, -0x1, PT ;  /* 0xffffffff1600780c */ /* 0x000fe40003f44270 */
[----:B------:R-:W-:Y:S02]  /*0810*/  ISETP.GT.AND P0, PT, R24, -0x1, PT ;  /* 0xffffffff1800780c */ /* 0x000fe40003f04270 */
[----:B------:R-:W-:Y:S02]  /*0820*/  ISETP.GT.AND P1, PT, R25, -0x1, PT ;  /* 0xffffffff1900780c */ /* 0x000fe40003f24270 */
[----:B------:R-:W-:-:S02]  /*0830*/  LOP3.LUT R16, R7, R16, RZ, 0x3c, !PT ;  /* 0x0000001007107212 */ /* 0x000fc400078e3cff */
[----:B------:R-:W-:Y:S02]  /*0840*/  LOP3.LUT R20, R5, R20, RZ, 0x3c, !PT ;  /* 0x0000001405147212 */ /* 0x000fe400078e3cff */
[----:B------:R-:W-:Y:S02]  /*0850*/  LOP3.LUT R21, R4, R21, RZ, 0x3c, !PT ;  /* 0x0000001504157212 */ /* 0x000fe400078e3cff */
[C---:B------:R-:W-:Y:S02]  /*0860*/  SEL R7, R8.reuse, 0x80000000, !P2 ;  /* 0x8000000008077807 */ /* 0x040fe40005000000 */
[C---:B------:R-:W-:Y:S02]  /*0870*/  SEL R5, R8.reuse, 0x80000000, !P0 ;  /* 0x8000000008057807 */ /* 0x040fe40004000000 */
[----:B------:R-:W-:Y:S02]  /*0880*/  SEL R4, R8, 0x80000000, !P1 ;  /* 0x8000000008047807 */ /* 0x000fe40004800000 */
[----:B------:R-:W-:-:S02]  /*0890*/  ISETP.GT.AND P3, PT, R23, -0x1, PT ;  /* 0xffffffff1700780c */ /* 0x000fc40003f64270 */
[----:B------:R-:W-:Y:S02]  /*08a0*/  ISETP.GT.AND P0, PT, R26, -0x1, PT ;  /* 0xffffffff1a00780c */ /* 0x000fe40003f04270 */
[----:B------:R-:W-:Y:S02]  /*08b0*/  ISETP.GT.AND P1, PT, R28, -0x1, PT ;  /* 0xffffffff1c00780c */ /* 0x000fe40003f24270 */
[----:B------:R-:W-:Y:S02]  /*08c0*/  ISETP.GT.AND P2, PT, R30, -0x1, PT ;  /* 0xffffffff1e00780c */ /* 0x000fe40003f44270 */
[----:B------:R-:W-:Y:S02]  /*08d0*/  LOP3.LUT R12, R9, R12, RZ, 0x3c, !PT ;  /* 0x0000000c090c7212 */ /* 0x000fe400078e3cff */
[----:B------:R-:W-:Y:S02]  /*08e0*/  LOP3.LUT R19, R6, R19, RZ, 0x3c, !PT ;  /* 0x0000001306137212 */ /* 0x000fe400078e3cff */
[----:B------:R-:W-:-:S02]  /*08f0*/  LOP3.LUT R22, R7, R22, RZ, 0x3c, !PT ;  /* 0x0000001607167212 */ /* 0x000fc400078e3cff */
[----:B------:R-:W-:Y:S02]  /*0900*/  LOP3.LUT R24, R5, R24, RZ, 0x3c, !PT ;  /* 0x0000001805187212 */ /* 0x000fe400078e3cff */
[C---:B------:R-:W-:Y:S02]  /*0910*/  SEL R6, R8.reuse, 0x80000000, !P3 ;  /* 0x8000000008067807 */ /* 0x040fe40005800000 */
[C---:B------:R-:W-:Y:S02]  /*0920*/  SEL R5, R8.reuse, 0x80000000, !P0 ;  /* 0x8000000008057807 */ /* 0x040fe40004000000 */
[C---:B------:R-:W-:Y:S02]  /*0930*/  SEL R7, R8.reuse, 0x80000000, !P1 ;  /* 0x8000000008077807 */ /* 0x040fe40004800000 */
[----:B------:R-:W-:Y:S02]  /*0940*/  SEL R9, R8, 0x80000000, !P2 ;  /* 0x8000000008097807 */ /* 0x000fe40005000000 */
[----:B------:R-:W-:-:S02]  /*0950*/  LOP3.LUT R23, R6, R23, RZ, 0x3c, !PT ;  /* 0x0000001706177212 */ /* 0x000fc400078e3cff */
[----:B------:R-:W-:Y:S02]  /*0960*/  LOP3.LUT R25, R4, R25, RZ, 0x3c, !PT ;  /* 0x0000001904197212 */ /* 0x000fe400078e3cff */
[----:B------:R-:W-:Y:S02]  /*0970*/  LOP3.LUT R26, R5, R26, RZ, 0x3c, !PT ;  /* 0x0000001a051a7212 */ /* 0x000fe400078e3cff */
[----:B------:R-:W-:Y:S02]  /*0980*/  LOP3.LUT R28, R7, R28, RZ, 0x3c, !PT ;  /* 0x0000001c071c7212 */ /* 0x000fe400078e3cff */
[----:B------:R-:W-:-:S07]  /*0990*/  LOP3.LUT R30, R9, R30, RZ, 0x3c, !PT ;  /* 0x0000001e091e7212 */ /* 0x000fce00078e3cff */
.L_x_216:
[----:B------:R-:W-:Y:S01]  /*09a0*/  UISETP.LT.AND UP0, UPT, UR5, 0x6, UPT ;  /* 0x000000060500788c */ /* 0x000fe2000bf01270 */
[C---:B0-----:R-:W-:Y:S01]  /*09b0*/  ISETP.NE.AND P0, PT, R2.reuse, 0x7fffffff, PT ;  /* 0x7fffffff0200780c */ /* 0x041fe20003f05270 */
[----:B------:R-:W-:Y:S01]  /*09c0*/  UIADD3 UR6, UPT, UPT, UR7, -0x6, URZ ;  /* 0xfffffffa07067890 */ /* 0x000fe2000fffe0ff */
[----:B------:R-:W-:Y:S01]  /*09d0*/  STS [R27], RZ ;  /* 0x000000ff1b007388 */ /* 0x000fe20000000800 */
[----:B------:R-:W-:Y:S01]  /*09e0*/  USEL UR4, UR5, 0x6, UP0 ;  /* 0x0000000605047887 */ /* 0x000fe20008000000 */
[----:B--2---:R-:W-:Y:S01]  /*09f0*/  SEL R4, R2, 0x80000000, P0 ;  /* 0x8000000002047807 */ /* 0x004fe20000000000 */
[----:B------:R-:W-:Y:S01]  /*0a00*/  UISETP.GE.AND UP0, UPT, UR7, UR10, UPT ;  /* 0x0000000a0700728c */ /* 0x000fe2000bf06270 */
[----:B------:R-:W-:Y:S01]  /*0a10*/  STS [R27+0x400], RZ ;  /* 0x000400ff1b007388 */ /* 0x000fe20000000800 */
[----:B------:R-:W-:Y:S01]  /*0a20*/  UBMSK UR4, URZ, UR4 ;  /* 0x00000004ff04729b */ /* 0x000fe20008000000 */
[----:B------:R-:W-:Y:S02]  /*0a30*/  SHF.R.U32.HI R4, RZ, UR6, R4 ;  /* 0x00000006ff047c19 */ /* 0x000fe40008011604 */
[----:B------:R-:W-:Y:S01]  /*0a40*/  STS [R27+0x800], RZ ;  /* 0x000800ff1b007388 */ /* 0x000fe20000000800 */
[----:B------:R-:W-:-:S02]  /*0a50*/  ISETP.NE.AND P0, PT, R3, 0x7fffffff, PT ;  /* 0x7fffffff0300780c */ /* 0x000fc40003f05270 */
[----:B------:R-:W-:Y:S01]  /*0a60*/  LOP3.LUT R4, R4, UR4, RZ, 0xc0, !PT ;  /* 0x0000000404047c12 */ /* 0x000fe2000f8ec0ff */
[----:B------:R-:W-:Y:S01]  /*0a70*/  STS [R27+0xc00], RZ ;  /* 0x000c00ff1b007388 */ /* 0x000fe20000000800 */
[----:B------:R-:W-:Y:S02]  /*0a80*/  ISETP.NE.AND P1, PT, R104, 0x1f, PT ;  /* 0x0000001f6800780c */ /* 0x000fe40003f25270 */
[C---:B------:R-:W-:Y:S01]  /*0a90*/  ISETP.NE.AND P2, PT, R105.reuse, 0x6, PT ;  /* 0x000000066900780c */ /* 0x040fe20003f45270 */
[----:B------:R-:W-:Y:S01]  /*0aa0*/  IMAD.SHL.U32 R5, R4, 0x400, RZ ;  /* 0x0000040004057824 */ /* 0x000fe200078e00ff */
[----:B------:R-:W-:Y:S01]  /*0ab0*/  SHF.R.U32.HI R4, RZ, 0x4, R4 ;  /* 0x00000004ff047819 */ /* 0x000fe20000011604 */
[----:B------:R-:W-:Y:S01]  /*0ac0*/  STS [R27+0x1000], RZ ;  /* 0x001000ff1b007388 */ /* 0x000fe20000000800 */
[----:B------:R-:W-:Y:S02]  /*0ad0*/  ISETP.NE.AND P3, PT, R105, 0x7, PT ;  /* 0x000000076900780c */ /* 0x000fe40003f65270 */
[----:B------:R-:W-:Y:S01]  /*0ae0*/  LOP3.LUT R34, R5, 0x7c00, RZ, 0xc, !PT ;  /* 0x00007c0005227812 */ /* 0x000fe200078e0cff */
[----:B------:R-:W-:Y:S01]  /*0af0*/  STS [R27+0x1400], RZ ;  /* 0x001400ff1b007388 */ /* 0x000fe20000000800 */
[----:B------:R-:W-:-:S03]  /*0b00*/  LOP3.LUT R4, R4, 0xffffffe, RZ, 0xc0, !PT ;  /* 0x0ffffffe04047812 */ /* 0x000fc600078ec0ff */
[----:B------:R-:W-:Y:S01]  /*0b10*/  STS [R27+0x1800], RZ ;  /* 0x001800ff1b007388 */ /* 0x000fe20000000800 */
[----:B------:R-:W-:Y:S02]  /*0b20*/  IADD3 R34, PT, PT, -R4, R27, R34 ;  /* 0x0000001b04227210 */ /* 0x000fe40007ffe122 */
[----:B------:R-:W-:Y:S01]  /*0b30*/  SEL R4, R3, 0x80000000, P0 ;  /* 0x8000000003047807 */ /* 0x000fe20000000000 */
[----:B------:R-:W-:Y:S01]  /*0b40*/  STS [R27+0x1c00], RZ ;  /* 0x001c00ff1b007388 */ /* 0x000fe20000000800 */
[----:B------:R-:W-:Y:S02]  /*0b50*/  ISETP.NE.AND P0, PT, R12, 0x7fffffff, PT ;  /* 0x7fffffff0c00780c */ /* 0x000fe40003f05270 */
[----:B------:R-:W-:Y:S01]  /*0b60*/  SHF.R.U32.HI R4, RZ, UR6, R4 ;  /* 0x00000006ff047c19 */ /* 0x000fe20008011604 */
[----:B------:R-:W-:Y:S03]  /*0b70*/  STS [R27+0x2000], RZ ;  /* 0x002000ff1b007388 */ /* 0x000fe60000000800 */
[----:B------:R-:W-:Y:S01]  /*0b80*/  LOP3.LUT R4, R4, UR4, RZ, 0xc0, !PT ;  /* 0x0000000404047c12 */ /* 0x000fe2000f8ec0ff */
[----:B------:R-:W-:Y:S04]  /*0b90*/  STS [R27+0x2400], RZ ;  /* 0x002400ff1b007388 */ /* 0x000fe80000000800 */
[----:B------:R-:W-:Y:S01]  /*0ba0*/  STS [R27+0x2800], RZ ;  /* 0x002800ff1b007388 */ /* 0x000fe20000000800 */
[----:B------:R-:W-:Y:S01]  /*0bb0*/  IMAD.SHL.U32 R5, R4, 0x400, RZ ;  /* 0x0000040004057824 */ /* 0x000fe200078e00ff */
[----:B------:R-:W-:-:S02]  /*0bc0*/  SHF.R.U32.HI R4, RZ, 0x4, R4 ;  /* 0x00000004ff047819 */ /* 0x000fc40000011604 */
[----:B------:R-:W-:Y:S02]  /*0bd0*/  STS [R27+0x2c00], RZ ;  /* 0x002c00ff1b007388 */ /* 0x000fe40000000800 */
[----:B------:R-:W-:Y:S02]  /*0be0*/  LOP3.LUT R36, R5, 0x7c00, RZ, 0xc, !PT ;  /* 0x00007c0005247812 */ /* 0x000fe400078e0cff */
        /* <DEDUP_REMOVED lines=36> */
[----:B------:R-:W0:Y:S02]  /*0e30*/  LDS.U16 R32, [R34+0x2] ;  /* 0x0000020022207984 */ /* 0x000e240000000400 */
[----:B0-----:R-:W-:-:S05]  /*0e40*/  VIADD R5, R32, 0x1 ;  /* 0x0000000120057836 */ /* 0x001fca0000000000 */
[----:B------:R0:W-:Y:S04]  /*0e50*/  STS.U16 [R34+0x2], R5 ;  /* 0x0000020522007388 */ /* 0x0001e80000000400 */
[----:B------:R-:W1:Y:S01]  /*0e60*/  LDS.U16 R37, [R36+0x2] ;  /* 0x0000020024257984 */ /* 0x000e620000000400 */
[----:B0-----:R-:W-:Y:S01]  /*0e70*/  IMAD.SHL.U32 R5, R4, 0x400, RZ ;  /* 0x0000040004057824 */ /* 0x001fe200078e00ff */
[----:B------:R-:W-:-:S04]  /*0e80*/  SHF.R.U32.HI R4, RZ, 0x4, R4 ;  /* 0x00000004ff047819 */ /* 0x000fc80000011604 */
[----:B------:R-:W-:Y:S02]  /*0e90*/  LOP3.LUT R40, R5, 0x7c00, RZ, 0xc, !PT ;  /* 0x00007c0005287812 */ /* 0x000fe400078e0cff */
[----:B------:R-:W-:-:S04]  /*0ea0*/  LOP3.LUT R4, R4, 0xffffffe, RZ, 0xc0, !PT ;  /* 0x0ffffffe04047812 */ /* 0x000fc800078ec0ff */
[----:B------:R-:W-:Y:S02]  /*0eb0*/  IADD3 R40, PT, PT, -R4, R27, R40 ;  /* 0x0000001b04287210 */ /* 0x000fe40007ffe128 */
[----:B------:R-:W-:Y:S02]  /*0ec0*/  SEL R4, R14, 0x80000000, P0 ;  /* 0x800000000e047807 */ /* 0x000fe40000000000 */
[----:B------:R-:W-:Y:S02]  /*0ed0*/  ISETP.NE.AND P0, PT, R15, 0x7fffffff, PT ;  /* 0x7fffffff0f00780c */ /* 0x000fe40003f05270 */
[----:B------:R-:W-:-:S04]  /*0ee0*/  SHF.R.U32.HI R4, RZ, UR6, R4 ;  /* 0x00000006ff047c19 */ /* 0x000fc80008011604 */
[----:B------:R-:W-:-:S05]  /*0ef0*/  LOP3.LUT R4, R4, UR4, RZ, 0xc0, !PT ;  /* 0x0000000404047c12 */ /* 0x000fca000f8ec0ff */
[----:B------:R-:W-:Y:S01]  /*0f00*/  IMAD.SHL.U32 R6, R4, 0x400, RZ ;  /* 0x0000040004067824 */ /* 0x000fe200078e00ff */
[----:B------:R-:W-:-:S04]  /*0f10*/  SHF.R.U32.HI R4, RZ, 0x4, R4 ;  /* 0x00000004ff047819 */ /* 0x000fc80000011604 */
[----:B------:R-:W-:Y:S02]  /*0f20*/  LOP3.LUT R6, R6, 0x7c00, RZ, 0xc, !PT ;  /* 0x00007c0006067812 */ /* 0x000fe400078e0cff */
[----:B------:R-:W-:Y:S01]  /*0f30*/  LOP3.LUT R4, R4, 0xffffffe, RZ, 0xc0, !PT ;  /* 0x0ffffffe04047812 */ /* 0x000fe200078ec0ff */
[----:B-1----:R-:W-:-:S03]  /*0f40*/  VIADD R7, R37, 0x1 ;  /* 0x0000000125077836 */ /* 0x002fc60000000000 */
[----:B------:R-:W-:Y:S02]  /*0f50*/  IADD3 R42, PT, PT, -R4, R27, R6 ;  /* 0x0000001b042a7210 */ /* 0x000fe40007ffe106 */
[----:B------:R-:W-:Y:S01]  /*0f60*/  STS.U16 [R36+0x2], R7 ;  /* 0x0000020724007388 */ /* 0x000fe20000000400 */
[----:B------:R-:W-:Y:S02]  /*0f70*/  SEL R4, R15, 0x80000000, P0 ;  /* 0x800000000f047807 */ /* 0x000fe40000000000 */
[----:B------:R-:W-:Y:S01]  /*0f80*/  ISETP.NE.AND P0, PT, R16, 0x7fffffff, PT ;  /* 0x7fffffff1000780c */ /* 0x000fe20003f05270 */
[----:B------:R-:W0:Y:S01]  /*0f90*/  LDS.U16 R39, [R38+0x2] ;  /* 0x0000020026277984 */ /* 0x000e220000000400 */
[----:B------:R-:W-:-:S04]  /*0fa0*/  SHF.R.U32.HI R4, RZ, UR6, R4 ;  /* 0x00000006ff047c19 */ /* 0x000fc80008011604 */
[----:B------:R-:W-:Y:S01]  /*0fb0*/  LOP3.LUT R4, R4, UR4, RZ, 0xc0, !PT ;  /* 0x0000000404047c12 */ /* 0x000fe2000f8ec0ff */
        /* <DEDUP_REMOVED lines=152> */
[----:B------:R-:W-:-:S04]  /*1940*/  SEL R4, R30, 0x80000000, P0 ;  /* 0x800000001e047807 */ /* 0x000fc80000000000 */
[----:B------:R-:W-:Y:S01]  /*1950*/  SHF.R.U32.HI R4, RZ, UR6, R4 ;  /* 0x00000006ff047c19 */ /* 0x000fe20008011604 */
[----:B------:R-:W0:Y:S03]  /*1960*/  S2UR UR6, SR_CgaCtaId ;  /* 0x00000000000679c3 */ /* 0x000e260000008800 */
[----:B------:R-:W-:Y:S01]  /*1970*/  LOP3.LUT R4, R4, UR4, RZ, 0xc0, !PT ;  /* 0x0000000404047c12 */ /* 0x000fe2000f8ec0ff */
[----:B------:R-:W-:-:S04]  /*1980*/  UMOV UR4, 0x400 ;  /* 0x0000040000047882 */ /* 0x000fc80000000000 */
[----:B------:R-:W-:Y:S01]  /*1990*/  IMAD.SHL.U32 R6, R4, 0x400, RZ ;  /* 0x0000040004067824 */ /* 0x000fe200078e00ff */
[----:B------:R-:W-:-:S04]  /*19a0*/  SHF.R.U32.HI R4, RZ, 0x4, R4 ;  /* 0x00000004ff047819 */ /* 0x000fc80000011604 */
[----:B------:R-:W-:Y:S02]  /*19b0*/  LOP3.LUT R6, R6, 0x7c00, RZ, 0xc, !PT ;  /* 0x00007c0006067812 */ /* 0x000fe400078e0cff */
[----:B------:R-:W-:Y:S01]  /*19c0*/  LOP3.LUT R4, R4, 0xffffffe, RZ, 0xc0, !PT ;  /* 0x0ffffffe04047812 */ /* 0x000fe200078ec0ff */
[----:B-1----:R-:W-:-:S03]  /*19d0*/  VIADD R7, R65, 0x1 ;  /* 0x0000000141077836 */ /* 0x002fc60000000000 */
[----:B------:R-:W-:Y:S02]  /*19e0*/  IADD3 R70, PT, PT, -R4, R27, R6 ;  /* 0x0000001b04467210 */ /* 0x000fe40007ffe106 */
[----:B------:R-:W-:Y:S01]  /*19f0*/  STS.U16 [R64+0x2], R7 ;  /* 0x0000020740007388 */ /* 0x000fe20000000400 */
[----:B0-----:R-:W-:-:S03]  /*1a00*/  ULEA UR4, UR6, UR4, 0x18 ;  /* 0x0000000406047291 */ /* 0x001fc6000f8ec0ff */
[----:B------:R-:W0:Y:S02]  /*1a10*/  LDS.U16 R67, [R66+0x2] ;  /* 0x0000020042437984 */ /* 0x000e240000000400 */
[----:B0-----:R-:W-:-:S05]  /*1a20*/  VIADD R5, R67, 0x1 ;  /* 0x0000000143057836 */ /* 0x001fca0000000000 */
[----:B------:R-:W-:Y:S04]  /*1a30*/  STS.U16 [R66+0x2], R5 ;  /* 0x0000020542007388 */ /* 0x000fe80000000400 */
[----:B------:R-:W0:Y:S02]  /*1a40*/  LDS.U16 R69, [R68+0x2] ;  /* 0x0000020044457984 */ /* 0x000e240000000400 */
[----:B0-----:R-:W-:-:S05]  /*1a50*/  VIADD R7, R69, 0x1 ;  /* 0x0000000145077836 */ /* 0x001fca0000000000 */
[----:B------:R-:W-:Y:S04]  /*1a60*/  STS.U16 [R68+0x2], R7 ;  /* 0x0000020744007388 */ /* 0x000fe80000000400 */
[----:B------:R-:W0:Y:S02]  /*1a70*/  LDS.U16 R71, [R70+0x2] ;  /* 0x0000020046477984 */ /* 0x000e240000000400 */
[----:B0-----:R-:W-:-:S05]  /*1a80*/  VIADD R5, R71, 0x1 ;  /* 0x0000000147057836 */ /* 0x001fca0000000000 */
[----:B------:R-:W-:Y:S01]  /*1a90*/  STS.U16 [R70+0x2], R5 ;  /* 0x0000020546007388 */ /* 0x000fe20000000400 */
[----:B------:R-:W-:Y:S06]  /*1aa0*/  BAR.SYNC.DEFER_BLOCKING 0x0 ;  /* 0x0000000000007b1d */ /* 0x000fec0000010000 */
[----:B------:R-:W-:Y:S04]  /*1ab0*/  LDS R72, [R29] ;  /* 0x000000001d487984 */ /* 0x000fe80000000800 */
[----:B------:R-:W0:Y:S04]  /*1ac0*/  LDS R73, [R29+0x4] ;  /* 0x000004001d497984 */ /* 0x000e280000000800 */
        /* <DEDUP_REMOVED lines=13> */
[----:B------:R-:W1:Y:S01]  /*1ba0*/  LDS R85, [R29+0x34] ;  /* 0x000034001d557984 */ /* 0x000e620000000800 */
[----:B--2---:R-:W-:-:S03]  /*1bb0*/  IMAD.IADD R75, R75, 0x1, R74 ;  /* 0x000000014b4b7824 */ /* 0x004fc600078e024a */
[----:B------:R-:W2:Y:S01]  /*1bc0*/  LDS R86, [R29+0x38] ;  /* 0x000038001d567984 */ /* 0x000ea20000000800 */
[----:B---3--:R-:W-:-:S03]  /*1bd0*/  IMAD.IADD R76, R76, 0x1, R75 ;  /* 0x000000014c4c7824 */ /* 0x008fc600078e024b */
[----:B------:R-:W3:Y:S01]  /*1be0*/  LDS R87, [R29+0x3c] ;  /* 0x00003c001d577984 */ /* 0x000ee20000000800 */
[----:B----4-:R-:W-:-:S03]  /*1bf0*/  IMAD.IADD R77, R77, 0x1, R76 ;  /* 0x000000014d4d7824 */ /* 0x010fc600078e024c */
[----:B------:R-:W4:Y:S01]  /*1c00*/  LDS R88, [R29+0x40] ;  /* 0x000040001d587984 */ /* 0x000f220000000800 */
[----:B-----5:R-:W-:-:S03]  /*1c10*/  IMAD.IADD R78, R78, 0x1, R77 ;  /* 0x000000014e4e7824 */ /* 0x020fc600078e024d */
[----:B------:R-:W5:Y:S01]  /*1c20*/  LDS R89, [R29+0x44] ;  /* 0x000044001d597984 */ /* 0x000f620000000800 */
[----:B------:R-:W-:-:S03]  /*1c30*/  IMAD.IADD R79, R79, 0x1, R78 ;  /* 0x000000014f4f7824 */ /* 0x000fc600078e024e */
        /* <DEDUP_REMOVED lines=29> */
[----:B------:R-:W-:-:S04]  /*1e10*/  IMAD.IADD R94, R94, 0x1, R93 ;  /* 0x000000015e5e7824 */ /* 0x000fc800078e025d */
[----:B0-----:R-:W-:-:S04]  /*1e20*/  IMAD.IADD R95, R95, 0x1, R94 ;  /* 0x000000015f5f7824 */ /* 0x001fc800078e025e */
[----:B-1----:R-:W-:-:S04]  /*1e30*/  IMAD.IADD R96, R96, 0x1, R95 ;  /* 0x0000000160607824 */ /* 0x002fc800078e025f */
[----:B--2---:R-:W-:-:S04]  /*1e40*/  IMAD.IADD R97, R97, 0x1, R96 ;  /* 0x0000000161617824 */ /* 0x004fc800078e0260 */
[----:B---3--:R-:W-:-:S04]  /*1e50*/  IMAD.IADD R98, R98, 0x1, R97 ;  /* 0x0000000162627824 */ /* 0x008fc800078e0261 */
[----:B----4-:R-:W-:-:S04]  /*1e60*/  IMAD.IADD R99, R99, 0x1, R98 ;  /* 0x0000000163637824 */ /* 0x010fc800078e0262 */
[----:B-----5:R-:W-:-:S04]  /*1e70*/  IMAD.IADD R100, R100, 0x1, R99 ;  /* 0x0000000164647824 */ /* 0x020fc800078e0263 */
[----:B------:R-:W-:-:S04]  /*1e80*/  IMAD.IADD R101, R101, 0x1, R100 ;  /* 0x0000000165657824 */ /* 0x000fc800078e0264 */
[----:B------:R-:W-:-:S04]  /*1e90*/  IMAD.IADD R102, R102, 0x1, R101 ;  /* 0x0000000166667824 */ /* 0x000fc800078e0265 */
[----:B------:R-:W-:-:S04]  /*1ea0*/  IMAD.IADD R103, R103, 0x1, R102 ;  /* 0x0000000167677824 */ /* 0x000fc800078e0266 */
[----:B------:R-:W-:-:S05]  /*1eb0*/  IMAD.IADD R106, R4, 0x1, R103 ;  /* 0x00000001046a7824 */ /* 0x000fca00078e0267 */
        /* <DEDUP_REMOVED lines=8> */
[----:B------:R-:W0:Y:S02]  /*1f40*/  SHFL.UP P0, R107, R108, 0x10, RZ ;  /* 0x060000006c6b7989 */ /* 0x000e2400000000ff */
[----:B0-----:R-:W-:Y:S01]  /*1f50*/  @P0 IMAD.IADD R107, R108, 0x1, R107 ;  /* 0x000000016c6b0824 */ /* 0x001fe200078e026b */
[----:B------:R-:W-:-:S03]  /*1f60*/  ISETP.NE.AND P0, PT, R105, 0x1, PT ;  /* 0x000000016900780c */ /* 0x000fc60003f05270 */
[----:B------:R-:W-:Y:S01]  /*1f70*/  IMAD.IADD R106, R107, 0x1, -R106 ;  /* 0x000000016b6a7824 */ /* 0x000fe200078e0a6a */
[----:B------:R-:W-:Y:S01]  /*1f80*/  @!P1 STS [R31+0x8400], R107 ;  /* 0x0084006b1f009388 */ /* 0x000fe20000000800 */
[----:B------:R-:W-:Y:S01]  /*1f90*/  BAR.SYNC.DEFER_BLOCKING 0x0 ;  /* 0x0000000000007b1d */ /* 0x000fe20000010000 */
[----:B------:R-:W-:-:S05]  /*1fa0*/  ISETP.NE.AND P1, PT, R105, 0x4, PT ;  /* 0x000000046900780c */ /* 0x000fca0003f25270 */
[----:B------:R-:W0:Y:S04]  /*1fb0*/  LDS.128 R4, [UR4+0x8400] ;  /* 0x00840004ff047984 */ /* 0x000e280008000c00 */
[----:B------:R-:W1:Y:S01]  /*1fc0*/  LDS.128 R8, [UR4+0x8410] ;  /* 0x00841004ff087984 */ /* 0x000e620008000c00 */
[C---:B0-----:R-:W-:Y:S01]  /*1fd0*/  SEL R35, R4.reuse, R35, !P0 ;  /* 0x0000002304237207 */ /* 0x041fe20004000000 */
[----:B------:R-:W-:Y:S01]  /*1fe0*/  IMAD.IADD R5, R4, 0x1, R5 ;  /* 0x0000000104057824 */ /* 0x000fe200078e0205 */
[----:B------:R-:W-:-:S03]  /*1ff0*/  ISETP.NE.AND P0, PT, R105, 0x2, PT ;  /* 0x000000026900780c */ /* 0x000fc60003f05270 */
[----:B------:R-:W-:Y:S01]  /*2000*/  IMAD.IADD R6, R6, 0x1, R5 ;  /* 0x0000000106067824 */ /* 0x000fe200078e0205 */
[----:B------:R-:W-:Y:S02]  /*2010*/  SEL R35, R5, R35, !P0 ;  /* 0x0000002305237207 */ /* 0x000fe40004000000 */
[----:B------:R-:W-:Y:S01]  /*2020*/  ISETP.NE.AND P0, PT, R105, 0x3, PT ;  /* 0x000000036900780c */ /* 0x000fe20003f05270 */
[----:B------:R-:W-:-:S03]  /*2030*/  IMAD.IADD R7, R7, 0x1, R6 ;  /* 0x0000000107077824 */ /* 0x000fc600078e0206 */
[----:B------:R-:W-:Y:S01]  /*2040*/  SEL R35, R6, R35, !P0 ;  /* 0x0000002306237207 */ /* 0x000fe20004000000 */
[----:B-1----:R-:W-:Y:S01]  /*2050*/  IMAD.IADD R8, R7, 0x1, R8 ;  /* 0x0000000107087824 */ /* 0x002fe200078e0208 */
[----:B------:R-:W-:Y:S02]  /*2060*/  ISETP.NE.AND P0, PT, R105, 0x5, PT ;  /* 0x000000056900780c */ /* 0x000fe40003f05270 */
[----:B------:R-:W-:Y:S01]  /*2070*/  SEL R35, R7, R35, !P1 ;  /* 0x0000002307237207 */ /* 0x000fe20004800000 */
[----:B------:R-:W-:Y:S01]  /*2080*/  IMAD.IADD R9, R9, 0x1, R8 ;  /* 0x0000000109097824 */ /* 0x000fe200078e0208 */
[----:B------:R-:W-:Y:S02]  /*2090*/  ISETP.NE.AND P1, PT, R104, RZ, PT ;  /* 0x000000ff6800720c */ /* 0x000fe40003f25270 */
[----:B------:R-:W-:Y:S01]  /*20a0*/  SEL R35, R8, R35, !P0 ;  /* 0x0000002308237207 */ /* 0x000fe20004000000 */
[----:B------:R-:W-:Y:S01]  /*20b0*/  IMAD.IADD R10, R10, 0x1, R9 ;  /* 0x000000010a0a7824 */ /* 0x000fe200078e0209 */
[----:B------:R-:W-:-:S02]  /*20c0*/  ISETP.GT.U32.AND P0, PT, R0, 0x1f, PT ;  /* 0x0000001f0000780c */ /* 0x000fc40003f04070 */
[----:B------:R-:W-:Y:S01]  /*20d0*/  SEL R35, R9, R35, !P2 ;  /* 0x0000002309237207 */ /* 0x000fe20005000000 */
[----:B------:R-:W-:Y:S01]  /*20e0*/  IMAD.IADD R11, R11, 0x1, R10 ;  /* 0x000000010b0b7824 */ /* 0x000fe200078e020a */
[----:B------:R-:W-:Y:S02]  /*20f0*/  ISETP.GT.U32.OR P2, PT, R0, 0x1f, P1 ;  /* 0x0000001f0000780c */ /* 0x000fe40000f44470 */
[----:B------:R-:W-:Y:S02]  /*2100*/  SEL R4, R106, RZ, P1 ;  /* 0x000000ff6a047207 */ /* 0x000fe40000800000 */
[----:B------:R-:W-:-:S05]  /*2110*/  SEL R35, R10, R35, !P3 ;  /* 0x000000230a237207 */ /* 0x000fca0005800000 */
[----:B------:R-:W-:Y:S01]  /*2120*/  @P0 IMAD.IADD R106, R35, 0x1, R4 ;  /* 0x00000001236a0824 */ /* 0x000fe200078e0204 */
[----:B------:R-:W-:-:S03]  /*2130*/  ISETP.NE.AND P0, PT, R0, RZ, PT ;  /* 0x000000ff0000720c */ /* 0x000fc60003f05270 */
[----:B------:R-:W-:-:S05]  /*2140*/  @!P2 IMAD.U32 R106, R11, 0x10000, RZ ;  /* 0x000100000b6aa824 */ /* 0x000fca00078e00ff */
[----:B------:R-:W-:Y:S01]  /*2150*/  @!P2 STS [UR4+0x8428], R106 ;  /* 0x0084286aff00a988 */ /* 0x000fe20008000804 */
[----:B------:R-:W-:Y:S06]  /*2160*/  BAR.SYNC.DEFER_BLOCKING 0x0 ;  /* 0x0000000000007b1d */ /* 0x000fec0000010000 */
[----:B------:R-:W0:Y:S02]  /*2170*/  LDS R4, [UR4+0x8428] ;  /* 0x00842804ff047984 */ /* 0x000e240008000800 */
[----:B0-----:R-:W-:-:S05]  /*2180*/  SEL R5, R4, RZ, P0 ;  /* 0x000000ff04057207 */ /* 0x001fca0000000000 */
[----:B------:R-:W-:-:S04]  /*2190*/  IMAD.IADD R4, R5, 0x1, R106 ;  /* 0x0000000105047824 */ /* 0x000fc800078e026a */
[--C-:B------:R-:W-:Y:S01]  /*21a0*/  IMAD.IADD R72, R72, 0x1, R4.reuse ;  /* 0x0000000148487824 */ /* 0x100fe200078e0204 */
[----:B------:R-:W-:Y:S01]  /*21b0*/  STS [R29], R4 ;  /* 0x000000041d007388 */ /* 0x000fe20000000800 */
[--C-:B------:R-:W-:Y:S02]  /*21c0*/  IMAD.IADD R6, R73, 0x1, R4.reuse ;  /* 0x0000000149067824 */ /* 0x100fe400078e0204 */
[--C-:B------:R-:W-:Y:S01]  /*21d0*/  IMAD.IADD R74, R74, 0x1, R4.reuse ;  /* 0x000000014a4a7824 */ /* 0x100fe200078e0204 */
[----:B------:R-:W-:Y:S01]  /*21e0*/  STS [R29+0x4], R72 ;  /* 0x000004481d007388 */ /* 0x000fe20000000800 */
[--C-:B------:R-:W-:Y:S02]  /*21f0*/  IMAD.IADD R8, R75, 0x1, R4.reuse ;  /* 0x000000014b087824 */ /* 0x100fe400078e0204 */
[--C-:B------:R-:W-:Y:S01]  /*2200*/  IMAD.IADD R76, R76, 0x1, R4.reuse ;  /* 0x000000014c4c7824 */ /* 0x100fe200078e0204 */
[----:B------:R-:W-:Y:S01]  /*2210*/  STS [R29+0x8], R6 ;  /* 0x000008061d007388 */ /* 0x000fe20000000800 */
[----:B------:R-:W-:-:S02]  /*2220*/  IMAD.IADD R10, R77, 0x1, R4 ;  /* 0x000000014d0a7824 */ /* 0x000fc400078e0204 */
[--C-:B------:R-:W-:Y:S01]  /*2230*/  IMAD.IADD R78, R78, 0x1, R4.reuse ;  /* 0x000000014e4e7824 */ /* 0x100fe200078e0204 */
[----:B------:R-:W-:Y:S01]  /*2240*/  STS [R29+0xc], R74 ;  /* 0x00000c4a1d007388 */ /* 0x000fe20000000800 */
        /* <DEDUP_REMOVED lines=36> */
[----:B------:R-:W-:-:S03]  /*2490*/  IMAD.IADD R103, R103, 0x1, R4 ;  /* 0x0000000167677824 */ /* 0x000fc600078e0204 */
[----:B------:R-:W-:Y:S04]  /*24a0*/  STS [R29+0x40], R114 ;  /* 0x000040721d007388 */ /* 0x000fe80000000800 */
        /* <DEDUP_REMOVED lines=15> */
[----:B------:R-:W-:Y:S01]  /*25a0*/  STS [R29+0x80], R103 ;  /* 0x000080671d007388 */ /* 0x000fe20000000800 */
[----:B------:R-:W-:Y:S06]  /*25b0*/  BAR.SYNC.DEFER_BLOCKING 0x0 ;  /* 0x0000000000007b1d */ /* 0x000fec0000010000 */
[----:B------:R-:W0:Y:S04]  /*25c0*/  LDS.U16 R5, [R34+0x2] ;  /* 0x0000020022057984 */ /* 0x000e280000000400 */
[----:B------:R-:W1:Y:S04]  /*25d0*/  LDS.U16 R36, [R36+0x2] ;  /* 0x0000020024247984 */ /* 0x000e680000000400 */
[----:B------:R-:W2:Y:S04]  /*25e0*/  LDS.U16 R38, [R38+0x2] ;  /* 0x0000020026267984 */ /* 0x000ea80000000400 */
[----:B------:R-:W3:Y:S04]  /*25f0*/  LDS.U16 R40, [R40+0x2] ;  /* 0x0000020028287984 */ /* 0x000ee80000000400 */
[----:B------:R-:W4:Y:S04]  /*2600*/  LDS.U16 R42, [R42+0x2] ;  /* 0x000002002a2a7984 */ /* 0x000f280000000400 */
[----:B------:R-:W5:Y:S04]  /*2610*/  LDS.U16 R44, [R44+0x2] ;  /* 0x000002002c2c7984 */ /* 0x000f680000000400 */
[----:B------:R-:W5:Y:S04]  /*2620*/  LDS.U16 R46, [R46+0x2] ;  /* 0x000002002e2e7984 */ /* 0x000f680000000400 */
[----:B------:R-:W5:Y:S04]  /*2630*/  LDS.U16 R48, [R48+0x2] ;  /* 0x0000020030307984 */ /* 0x000f680000000400 */
[----:B------:R-:W5:Y:S04]  /*2640*/  LDS.U16 R50, [R50+0x2] ;  /* 0x0000020032327984 */ /* 0x000f680000000400 */
[----:B------:R-:W5:Y:S04]  /*2650*/  LDS.U16 R52, [R52+0x2] ;  /* 0x0000020034347984 */ /* 0x000f680000000400 */
[----:B------:R-:W5:Y:S01]  /*2660*/  LDS.U16 R54, [R54+0x2] ;  /* 0x0000020036367984 */ /* 0x000f620000000400 */
[----:B0-----:R-:W-:-:S03]  /*2670*/  IMAD.IADD R5, R32, 0x1, R5 ;  /* 0x0000000120057824 */ /* 0x001fc600078e0205 */
[----:B------:R-:W0:Y:S01]  /*2680*/  LDS.U16 R56, [R56+0x2] ;  /* 0x0000020038387984 */ /* 0x000e220000000400 */
[----:B-1----:R-:W-:-:S03]  /*2690*/  IMAD.IADD R36, R37, 0x1, R36 ;  /* 0x0000000125247824 */ /* 0x002fc600078e0224 */
[----:B------:R-:W1:Y:S01]  /*26a0*/  LDS.U16 R58, [R58+0x2] ;  /* 0x000002003a3a7984 */ /* 0x000e620000000400 */
[----:B--2---:R-:W-:-:S03]  /*26b0*/  IMAD.IADD R38, R39, 0x1, R38 ;  /* 0x0000000127267824 */ /* 0x004fc600078e0226 */
[----:B------:R-:W2:Y:S01]  /*26c0*/  LDS.U16 R60, [R60+0x2] ;  /* 0x000002003c3c7984 */ /* 0x000ea20000000400 */
[----:B---3--:R-:W-:-:S03]  /*26d0*/  IMAD.IADD R40, R41, 0x1, R40 ;  /* 0x0000000129287824 */ /* 0x008fc600078e0228 */
[----:B------:R-:W3:Y:S01]  /*26e0*/  LDS.U16 R62, [R62+0x2] ;  /* 0x000002003e3e7984 */ /* 0x000ee20000000400 */
[----:B----4-:R-:W-:-:S03]  /*26f0*/  IMAD.IADD R42, R43, 0x1, R42 ;  /* 0x000000012b2a7824 */ /* 0x010fc600078e022a */
[----:B------:R-:W4:Y:S01]  /*2700*/  LDS.U16 R64, [R64+0x2] ;  /* 0x0000020040407984 */ /* 0x000f220000000400 */
[----:B-----5:R-:W-:-:S03]  /*2710*/  IMAD.IADD R44, R45, 0x1, R44 ;  /* 0x000000012d2c7824 */ /* 0x020fc600078e022c */
[----:B------:R-:W5:Y:S01]  /*2720*/  LDS.U16 R66, [R66+0x2] ;  /* 0x0000020042427984 */ /* 0x000f620000000400 */
[----:B------:R-:W-:-:S03]  /*2730*/  IMAD.IADD R46, R47, 0x1, R46 ;  /* 0x000000012f2e7824 */ /* 0x000fc600078e022e */
[----:B------:R-:W5:Y:S01]  /*2740*/  LDS.U16 R68, [R68+0x2] ;  /* 0x0000020044447984 */ /* 0x000f620000000400 */
[----:B------:R-:W-:-:S03]  /*2750*/  IMAD.IADD R48, R49, 0x1, R48 ;  /* 0x0000000131307824 */ /* 0x000fc600078e0230 */
[----:B------:R-:W5:Y:S01]  /*2760*/  LDS.U16 R70, [R70+0x2] ;  /* 0x0000020046467984 */ /* 0x000f620000000400 */
[----:B------:R-:W-:Y:S02]  /*2770*/  IMAD.IADD R50, R51, 0x1, R50 ;  /* 0x0000000133327824 */ /* 0x000fe400078e0232 */
[----:B------:R-:W-:Y:S02]  /*2780*/  IMAD.IADD R52, R53, 0x1, R52 ;  /* 0x0000000135347824 */ /* 0x000fe400078e0234 */
[----:B------:R-:W-:Y:S02]  /*2790*/  IMAD.IADD R54, R55, 0x1, R54 ;  /* 0x0000000137367824 */ /* 0x000fe400078e0236 */
[----:B0-----:R-:W-:Y:S02]  /*27a0*/  IMAD.IADD R56, R57, 0x1, R56 ;  /* 0x0000000139387824 */ /* 0x001fe400078e0238 */
[----:B-1----:R-:W-:Y:S02]  /*27b0*/  IMAD.IADD R58, R59, 0x1, R58 ;  /* 0x000000013b3a7824 */ /* 0x002fe400078e023a */
[----:B--2---:R-:W-:-:S02]  /*27c0*/  IMAD.IADD R60, R61, 0x1, R60 ;  /* 0x000000013d3c7824 */ /* 0x004fc400078e023c */
[----:B---3--:R-:W-:Y:S02]  /*27d0*/  IMAD.IADD R62, R63, 0x1, R62 ;  /* 0x000000013f3e7824 */ /* 0x008fe400078e023e */
[----:B----4-:R-:W-:Y:S02]  /*27e0*/  IMAD.IADD R64, R65, 0x1, R64 ;  /* 0x0000000141407824 */ /* 0x010fe400078e0240 */
[----:B-----5:R-:W-:Y:S02]  /*27f0*/  IMAD.IADD R66, R67, 0x1, R66 ;  /* 0x0000000143427824 */ /* 0x020fe400078e0242 */
[----:B------:R-:W-:Y:S02]  /*2800*/  IMAD.IADD R68, R69, 0x1, R68 ;  /* 0x0000000145447824 */ /* 0x000fe400078e0244 */
[----:B------:R-:W-:Y:S01]  /*2810*/  IMAD.IADD R70, R71, 0x1, R70 ;  /* 0x0000000147467824 */ /* 0x000fe200078e0246 */
[----:B------:R-:W-:Y:S06]  /*2820*/  BAR.SYNC.DEFER_BLOCKING 0x0 ;  /* 0x0000000000007b1d */ /* 0x000fec0000010000 */
[----:B------:R-:W-:Y:S05]  /*2830*/  BRA.U UP0, `(.L_x_215) ;  /* 0x0000000100f87547 */ /* 0x000fea000b800000 */
[----:B------:R-:W-:Y:S01]  /*2840*/  LEA R5, R5, UR4, 0x2 ;  /* 0x0000000405057c11 */ /* 0x000fe2000f8e10ff */
[----:B------:R-:W-:Y:S01]  /*2850*/  UIADD3 UR7, UPT, UPT, UR7, 0x6, URZ ;  /* 0x0000000607077890 */ /* 0x000fe2000fffe0ff */
[----:B------:R-:W-:Y:S01]  /*2860*/  LEA R4, R36, UR4, 0x2 ;  /* 0x0000000424047c11 */ /* 0x000fe2000f8e10ff */
[----:B------:R-:W-:Y:S01]  /*2870*/  UIADD3 UR5, UPT, UPT, UR5, -0x6, URZ ;  /* 0xfffffffa05057890 */ /* 0x000fe2000fffe0ff */
[----:B------:R-:W-:Y:S01]  /*2880*/  LEA R7, R38, UR4, 0x2 ;  /* 0x0000000426077c11 */ /* 0x000fe2000f8e10ff */
[----:B------:R0:W-:Y:S01]  /*2890*/  STS [R5], R2 ;  /* 0x0000000205007388 */ /* 0x0001e20000000800 */
[----:B------:R-:W-:Y:S02]  /*28a0*/  LEA R6, R40, UR4, 0x2 ;  /* 0x0000000428067c11 */ /* 0x000fe4000f8e10ff */
[----:B------:R-:W-:Y:S01]  /*28b0*/  LEA R9, R42, UR4, 0x2 ;  /* 0x000000042a097c11 */ /* 0x000fe2000f8e10ff */
[----:B------:R1:W-:Y:S01]  /*28c0*/  STS [R4], R3 ;  /* 0x0000000304007388 */ /* 0x0003e20000000800 */
[----:B------:R-:W-:-:S02]  /*28d0*/  LEA R8, R44, UR4, 0x2 ;  /* 0x000000042c087c11 */ /* 0x000fc4000f8e10ff */
[----:B------:R-:W-:Y:S01]  /*28e0*/  LEA R11, R46, UR4, 0x2 ;  /* 0x000000042e0b7c11 */ /* 0x000fe2000f8e10ff */
[----:B------:R2:W-:Y:S01]  /*28f0*/  STS [R7], R12 ;  /* 0x0000000c07007388 */ /* 0x0005e20000000800 */
[----:B------:R-:W-:Y:S02]  /*2900*/  LEA R10, R48, UR4, 0x2 ;  /* 0x00000004300a7c11 */ /* 0x000fe4000f8e10ff */
[----:B0-----:R-:W-:Y:S01]  /*2910*/  LEA R5, R50, UR4, 0x2 ;  /* 0x0000000432057c11 */ /* 0x001fe2000f8e10ff */
[----:B------:R0:W-:Y:S01]  /*2920*/  STS [R6], R13 ;  /* 0x0000000d06007388 */ /* 0x0001e20000000800 */
[----:B------:R-:W-:Y:S02]  /*2930*/  LEA R2, R52, UR4, 0x2 ;  /* 0x0000000434027c11 */ /* 0x000fe4000f8e10ff */
[----:B-1----:R-:W-:Y:S01]  /*2940*/  LEA R3, R54, UR4, 0x2 ;  /* 0x0000000436037c11 */ /* 0x002fe2000f8e10ff */
[----:B------:R1:W-:Y:S01]  /*2950*/  STS [R9], R14 ;  /* 0x0000000e09007388 */ /* 0x0003e20000000800 */
[----:B------:R-:W-:-:S02]  /*2960*/  LEA R4, R56, UR4, 0x2 ;  /* 0x0000000438047c11 */ /* 0x000fc4000f8e10ff */
[----:B--2---:R-:W-:Y:S01]  /*2970*/  LEA R7, R58, UR4, 0x2 ;  /* 0x000000043a077c11 */ /* 0x004fe2000f8e10ff */
[----:B------:R2:W-:Y:S01]  /*2980*/  STS [R8], R15 ;  /* 0x0000000f08007388 */ /* 0x0005e20000000800 */
[----:B0-----:R-:W-:-:S03]  /*2990*/  LEA R6, R60, UR4, 0x2 ;  /* 0x000000043c067c11 */ /* 0x001fc6000f8e10ff */
[----:B------:R0:W-:Y:S01]  /*29a0*/  STS [R11], R16 ;  /* 0x000000100b007388 */ /* 0x0001e20000000800 */
[----:B-1----:R-:W-:-:S03]  /*29b0*/  LEA R9, R62, UR4, 0x2 ;  /* 0x000000043e097c11 */ /* 0x002fc6000f8e10ff */
[----:B------:R-:W-:Y:S01]  /*29c0*/  STS [R10], R17 ;  /* 0x000000110a007388 */ /* 0x000fe20000000800 */
[----:B--2---:R-:W-:-:S03]  /*29d0*/  LEA R8, R64, UR4, 0x2 ;  /* 0x0000000440087c11 */ /* 0x004fc6000f8e10ff */
[----:B------:R1:W-:Y:S01]  /*29e0*/  STS [R5], R18 ;  /* 0x0000001205007388 */ /* 0x0003e20000000800 */
[----:B0-----:R-:W-:-:S03]  /*29f0*/  LEA R11, R68, UR4, 0x2 ;  /* 0x00000004440b7c11 */ /* 0x001fc6000f8e10ff */
[----:B------:R0:W-:Y:S04]  /*2a00*/  STS [R2], R19 ;  /* 0x0000001302007388 */ /* 0x0001e80000000800 */
[----:B------:R2:W-:Y:S01]  /*2a10*/  STS [R3], R20 ;  /* 0x0000001403007388 */ /* 0x0005e20000000800 */
[----:B-1----:R-:W-:-:S03]  /*2a20*/  LEA R5, R66, UR4, 0x2 ;  /* 0x0000000442057c11 */ /* 0x002fc6000f8e10ff */
[----:B------:R2:W-:Y:S01]  /*2a30*/  STS [R4], R21 ;  /* 0x0000001504007388 */ /* 0x0005e20000000800 */
[----:B0-----:R-:W-:-:S03]  /*2a40*/  LEA R19, R70, UR4, 0x2 ;  /* 0x0000000446137c11 */ /* 0x001fc6000f8e10ff */
[----:B------:R2:W-:Y:S04]  /*2a50*/  STS [R7], R22 ;  /* 0x0000001607007388 */ /* 0x0005e80000000800 */
[----:B------:R2:W-:Y:S04]  /*2a60*/  STS [R6], R23 ;  /* 0x0000001706007388 */ /* 0x0005e80000000800 */
[----:B------:R2:W-:Y:S04]  /*2a70*/  STS [R9], R24 ;  /* 0x0000001809007388 */ /* 0x0005e80000000800 */
[----:B------:R2:W-:Y:S04]  /*2a80*/  STS [R8], R25 ;  /* 0x0000001908007388 */ /* 0x0005e80000000800 */
[----:B------:R2:W-:Y:S04]  /*2a90*/  STS [R5], R26 ;  /* 0x0000001a05007388 */ /* 0x0005e80000000800 */
[----:B------:R2:W-:Y:S04]  /*2aa0*/  STS [R11], R28 ;  /* 0x0000001c0b007388 */ /* 0x0005e80000000800 */
[----:B------:R2:W-:Y:S01]  /*2ab0*/  STS [R19], R30 ;  /* 0x0000001e13007388 */ /* 0x0005e20000000800 */
[----:B------:R-:W-:Y:S06]  /*2ac0*/  BAR.SYNC.DEFER_BLOCKING 0x0 ;  /* 0x0000000000007b1d */ /* 0x000fec0000010000 */
[----:B------:R2:W0:Y:S04]  /*2ad0*/  LDS R2, [R33] ;  /* 0x0000000021027984 */ /* 0x0004280000000800 */
[----:B------:R2:W1:Y:S04]  /*2ae0*/  LDS R3, [R33+0x4] ;  /* 0x0000040021037984 */ /* 0x0004680000000800 */
[----:B------:R2:W3:Y:S04]  /*2af0*/  LDS R12, [R33+0x8] ;  /* 0x00000800210c7984 */ /* 0x0004e80000000800 */
[----:B------:R2:W4:Y:S04]  /*2b00*/  LDS R13, [R33+0xc] ;  /* 0x00000c00210d7984 */ /* 0x0005280000000800 */
[----:B------:R2:W0:Y:S04]  /*2b10*/  LDS R14, [R33+0x10] ;  /* 0x00001000210e7984 */ /* 0x0004280000000800 */
        /* <DEDUP_REMOVED lines=13> */
[----:B------:R2:W0:Y:S01]  /*2bf0*/  LDS R30, [R33+0x48] ;  /* 0x00004800211e7984 */ /* 0x0004220000000800 */
[----:B------:R-:W-:Y:S06]  /*2c00*/  BAR.SYNC.DEFER_BLOCKING 0x0 ;  /* 0x0000000000007b1d */ /* 0x000fec0000010000 */
[----:B-1-34-:R-:W-:Y:S05]  /*2c10*/  BRA `(.L_x_216) ;  /* 0xffffffdc00607947 */ /* 0x01afea000383ffff */
.L_x_215:
[----:B------:R-:W-:Y:S01]  /*2c20*/  LEA R5, R5, UR4, 0x2 ;  /* 0x0000000405057c11 */ /* 0x000fe2000f8e10ff */
[----:B------:R-:W-:Y:S01]  /*2c30*/  IMAD R33, R0, -0x48, R33 ;  /* 0xffffffb800217824 */ /* 0x000fe200078e0221 */
[----:B------:R-:W-:Y:S01]  /*2c40*/  LEA R36, R36, UR4, 0x2 ;  /* 0x0000000424247c11 */ /* 0x000fe2000f8e10ff */
[----:B------:R-:W-:Y:S01]  /*2c50*/  VIADD R8, R0, 0x100 ;  /* 0x0000010000087836 */ /* 0x000fe20000000000 */
[----:B------:R-:W-:Y:S01]  /*2c60*/  LEA R7, R38, UR4, 0x2 ;  /* 0x0000000426077c11 */ /* 0x000fe2000f8e10ff */
[----:B------:R0:W-:Y:S01]  /*2c70*/  STS [R5], R2 ;  /* 0x0000000205007388 */ /* 0x0001e20000000800 */
[----:B------:R-:W-:Y:S01]  /*2c80*/  LEA R40, R40, UR4, 0x2 ;  /* 0x0000000428287c11 */ /* 0x000fe2000f8e10ff */
[----:B------:R-:W-:Y:S01]  /*2c90*/  VIADD R10, R0, 0x200 ;  /* 0x00000200000a7836 */ /* 0x000fe20000000000 */
        /* <DEDUP_REMOVED lines=11> */
[----:B------:R-:W-:Y:S01]  /*2d50*/  LEA R56, R56, UR4, 0x2 ;  /* 0x0000000438387c11 */ /* 0x000fe2000f8e10ff */
[----:B--2---:R-:W-:Y:S01]  /*2d60*/  VIADD R12, R0, 0x300 ;  /* 0x00000300000c7836 */ /* 0x004fe20000000000 */
[----:B------:R-:W-:Y:S01]  /*2d70*/  LEA R7, R58, UR4, 0x2 ;  /* 0x000000043a077c11 */ /* 0x000fe2000f8e10ff */
[----:B------:R2:W-:Y:S01]  /*2d80*/  STS [R44], R15 ;  /* 0x0000000f2c007388 */ /* 0x0005e20000000800 */
[----:B------:R-:W-:-:S02]  /*2d90*/  LEA R60, R60, UR4, 0x2 ;  /* 0x000000043c3c7c11 */ /* 0x000fc4000f8e10ff */
[----:B------:R-:W-:Y:S01]  /*2da0*/  LEA R64, R64, UR4, 0x2 ;  /* 0x0000000440407c11 */ /* 0x000fe2000f8e10ff */
[----:B------:R3:W-:Y:S01]  /*2db0*/  STS [R11], R16 ;  /* 0x000000100b007388 */ /* 0x0007e20000000800 */
[----:B0-----:R-:W-:Y:S02]  /*2dc0*/  LEA R13, R68, UR4, 0x2 ;  /* 0x00000004440d7c11 */ /* 0x001fe4000f8e10ff */
[----:B-1----:R-:W-:Y:S01]  /*2dd0*/  LEA R9, R62, UR4, 0x2 ;  /* 0x000000043e097c11 */ /* 0x002fe2000f8e10ff */
[----:B------:R-:W-:Y:S01]  /*2de0*/  STS [R48], R17 ;  /* 0x0000001130007388 */ /* 0x000fe20000000800 */
[----:B--2---:R-:W-:-:S03]  /*2df0*/  LEA R15, R70, UR4, 0x2 ;  /* 0x00000004460f7c11 */ /* 0x004fc6000f8e10ff */
[----:B------:R-:W-:Y:S01]  /*2e00*/  STS [R5], R18 ;  /* 0x0000001205007388 */ /* 0x000fe20000000800 */
[----:B---3--:R-:W-:Y:S01]  /*2e10*/  LEA R11, R66, UR4, 0x2 ;  /* 0x00000004420b7c11 */ /* 0x008fe2000f8e10ff */
[----:B------:R-:W0:Y:S02]  /*2e20*/  LDCU.64 UR4, c[0x0][0x3a0] ;  /* 0x00007400ff0477ac */ /* 0x000e240008000a00 */
[----:B------:R-:W-:Y:S04]  /*2e30*/  STS [R52], R19 ;  /* 0x0000001334007388 */ /* 0x000fe80000000800 */
[----:B------:R1:W-:Y:S04]  /*2e40*/  STS [R3], R20 ;  /* 0x0000001403007388 */ /* 0x0003e80000000800 */
[----:B------:R-:W-:Y:S04]  /*2e50*/  STS [R56], R21 ;  /* 0x0000001538007388 */ /* 0x000fe80000000800 */
[----:B------:R-:W-:Y:S01]  /*2e60*/  STS [R7], R22 ;  /* 0x0000001607007388 */ /* 0x000fe20000000800 */
[----:B-1----:R-:W1:Y:S03]  /*2e70*/  LDC.64 R2, c[0x0][0x388] ;  /* 0x0000e200ff027b82 */ /* 0x002e660000000a00 */
[----:B------:R-:W-:Y:S01]  /*2e80*/  STS [R60], R23 ;  /* 0x000000173c007388 */ /* 0x000fe20000000800 */
[----:B0-----:R-:W-:-:S02]  /*2e90*/  ISETP.GE.U32.AND P4, PT, R0, UR4, PT ;  /* 0x0000000400007c0c */ /* 0x001fc4000bf86070 */
[----:B------:R-:W-:Y:S01]  /*2ea0*/  ISETP.GE.U32.AND P1, PT, R8, UR4, PT ;  /* 0x0000000408007c0c */ /* 0x000fe2000bf26070 */
[----:B------:R-:W-:Y:S01]  /*2eb0*/  STS [R9], R24 ;  /* 0x0000001809007388 */ /* 0x000fe20000000800 */
[----:B------:R-:W-:Y:S02]  /*2ec0*/  ISETP.GE.U32.AND.EX P4, PT, RZ, UR5, PT, P4 ;  /* 0x00000005ff007c0c */ /* 0x000fe4000bf86140 */
[----:B------:R-:W-:Y:S01]  /*2ed0*/  ISETP.GE.U32.AND.EX P1, PT, RZ, UR5, PT, P1 ;  /* 0x00000005ff007c0c */ /* 0x000fe2000bf26110 */
[----:B------:R-:W-:Y:S01]  /*2ee0*/  STS [R64], R25 ;  /* 0x0000001940007388 */ /* 0x000fe20000000800 */
[----:B------:R-:W-:-:S03]  /*2ef0*/  ISETP.GE.U32.AND P2, PT, R10, UR4, PT ;  /* 0x000000040a007c0c */ /* 0x000fc6000bf46070 */
[----:B------:R0:W-:Y:S01]  /*2f00*/  STS [R11], R26 ;  /* 0x0000001a0b007388 */ /* 0x0001e20000000800 */
[----:B------:R-:W-:-:S03]  /*2f10*/  ISETP.GE.U32.AND.EX P2, PT, RZ, UR5, PT, P2 ;  /* 0x00000005ff007c0c */ /* 0x000fc6000bf46120 */
[----:B------:R-:W-:Y:S04]  /*2f20*/  STS [R13], R28 ;  /* 0x0000001c0d007388 */ /* 0x000fe80000000800 */
[----:B------:R2:W-:Y:S01]  /*2f30*/  STS [R15], R30 ;  /* 0x0000001e0f007388 */ /* 0x0005e20000000800 */
[----:B------:R-:W-:Y:S02]  /*2f40*/  @!P1 IMAD.MOV.U32 R10, RZ, RZ, -0x1 ;  /* 0xffffffffff0a9424 */ /* 0x000fe400078e00ff */
[----:B0-----:R-:W-:Y:S01]  /*2f50*/  @!P4 IMAD.MOV.U32 R11, RZ, RZ, -0x1 ;  /* 0xffffffffff0bc424 */ /* 0x001fe200078e00ff */
[----:B------:R-:W-:Y:S01]  /*2f60*/  BAR.SYNC.DEFER_BLOCKING 0x0 ;  /* 0x0000000000007b1d */ /* 0x000fe20000010000 */
[----:B-1----:R-:W-:-:S04]  /*2f70*/  IMAD.WIDE.U32 R2, R0, 0x4, R2 ;  /* 0x0000000400027825 */ /* 0x002fc800078e0002 */
[----:B--2---:R-:W-:Y:S01]  /*2f80*/  @!P2 IMAD.MOV.U32 R15, RZ, RZ, -0x1 ;  /* 0xffffffffff0fa424 */ /* 0x004fe200078e00ff */
[----:B------:R-:W0:Y:S04]  /*2f90*/  LDS R4, [R33] ;  /* 0x0000000021047984 */ /* 0x000e280000000800 */
[----:B------:R-:W1:Y:S04]  /*2fa0*/  LDS R5, [R33+0x400] ;  /* 0x0004000021057984 */ /* 0x000e680000000800 */
[----:B------:R-:W2:Y:S04]  /*2fb0*/  LDS R6, [R33+0x800] ;  /* 0x0008000021067984 */ /* 0x000ea80000000800 */
[----:B------:R-:W3:Y:S04]  /*2fc0*/  LDS R7, [R33+0xc00] ;  /* 0x000c000021077984 */ /* 0x000ee80000000800 */
[----:B------:R-:W-:Y:S04]  /*2fd0*/  LDS R9, [R33+0x1400] ;  /* 0x0014000021097984 */ /* 0x000fe80000000800 */
[----:B------:R-:W4:Y:S01]  /*2fe0*/  LDS R8, [R33+0x1000] ;  /* 0x0010000021087984 */ /* 0x000f220000000800 */
[----:B0-----:R-:W-:-:S04]  /*2ff0*/  @!P4 ISETP.GT.AND P0, PT, R4, -0x1, PT ;  /* 0xffffffff0400c80c */ /* 0x001fc80003f04270 */
[----:B------:R-:W-:Y:S02]  /*3000*/  @!P4 SEL R11, R11, 0x80000000, P0 ;  /* 0x800000000b0bc807 */ /* 0x000fe40000000000 */
[----:B------:R-:W-:Y:S01]  /*3010*/  ISETP.GE.U32.AND P0, PT, R12, UR4, PT ;  /* 0x000000040c007c0c */ /* 0x000fe2000bf06070 */
[C---:B------:R-:W-:Y:S01]  /*3020*/  VIADD R12, R0.reuse, 0x500 ;  /* 0x00000500000c7836 */ /* 0x040fe20000000000 */
[----:B------:R-:W-:Y:S02]  /*3030*/  @!P4 LOP3.LUT R11, R11, R4, RZ, 0x3c, !PT ;  /* 0x000000040b0bc212 */ /* 0x000fe400078e3cff */
[----:B------:R-:W-:Y:S02]  /*3040*/  LOP3.LUT R4, R0, 0x400, RZ, 0xfc, !PT ;  /* 0x0000040000047812 */ /* 0x000fe400078efcff */
[----:B------:R-:W-:Y:S01]  /*3050*/  ISETP.GE.U32.AND.EX P0, PT, RZ, UR5, PT, P0 ;  /* 0x00000005ff007c0c */ /* 0x000fe2000bf06100 */
[----:B------:R0:W-:Y:S01]  /*3060*/  @!P4 STG.E desc[UR8][R2.64], R11 ;  /* 0x0000000b0200c986 */ /* 0x0001e2000c101908 */
[----:B-1----:R-:W-:-:S02]  /*3070*/  @!P1 ISETP.GT.AND P3, PT, R5, -0x1, PT ;  /* 0xffffffff0500980c */ /* 0x002fc40003f64270 */
[----:B------:R-:W-:Y:S02]  /*3080*/  ISETP.GE.U32.AND P6, PT, R4, UR4, PT ;  /* 0x0000000404007c0c */ /* 0x000fe4000bfc6070 */
[----:B------:R-:W1:Y:S01]  /*3090*/  LDS R4, [R33+0x1800] ;  /* 0x0018000021047984 */ /* 0x000e620000000800 */
[----:B------:R-:W-:Y:S02]  /*30a0*/  @!P1 SEL R10, R10, 0x80000000, P3 ;  /* 0x800000000a0a9807 */ /* 0x000fe40001800000 */
[----:B--2---:R-:W-:Y:S02]  /*30b0*/  @!P2 ISETP.GT.AND P5, PT, R6, -0x1, PT ;  /* 0xffffffff0600a80c */ /* 0x004fe40003fa4270 */
[----:B------:R-:W-:Y:S01]  /*30c0*/  @!P1 LOP3.LUT R13, R10, R5, RZ, 0x3c, !PT ;  /* 0x000000050a0d9212 */ /* 0x000fe200078e3cff */
[----:B------:R-:W-:Y:S01]  /*30d0*/  VIADD R10, R0, 0x600 ;  /* 0x00000600000a7836 */ /* 0x000fe20000000000 */
[----:B------:R-:W-:Y:S01]  /*30e0*/  ISETP.GE.U32.AND P3, PT, R12, UR4, PT ;  /* 0x000000040c007c0c */ /* 0x000fe2000bf66070 */
[----:B------:R-:W-:Y:S01]  /*30f0*/  @!P0 IMAD.MOV.U32 R12, RZ, RZ, -0x1 ;  /* 0xffffffffff0c8424 */ /* 0x000fe200078e00ff */
[----:B------:R-:W-:Y:S01]  /*3100*/  ISETP.GE.U32.AND.EX P4, PT, RZ, UR5, PT, P6 ;  /* 0x00000005ff007c0c */ /* 0x000fe2000bf86160 */
[----:B------:R-:W2:Y:S01]  /*3110*/  LDS R5, [R33+0x1c00] ;  /* 0x001c000021057984 */ /* 0x000ea20000000800 */
[----:B------:R-:W-:-:S02]  /*3120*/  @!P2 SEL R15, R15, 0x80000000, P5 ;  /* 0x800000000f0fa807 */ /* 0x000fc40002800000 */
[----:B---3--:R-:W-:Y:S01]  /*3130*/  @!P0 ISETP.GT.AND P6, PT, R7, -0x1, PT ;  /* 0xffffffff0700880c */ /* 0x008fe20003fc4270 */
[----:B------:R3:W-:Y:S01]  /*3140*/  @!P1 STG.E desc[UR8][R2.64+0x400], R13 ;  /* 0x0004000d02009986 */ /* 0x0007e2000c101908 */
[----:B------:R-:W-:Y:S02]  /*3150*/  ISETP.GE.U32.AND.EX P3, PT, RZ, UR5, PT, P3 ;  /* 0x00000005ff007c0c */ /* 0x000fe4000bf66130 */
[----:B------:R-:W-:Y:S02]  /*3160*/  @!P2 LOP3.LUT R15, R15, R6, RZ, 0x3c, !PT ;  /* 0x000000060f0fa212 */ /* 0x000fe400078e3cff */
[----:B------:R-:W-:Y:S01]  /*3170*/  ISETP.GE.U32.AND P5, PT, R10, UR4, PT ;  /* 0x000000040a007c0c */ /* 0x000fe2000bfa6070 */
[----:B------:R-:W5:Y:S01]  /*3180*/  LDS R6, [R33+0x2000] ;  /* 0x0020000021067984 */ /* 0x000f620000000800 */
[----:B------:R-:W-:Y:S01]  /*3190*/  @!P0 SEL R10, R12, 0x80000000, P6 ;  /* 0x800000000c0a8807 */ /* 0x000fe20003000000 */
[----:B------:R-:W-:Y:S01]  /*31a0*/  @!P4 IMAD.MOV.U32 R14, RZ, RZ, -0x1 ;  /* 0xffffffffff0ec424 */ /* 0x000fe200078e00ff */
[----:B------:R-:W-:Y:S01]  /*31b0*/  ISETP.GE.U32.AND.EX P1, PT, RZ, UR5, PT, P5 ;  /* 0x00000005ff007c0c */ /* 0x000fe2000bf26150 */
[----:B------:R3:W-:Y:S01]  /*31c0*/  @!P2 STG.E desc[UR8][R2.64+0x800], R15 ;  /* 0x0008000f0200a986 */ /* 0x0007e2000c101908 */
[----:B0-----:R-:W-:Y:S01]  /*31d0*/  @!P0 LOP3.LUT R11, R10, R7, RZ, 0x3c, !PT ;  /* 0x000000070a0b8212 */ /* 0x001fe200078e3cff */
[----:B------:R-:W-:Y:S01]  /*31e0*/  VIADD R10, R0, 0x700 ;  /* 0x00000700000a7836 */ /* 0x000fe20000000000 */
[----:B----4-:R-:W-:Y:S01]  /*31f0*/  @!P4 ISETP.GT.AND P5, PT, R8, -0x1, PT ;  /* 0xffffffff0800c80c */ /* 0x010fe20003fa4270 */
[----:B------:R-:W0:Y:S01]  /*3200*/  LDS R7, [R33+0x2400] ;  /* 0x0024000021077984 */ /* 0x000e220000000800 */
[----:B------:R-:W-:Y:S01]  /*3210*/  @!P3 IMAD.MOV.U32 R16, RZ, RZ, -0x1 ;  /* 0xffffffffff10b424 */ /* 0x000fe200078e00ff */
[----:B------:R-:W-:-:S02]  /*3220*/  @!P3 ISETP.GT.AND P6, PT, R9, -0x1, PT ;  /* 0xffffffff0900b80c */ /* 0x000fc40003fc4270 */
[----:B------:R-:W-:Y:S01]  /*3230*/  ISETP.GE.U32.AND P2, PT, R10, UR4, PT ;  /* 0x000000040a007c0c */ /* 0x000fe2000bf46070 */
[----:B------:R4:W-:Y:S01]  /*3240*/  @!P0 STG.E desc[UR8][R2.64+0xc00], R11 ;  /* 0x000c000b02008986 */ /* 0x0009e2000c101908 */
[----:B------:R-:W-:Y:S02]  /*3250*/  @!P3 SEL R10, R16, 0x80000000, P6 ;  /* 0x80000000100ab807 */ /* 0x000fe40003000000 */
[----:B------:R-:W-:Y:S02]  /*3260*/  LOP3.LUT R12, R0, 0x800, RZ, 0xfc, !PT ;  /* 0x00000800000c7812 */ /* 0x000fe400078efcff */
[----:B---3--:R-:W-:Y:S02]  /*3270*/  @!P4 SEL R13, R14, 0x80000000, P5 ;  /* 0x800000000e0dc807 */ /* 0x008fe40002800000 */
[----:B------:R-:W-:Y:S01]  /*3280*/  @!P3 LOP3.LUT R15, R10, R9, RZ, 0x3c, !PT ;  /* 0x000000090a0fb212 */ /* 0x000fe200078e3cff */
[C---:B------:R-:W-:Y:S01]  /*3290*/  VIADD R9, R0.reuse, 0x900 ;  /* 0x0000090000097836 */ /* 0x040fe20000000000 */
[----:B------:R-:W-:Y:S01]  /*32a0*/  ISETP.GE.U32.AND.EX P2, PT, RZ, UR5, PT, P2 ;  /* 0x00000005ff007c0c */ /* 0x000fe2000bf46120 */
[----:B------:R-:W-:Y:S01]  /*32b0*/  VIADD R10, R0, 0xa00 ;  /* 0x00000a00000a7836 */ /* 0x000fe20000000000 */
[----:B------:R-:W-:Y:S01]  /*32c0*/  ISETP.GE.U32.AND P6, PT, R12, UR4, PT ;  /* 0x000000040c007c0c */ /* 0x000fe2000bfc6070 */
[----:B------:R-:W-:Y:S01]  /*32d0*/  @!P1 IMAD.MOV.U32 R12, RZ, RZ, -0x1 ;  /* 0xffffffffff0c9424 */ /* 0x000fe200078e00ff */
[----:B------:R-:W-:Y:S01]  /*32e0*/  @!P4 LOP3.LUT R13, R13, R8, RZ, 0x3c, !PT ;  /* 0x000000080d0dc212 */ /* 0x000fe200078e3cff */
[----:B------:R-:W-:Y:S01]  /*32f0*/  @!P3 STG.E desc[UR8][R2.64+0x1400], R15 ;  /* 0x0014000f0200b986 */ /* 0x000fe2000c101908 */
[----:B-1----:R-:W-:-:S02]  /*3300*/  @!P1 ISETP.GT.AND P5, PT, R4, -0x1, PT ;  /* 0xffffffff0400980c */ /* 0x002fc40003fa4270 */
[----:B------:R-:W-:Y:S01]  /*3310*/  ISETP.GE.U32.AND.EX P0, PT, RZ, UR5, PT, P6 ;  /* 0x00000005ff007c0c */ /* 0x000fe2000bf06160 */
[----:B------:R-:W1:Y:S01]  /*3320*/  LDS R8, [R33+0x2800] ;  /* 0x0028000021087984 */ /* 0x000e620000000800 */
[----:B------:R-:W-:Y:S02]  /*3330*/  ISETP.GE.U32.AND P6, PT, R9, UR4, PT ;  /* 0x0000000409007c0c */ /* 0x000fe4000bfc6070 */
[----:B------:R-:W-:Y:S01]  /*3340*/  @!P1 SEL R9, R12, 0x80000000, P5 ;  /* 0x800000000c099807 */ /* 0x000fe20002800000 */
[----:B------:R-:W-:Y:S01]  /*3350*/  VIADD R12, R0, 0xb00 ;  /* 0x00000b00000c7836 */ /* 0x000fe20000000000 */
[----:B------:R-:W-:Y:S01]  /*3360*/  ISETP.GE.U32.AND.EX P6, PT, RZ, UR5, PT, P6 ;  /* 0x00000005ff007c0c */ /* 0x000fe2000bfc6160 */
[----:B------:R3:W-:Y:S01]  /*3370*/  @!P4 STG.E desc[UR8][R2.64+0x1000], R13 ;  /* 0x0010000d0200c986 */ /* 0x0007e2000c101908 */
[----:B------:R-:W-:Y:S01]  /*3380*/  ISETP.GE.U32.AND P5, PT, R10, UR4, PT ;  /* 0x000000040a007c0c */ /* 0x000fe2000bfa6070 */
[----:B------:R-:W-:Y:S01]  /*3390*/  @!P2 IMAD.MOV.U32 R10, RZ, RZ, -0x1 ;  /* 0xffffffffff0aa424 */ /* 0x000fe200078e00ff */
[----:B----4-:R-:W-:-:S02]  /*33a0*/  @!P1 LOP3.LUT R11, R9, R4, RZ, 0x3c, !PT ;  /* 0x00000004090b9212 */ /* 0x010fc400078e3cff */
[----:B--2---:R-:W-:Y:S01]  /*33b0*/  @!P2 ISETP.GT.AND P3, PT, R5, -0x1, PT ;  /* 0xffffffff0500a80c */ /* 0x004fe20003f64270 */
[----:B------:R-:W2:Y:S01]  /*33c0*/  LDS R4, [R33+0x2c00] ;  /* 0x002c000021047984 */ /* 0x000ea20000000800 */
[----:B------:R-:W-:Y:S01]  /*33d0*/  @!P0 IMAD.MOV.U32 R14, RZ, RZ, -0x1 ;  /* 0xffffffffff0e8424 */ /* 0x000fe200078e00ff */
[----:B------:R-:W-:Y:S02]  /*33e0*/  ISETP.GE.U32.AND P4, PT, R12, UR4, PT ;  /* 0x000000040c007c0c */ /* 0x000fe4000bf86070 */
[----:B------:R4:W-:Y:S01]  /*33f0*/  @!P1 STG.E desc[UR8][R2.64+0x1800], R11 ;  /* 0x0018000b02009986 */ /* 0x0009e2000c101908 */
[----:B------:R-:W-:Y:S01]  /*3400*/  @!P2 SEL R10, R10, 0x80000000, P3 ;  /* 0x800000000a0aa807 */ /* 0x000fe20001800000 */
[----:B------:R-:W-:Y:S01]  /*3410*/  @!P6 IMAD.MOV.U32 R12, RZ, RZ, -0x1 ;  /* 0xffffffffff0ce424 */ /* 0x000fe200078e00ff */
[----:B-----5:R-:W-:Y:S01]  /*3420*/  @!P0 ISETP.GT.AND P1, PT, R6, -0x1, PT ;  /* 0xffffffff0600880c */ /* 0x020fe20003f24270 */
[----:B------:R-:W5:Y:S01]  /*3430*/  LDS R9, [R33+0x3000] ;  /* 0x0030000021097984 */ /* 0x000f620000000800 */
[----:B---3--:R-:W-:-:S02]  /*3440*/  @!P2 LOP3.LUT R13, R10, R5, RZ, 0x3c, !PT ;  /* 0x000000050a0da212 */ /* 0x008fc400078e3cff */
[----:B------:R-:W-:Y:S01]  /*3450*/  @!P0 SEL R5, R14, 0x80000000, P1 ;  /* 0x800000000e058807 */ /* 0x000fe20000800000 */
[C---:B------:R-:W-:Y:S01]  /*3460*/  VIADD R14, R0.reuse, 0xf00 ;  /* 0x00000f00000e7836 */ /* 0x040fe20000000000 */
[----:B0-----:R-:W-:Y:S01]  /*3470*/  @!P6 ISETP.GT.AND P3, PT, R7, -0x1, PT ;  /* 0xffffffff0700e80c */ /* 0x001fe20003f64270 */
[----:B------:R0:W-:Y:S01]  /*3480*/  @!P2 STG.E desc[UR8][R2.64+0x1c00], R13 ;  /* 0x001c000d0200a986 */ /* 0x0001e2000c101908 */
[----:B------:R-:W-:Y:S02]  /*3490*/  ISETP.GE.U32.AND.EX P5, PT, RZ, UR5, PT, P5 ;  /* 0x00000005ff007c0c */ /* 0x000fe4000bfa6150 */
[----:B----4-:R-:W-:Y:S01]  /*34a0*/  @!P0 LOP3.LUT R11, R5, R6, RZ, 0x3c, !PT ;  /* 0x00000006050b8212 */ /* 0x010fe200078e3cff */
[----:B------:R-:W-:Y:S01]  /*34b0*/  VIADD R5, R0, 0xd00 ;  /* 0x00000d0000057836 */ /* 0x000fe20000000000 */
[----:B------:R-:W-:Y:S01]  /*34c0*/  @!P6 SEL R6, R12, 0x80000000, P3 ;  /* 0x800000000c06e807 */ /* 0x000fe20001800000 */
[C---:B------:R-:W-:Y:S01]  /*34d0*/  VIADD R12, R0.reuse, 0xe00 ;  /* 0x00000e00000c7836 */ /* 0x040fe20000000000 */
[----:B------:R-:W-:Y:S01]  /*34e0*/  LOP3.LUT R10, R0, 0xc00, RZ, 0xfc, !PT ;  /* 0x00000c00000a7812 */ /* 0x000fe200078efcff */
[----:B------:R-:W-:Y:S01]  /*34f0*/  @!P0 STG.E desc[UR8][R2.64+0x2000], R11 ;  /* 0x0020000b02008986 */ /* 0x000fe2000c101908 */
[----:B------:R-:W-:-:S02]  /*3500*/  @!P6 LOP3.LUT R15, R6, R7, RZ, 0x3c, !PT ;  /* 0x00000007060fe212 */ /* 0x000fc400078e3cff */
[----:B------:R-:W-:Y:S01]  /*3510*/  ISETP.GE.U32.AND P3, PT, R5, UR4, PT ;  /* 0x0000000405007c0c */ /* 0x000fe2000bf66070 */
[----:B------:R-:W3:Y:S01]  /*3520*/  LDS R6, [R33+0x3800] ;  /* 0x0038000021067984 */ /* 0x000ee20000000800 */
[----:B------:R-:W-:Y:S01]  /*3530*/  ISETP.GE.U32.AND P1, PT, R10, UR4, PT ;  /* 0x000000040a007c0c */ /* 0x000fe2000bf26070 */
[----:B------:R-:W-:Y:S01]  /*3540*/  @!P5 IMAD.MOV.U32 R16, RZ, RZ, -0x1 ;  /* 0xffffffffff10d424 */ /* 0x000fe200078e00ff */
[----:B------:R-:W-:Y:S01]  /*3550*/  ISETP.GE.U32.AND.EX P2, PT, RZ, UR5, PT, P4 ;  /* 0x00000005ff007c0c */ /* 0x000fe2000bf46140 */
[----:B------:R-:W4:Y:S01]  /*3560*/  LDS R5, [R33+0x3400] ;  /* 0x0034000021057984 */ /* 0x000f220000000800 */
[----:B-1----:R-:W-:Y:S02]  /*3570*/  @!P5 ISETP.GT.AND P0, PT, R8, -0x1, PT ;  /* 0xffffffff0800d80c */ /* 0x002fe40003f04270 */
[----:B------:R-:W-:Y:S01]  /*3580*/  ISETP.GE.U32.AND.EX P1, PT, RZ, UR5, PT, P1 ;  /* 0x00000005ff007c0c */ /* 0x000fe2000bf26110 */
[----:B------:R-:W1:Y:S01]  /*3590*/  LDS R10, [R33+0x4000] ;  /* 0x00400000210a7984 */ /* 0x000e620000000800 */
[----:B0-----:R-:W-:-:S02]  /*35a0*/  @!P5 SEL R13, R16, 0x80000000, P0 ;  /* 0x80000000100dd807 */ /* 0x001fc40000000000 */
[----:B------:R-:W-:Y:S01]  /*35b0*/  ISETP.GE.U32.AND P0, PT, R12, UR4, PT ;  /* 0x000000040c007c0c */ /* 0x000fe2000bf06070 */
[----:B------:R-:W0:Y:S01]  /*35c0*/  LDS R7, [R33+0x3c00] ;  /* 0x003c000021077984 */ /* 0x000e220000000800 */
[----:B------:R-:W-:Y:S01]  /*35d0*/  @!P5 LOP3.LUT R13, R13, R8, RZ, 0x3c, !PT ;  /* 0x000000080d0dd212 */ /* 0x000fe200078e3cff */
[C---:B------:R-:W-:Y:S01]  /*35e0*/  VIADD R12, R0.reuse, 0x1100 ;  /* 0x00001100000c7836 */ /* 0x040fe20000000000 */
[----:B------:R-:W-:Y:S01]  /*35f0*/  LOP3.LUT R8, R0, 0x1000, RZ, 0xfc, !PT ;  /* 0x0000100000087812 */ /* 0x000fe200078efcff */
[----:B------:R-:W0:Y:S01]  /*3600*/  LDS R11, [R33+0x4400] ;  /* 0x00440000210b7984 */ /* 0x000e220000000800 */
[----:B------:R-:W-:Y:S01]  /*3610*/  @!P2 IMAD.MOV.U32 R17, RZ, RZ, -0x1 ;  /* 0xffffffffff11a424 */ /* 0x000fe200078e00ff */
[----:B------:R-:W-:Y:S02]  /*3620*/  ISETP.GE.U32.AND.EX P0, PT, RZ, UR5, PT, P0 ;  /* 0x00000005ff007c0c */ /* 0x000fe4000bf06100 */
[----:B------:R-:W-:Y:S01]  /*3630*/  @!P6 STG.E desc[UR8][R2.64+0x2400], R15 ;  /* 0x0024000f0200e986 */ /* 0x000fe2000c101908 */
[----:B--2---:R-:W-:-:S02]  /*3640*/  @!P2 ISETP.GT.AND P6, PT, R4, -0x1, PT ;  /* 0xffffffff0400a80c */ /* 0x004fc40003fc4270 */
[----:B------:R-:W-:Y:S01]  /*3650*/  ISETP.GE.U32.AND.EX P3, PT, RZ, UR5, PT, P3 ;  /* 0x00000005ff007c0c */ /* 0x000fe2000bf66130 */
[----:B------:R2:W-:Y:S01]  /*3660*/  @!P5 STG.E desc[UR8][R2.64+0x2800], R13 ;  /* 0x0028000d0200d986 */ /* 0x0005e2000c101908 */
[----:B------:R-:W-:Y:S01]  /*3670*/  ISETP.GE.U32.AND P5, PT, R8, UR4, PT ;  /* 0x0000000408007c0c */ /* 0x000fe2000bfa6070 */
[----:B------:R-:W-:Y:S01]  /*3680*/  @!P1 IMAD.MOV.U32 R8, RZ, RZ, -0x1 ;  /* 0xffffffffff089424 */ /* 0x000fe200078e00ff */
[----:B------:R-:W-:Y:S02]  /*3690*/  @!P2 SEL R17, R17, 0x80000000, P6 ;  /* 0x800000001111a807 */ /* 0x000fe40003000000 */
[----:B-----5:R-:W-:Y:S02]  /*36a0*/  @!P1 ISETP.GT.AND P6, PT, R9, -0x1, PT ;  /* 0xffffffff0900980c */ /* 0x020fe40003fc4270 */
[----:B------:R-:W-:Y:S02]  /*36b0*/  ISETP.GE.U32.AND P4, PT, R14, UR4, PT ;  /* 0x000000040e007c0c */ /* 0x000fe4000bf86070 */
[----:B------:R-:W-:-:S02]  /*36c0*/  @!P1 SEL R8, R8, 0x80000000, P6 ;  /* 0x8000000008089807 */ /* 0x000fc40003000000 */
[----:B------:R-:W-:Y:S01]  /*36d0*/  ISETP.GE.U32.AND.EX P5, PT, RZ, UR5, PT, P5 ;  /* 0x00000005ff007c0c */ /* 0x000fe2000bfa6150 */
[----:B--2---:R-:W-:Y:S01]  /*36e0*/  @!P0 IMAD.MOV.U32 R13, RZ, RZ, -0x1 ;  /* 0xffffffffff0d8424 */ /* 0x004fe200078e00ff */
[----:B------:R-:W-:Y:S02]  /*36f0*/  ISETP.GE.U32.AND.EX P4, PT, RZ, UR5, PT, P4 ;  /* 0x00000005ff007c0c */ /* 0x000fe4000bf86140 */
[----:B------:R-:W-:Y:S01]  /*3700*/  @!P1 LOP3.LUT R9, R8, R9, RZ, 0x3c, !PT ;  /* 0x0000000908099212 */ /* 0x000fe200078e3cff */
[----:B------:R-:W-:Y:S01]  /*3710*/  VIADD R8, R0, 0x1200 ;  /* 0x0000120000087836 */ /* 0x000fe20000000000 */
[----:B------:R-:W-:Y:S01]  /*3720*/  ISETP.GE.U32.AND P6, PT, R12, UR4, PT ;  /* 0x000000040c007c0c */ /* 0x000fe2000bfc6070 */
[----:B------:R-:W-:Y:S01]  /*3730*/  @!P3 IMAD.MOV.U32 R0, RZ, RZ, -0x1 ;  /* 0xffffffffff00b424 */ /* 0x000fe200078e00ff */
[----:B------:R-:W-:Y:S01]  /*3740*/  @!P2 LOP3.LUT R17, R17, R4, RZ, 0x3c, !PT ;  /* 0x000000041111a212 */ /* 0x000fe200078e3cff */
[----:B------:R2:W-:Y:S01]  /*3750*/  @!P1 STG.E desc[UR8][R2.64+0x3000], R9 ;  /* 0x0030000902009986 */ /* 0x0005e2000c101908 */
[----:B------:R-:W-:-:S02]  /*3760*/  ISETP.GE.U32.AND.EX P6, PT, RZ, UR5, PT, P6 ;  /* 0x00000005ff007c0c */ /* 0x000fc4000bfc6160 */
[----:B---3--:R-:W-:Y:S01]  /*3770*/  @!P0 ISETP.GT.AND P1, PT, R6, -0x1, PT ;  /* 0xffffffff0600880c */ /* 0x008fe20003f24270 */
[----:B------:R3:W-:Y:S01]  /*3780*/  @!P2 STG.E desc[UR8][R2.64+0x2c00], R17 ;  /* 0x002c00110200a986 */ /* 0x0007e2000c101908 */
[----:B----4-:R-:W-:Y:S01]  /*3790*/  @!P3 ISETP.GT.AND P2, PT, R5, -0x1, PT ;  /* 0xffffffff0500b80c */ /* 0x010fe20003f44270 */
[----:B------:R-:W-:Y:S01]  /*37a0*/  @!P5 IMAD.MOV.U32 R12, RZ, RZ, -0x1 ;  /* 0xffffffffff0cd424 */ /* 0x000fe200078e00ff */
[----:B------:R-:W-:Y:S01]  /*37b0*/  @!P0 SEL R13, R13, 0x80000000, P1 ;  /* 0x800000000d0d8807 */ /* 0x000fe20000800000 */
[----:B------:R-:W-:Y:S01]  /*37c0*/  @!P4 IMAD.MOV.U32 R4, RZ, RZ, -0x1 ;  /* 0xffffffffff04c424 */ /* 0x000fe200078e00ff */
[----:B-1----:R-:W-:Y:S02]  /*37d0*/  @!P5 ISETP.GT.AND P1, PT, R10, -0x1, PT ;  /* 0xffffffff0a00d80c */ /* 0x002fe40003f24270 */
[----:B------:R-:W-:Y:S02]  /*37e0*/  @!P3 SEL R0, R0, 0x80000000, P2 ;  /* 0x800000000000b807 */ /* 0x000fe40001000000 */
[----:B0-----:R-:W-:Y:S01]  /*37f0*/  @!P4 ISETP.GT.AND P2, PT, R7, -0x1, PT ;  /* 0xffffffff0700c80c */ /* 0x001fe20003f44270 */
[----:B------:R-:W-:Y:S01]  /*3800*/  @!P6 IMAD.MOV.U32 R14, RZ, RZ, -0x1 ;  /* 0xffffffffff0ee424 */ /* 0x000fe200078e00ff */
[----:B--2---:R-:W-:-:S02]  /*3810*/  @!P5 SEL R9, R12, 0x80000000, P1 ;  /* 0x800000000c09d807 */ /* 0x004fc40000800000 */
[----:B------:R-:W-:Y:S02]  /*3820*/  ISETP.GE.U32.AND P1, PT, R8, UR4, PT ;  /* 0x0000000408007c0c */ /* 0x000fe4000bf26070 */
[----:B------:R-:W-:Y:S02]  /*3830*/  @!P4 SEL R4, R4, 0x80000000, P2 ;  /* 0x800000000404c807 */ /* 0x000fe40001000000 */
[----:B------:R-:W-:Y:S02]  /*3840*/  @!P6 ISETP.GT.AND P2, PT, R11, -0x1, PT ;  /* 0xffffffff0b00e80c */ /* 0x000fe40003f44270 */
[----:B------:R-:W-:Y:S02]  /*3850*/  ISETP.GE.U32.AND.EX P1, PT, RZ, UR5, PT, P1 ;  /* 0x00000005ff007c0c */ /* 0x000fe4000bf26110 */
[----:B------:R-:W-:Y:S02]  /*3860*/  @!P3 LOP3.LUT R5, R0, R5, RZ, 0x3c, !PT ;  /* 0x000000050005b212 */ /* 0x000fe400078e3cff */
[----:B------:R-:W-:-:S02]  /*3870*/  @!P6 SEL R0, R14, 0x80000000, P2 ;  /* 0x800000000e00e807 */ /* 0x000fc40001000000 */
[----:B------:R-:W-:Y:S01]  /*3880*/  @!P0 LOP3.LUT R13, R13, R6, RZ, 0x3c, !PT ;  /* 0x000000060d0d8212 */ /* 0x000fe200078e3cff */
[----:B------:R3:W-:Y:S01]  /*3890*/  @!P3 STG.E desc[UR8][R2.64+0x3400], R5 ;  /* 0x003400050200b986 */ /* 0x0007e2000c101908 */
[----:B------:R-:W-:Y:S02]  /*38a0*/  @!P4 LOP3.LUT R7, R4, R7, RZ, 0x3c, !PT ;  /* 0x000000070407c212 */ /* 0x000fe400078e3cff */
[----:B------:R-:W-:Y:S01]  /*38b0*/  @!P5 LOP3.LUT R9, R9, R10, RZ, 0x3c, !PT ;  /* 0x0000000a0909d212 */ /* 0x000fe200078e3cff */
[----:B------:R3:W-:Y:S01]  /*38c0*/  @!P0 STG.E desc[UR8][R2.64+0x3800], R13 ;  /* 0x0038000d02008986 */ /* 0x0007e2000c101908 */
[----:B------:R-:W-:-:S03]  /*38d0*/  @!P6 LOP3.LUT R11, R0, R11, RZ, 0x3c, !PT ;  /* 0x0000000b000be212 */ /* 0x000fc600078e3cff */
[----:B------:R3:W-:Y:S04]  /*38e0*/  @!P4 STG.E desc[UR8][R2.64+0x3c00], R7 ;  /* 0x003c00070200c986 */ /* 0x0007e8000c101908 */
[----:B------:R3:W-:Y:S04]  /*38f0*/  @!P5 STG.E desc[UR8][R2.64+0x4000], R9 ;  /* 0x004000090200d986 */ /* 0x0007e8000c101908 */
[----:B------:R3:W-:Y:S01]  /*3900*/  @!P6 STG.E desc[UR8][R2.64+0x4400], R11 ;  /* 0x0044000b0200e986 */ /* 0x0007e2000c101908 */
[----:B------:R-:W-:Y:S05]  /*3910*/  @P1 EXIT ;  /* 0x000000000000194d */ /* 0x000fea0003800000 */
[----:B------:R-:W0:Y:S01]  /*3920*/  LDS R33, [R33+0x4800] ;  /* 0x0048000021217984 */ /* 0x000e220000000800 */
[----:B------:R-:W-:Y:S01]  /*3930*/  IMAD.MOV.U32 R0, RZ, RZ, -0x1 ;  /* 0xffffffffff007424 */ /* 0x000fe200078e00ff */
[----:B0-----:R-:W-:-:S04]  /*3940*/  ISETP.GT.AND P0, PT, R33, -0x1, PT ;  /* 0xffffffff2100780c */ /* 0x001fc80003f04270 */
[----:B------:R-:W-:-:S04]  /*3950*/  SEL R0, R0, 0x80000000, P0 ;  /* 0x8000000000007807 */ /* 0x000fc80000000000 */
[----:B---3--:R-:W-:-:S05]  /*3960*/  LOP3.LUT R5, R0, R33, RZ, 0x3c, !PT ;  /* 0x0000002100057212 */ /* 0x008fca00078e3cff */
[----:B------:R-:W-:Y:S01]  /*3970*/  STG.E desc[UR8][R2.64+0x4800], R5 ;  /* 0x0048000502007986 */ /* 0x000fe2000c101908 */
[----:B------:R-:W-:Y:S05]  /*3980*/  EXIT ;  /* 0x000000000000794d */ /* 0x000fea0003800000 */
.L_x_217:
        /* <DEDUP_REMOVED lines=15> */
.L_x_362:


//--------------------- .text._ZN3cub18CUB_300001_SM_10006detail8for_each13static_kernelINS2_12policy_hub_t12policy_500_tEmN6thrust24THRUST_300001_SM_1000_NS8cuda_cub20__uninitialized_fill7functorINS7_10device_ptrIiEEiEEEEvT0_T1_ --------------------------
	.section	.text._ZN3cub18CUB_300001_SM_10006detail8for_each13static_kernelINS2_12policy_hub_t12policy_500_tEmN6thrust24THRUST_300001_SM_1000_NS8cuda_cub20__uninitialized_fill7functorINS7_10device_ptrIiEEiEEEEvT0_T1_,"ax",@progbits
	.align	128
        .global         _ZN3cub18CUB_300001_SM_10006detail8for_each13static_kernelINS2_12policy_hub_t12policy_500_tEmN6thrust24THRUST_300001_SM_1000_NS8cuda_cub20__uninitialized_fill7functorINS7_10device_ptrIiEEiEEEEvT0_T1_
        .type           _ZN3cub18CUB_300001_SM_10006detail8for_each13static_kernelINS2_12policy_hub_t12policy_500_tEmN6thrust24THRUST_300001_SM_1000_NS8cuda_cub20__uninitialized_fill7functorINS7_10device_ptrIiEEiEEEEvT0_T1_,@function
        .size           _ZN3cub18CUB_300001_SM_10006detail8for_each13static_kernelINS2_12policy_hub_t12policy_500_tEmN6thrust24THRUST_300001_SM_1000_NS8cuda_cub20__uninitialized_fill7functorINS7_10device_ptrIiEEiEEEEvT0_T1_,(.L_x_363 - _ZN3cub18CUB_300001_SM_10006detail8for_each13static_kernelINS2_12policy_hub_t12policy_500_tEmN6thrust24THRUST_300001_SM_1000_NS8cuda_cub20__uninitialized_fill7functorINS7_10device_ptrIiEEiEEEEvT0_T1_)
        .other          _ZN3cub18CUB_300001_SM_10006detail8for_each13static_kernelINS2_12policy_hub_t12policy_500_tEmN6thrust24THRUST_300001_SM_1000_NS8cuda_cub20__uninitialized_fill7functorINS7_10device_ptrIiEEiEEEEvT0_T1_,@"STO_CUDA_ENTRY STV_DEFAULT"
_ZN3cub18CUB_300001_SM_10006detail8for_each13static_kernelINS2_12policy_hub_t12policy_500_tEmN6thrust24THRUST_300001_SM_1000_NS8cuda_cub20__uninitialized_fill7functorINS7_10device_ptrIiEEiEEEEvT0_T1_:
.text._ZN3cub18CUB_300001_SM_10006detail8for_each13static_kernelINS2_12policy_hub_t12policy_500_tEmN6thrust24THRUST_300001_SM_1000_NS8cuda_cub20__uninitialized_fill7functorINS7_10device_ptrIiEEiEEEEvT0_T1_:
[----:B------:R-:W-:Y:S08]  /*0000*/  LDC R1, c[0x0][0x37c] ;  /* 0x0000df00ff017b82 */ /* 0x000ff00000000800 */
[----:B------:R-:W0:Y:S01]  /*0010*/  S2UR UR4, SR_CTAID.X ;  /* 0x00000000000479c3 */ /* 0x000e220000002500 */
[----:B------:R-:W1:Y:S01]  /*0020*/  LDCU.64 UR6, c[0x0][0x380] ;  /* 0x00007000ff0677ac */ /* 0x000e620008000a00 */
[----:B------:R-:W2:Y:S01]  /*0030*/  LDCU.64 UR8, c[0x0][0x358] ;  /* 0x00006b00ff0877ac */ /* 0x000ea20008000a00 */
[----:B0-----:R-:W-:-:S04]  /*0040*/  UIMAD.WIDE.U32 UR4, UR4, 0x200, URZ ;  /* 0x00000200040478a5 */ /* 0x001fc8000f8e00ff */
[----:B-1----:R-:W-:-:S04]  /*0050*/  UIADD3 UR6, UP0, UPT, -UR4, UR6, URZ ;  /* 0x0000000604067290 */ /* 0x002fc8000ff1e1ff */
[----:B------:R-:W-:Y:S02]  /*0060*/  UIADD3.X UR7, UPT, UPT, ~UR5, UR7, URZ, UP0, !UPT ;  /* 0x0000000705077290 */ /* 0x000fe400087fe5ff */
[----:B------:R-:W-:-:S04]  /*0070*/  UISETP.GE.U32.AND UP0, UPT, UR6, 0x200, UPT ;  /* 0x000002000600788c */ /* 0x000fc8000bf06070 */
[----:B------:R-:W-:-:S09]  /*0080*/  UISETP.GE.U32.AND.EX UP0, UPT, UR7, URZ, UPT, UP0 ;  /* 0x000000ff0700728c */ /* 0x000fd2000bf06100 */
[----:B--2---:R-:W-:Y:S05]  /*0090*/  BRA.U !UP0, `(.L_x_218) ;  /* 0x0000000108287547 */ /* 0x004fea000b800000 */
[----:B------:R-:W0:Y:S01]  /*00a0*/  S2R R0, SR_TID.X ;  /* 0x0000000000007919 */ /* 0x000e220000002100 */
[----:B------:R-:W1:Y:S01]  /*00b0*/  LDCU.64 UR6, c[0x0][0x388] ;  /* 0x00007100ff0677ac */ /* 0x000e620008000a00 */
[----:B------:R-:W2:Y:S01]  /*00c0*/  LDC R5, c[0x0][0x390] ;  /* 0x0000e400ff057b82 */ /* 0x000ea20000000800 */
[----:B0-----:R-:W-:-:S05]  /*00d0*/  IADD3 R0, P0, PT, R0, UR4, RZ ;  /* 0x0000000400007c10 */ /* 0x001fca000ff1e0ff */
[----:B------:R-:W-:Y:S01]  /*00e0*/  IMAD.X R3, RZ, RZ, UR5, P0 ;  /* 0x00000005ff037e24 */ /* 0x000fe200080e06ff */
[----:B-1----:R-:W-:-:S04]  /*00f0*/  LEA R2, P0, R0, UR6, 0x2 ;  /* 0x0000000600027c11 */ /* 0x002fc8000f8010ff */
[----:B------:R-:W-:-:S05]  /*0100*/  LEA.HI.X R3, R0, UR7, R3, 0x2, P0 ;  /* 0x0000000700037c11 */ /* 0x000fca00080f1403 */
[----:B--2---:R-:W-:Y:S04]  /*0110*/  STG.E desc[UR8][R2.64], R5 ;  /* 0x0000000502007986 */ /* 0x004fe8000c101908 */
[----:B------:R-:W-:Y:S01]  /*0120*/  STG.E desc[UR8][R2.64+0x400], R5 ;  /* 0x0004000502007986 */ /* 0x000fe2000c101908 */
[----:B------:R-:W-:Y:S05]  /*0130*/  EXIT ;  /* 0x000000000000794d */ /* 0x000fea0003800000 */
.L_x_218:
[----:B------:R-:W0:Y:S01]  /*0140*/  S2R R0, SR_TID.X ;  /* 0x0000000000007919 */ /* 0x000e220000002100 */
[----:B------:R-:W-:Y:S01]  /*0150*/  IMAD.U32 R2, RZ, RZ, UR7 ;  /* 0x00000007ff027e24 */ /* 0x000fe2000f8e00ff */
[----:B------:R-:W1:Y:S01]  /*0160*/  LDCU.64 UR10, c[0x0][0x388] ;  /* 0x00007100ff0a77ac */ /* 0x000e620008000a00 */
[----:B------:R-:W-:Y:S01]  /*0170*/  IMAD.U32 R4, RZ, RZ, UR7 ;  /* 0x00000007ff047e24 */ /* 0x000fe2000f8e00ff */
[----:B0-----:R-:W-:-:S04]  /*0180*/  ISETP.LT.U32.AND P0, PT, R0, UR6, PT ;  /* 0x0000000600007c0c */ /* 0x001fc8000bf01070 */
[----:B------:R-:W-:Y:S01]  /*0190*/  ISETP.GT.U32.AND.EX P0, PT, R2, RZ, PT, P0 ;  /* 0x000000ff0200720c */ /* 0x000fe20003f04100 */
[C---:B------:R-:W-:Y:S01]  /*01a0*/  VIADD R2, R0.reuse, 0x100 ;  /* 0x0000010000027836 */ /* 0x040fe20000000000 */
[----:B------:R-:W-:-:S04]  /*01b0*/  IADD3 R0, P2, PT, R0, UR4, RZ ;  /* 0x0000000400007c10 */ /* 0x000fc8000ff5e0ff */
[----:B------:R-:W-:Y:S01]  /*01c0*/  ISETP.LT.U32.AND P1, PT, R2, UR6, PT ;  /* 0x0000000602007c0c */ /* 0x000fe2000bf21070 */
[----:B------:R-:W-:Y:S01]  /*01d0*/  IMAD.X R3, RZ, RZ, UR5, P2 ;  /* 0x00000005ff037e24 */ /* 0x000fe200090e06ff */
[----:B-1----:R-:W-:Y:S02]  /*01e0*/  LEA R2, P2, R0, UR10, 0x2 ;  /* 0x0000000a00027c11 */ /* 0x002fe4000f8410ff */
[----:B------:R-:W-:Y:S02]  /*01f0*/  ISETP.GT.U32.AND.EX P1, PT, R4, RZ, PT, P1 ;  /* 0x000000ff0400720c */ /* 0x000fe40003f24110 */
[----:B------:R-:W-:Y:S01]  /*0200*/  LEA.HI.X R3, R0, UR11, R3, 0x2, P2 ;  /* 0x0000000b00037c11 */ /* 0x000fe200090f1403 */
[----:B------:R-:W0:Y:S04]  /*0210*/  @P0 LDC R5, c[0x0][0x390] ;  /* 0x0000e400ff050b82 */ /* 0x000e280000000800 */
[----:B0-----:R0:W-:Y:S06]  /*0220*/  @P0 STG.E desc[UR8][R2.64], R5 ;  /* 0x0000000502000986 */ /* 0x0011ec000c101908 */
[----:B------:R-:W-:Y:S05]  /*0230*/  @!P1 EXIT ;  /* 0x000000000000994d */ /* 0x000fea0003800000 */
[----:B0-----:R-:W0:Y:S02]  /*0240*/  LDC R5, c[0x0][0x390] ;  /* 0x0000e400ff057b82 */ /* 0x001e240000000800 */
[----:B0-----:R-:W-:Y:S01]  /*0250*/  STG.E desc[UR8][R2.64+0x400], R5 ;  /* 0x0004000502007986 */ /* 0x001fe2000c101908 */
[----:B------:R-:W-:Y:S05]  /*0260*/  EXIT ;  /* 0x000000000000794d */ /* 0x000fea0003800000 */
.L_x_219:
        /* <DEDUP_REMOVED lines=9> */
.L_x_363:


//--------------------- .text._ZN3cub18CUB_300001_SM_10006detail8for_each13static_kernelINS2_12policy_hub_t12policy_500_tEmN6thrust24THRUST_300001_SM_1000_NS8cuda_cub20__uninitialized_fill7functorINS7_10device_ptrIfEEfEEEEvT0_T1_ --------------------------
	.section	.text._ZN3cub18CUB_300001_SM_10006detail8for_each13static_kernelINS2_12policy_hub_t12policy_500_tEmN6thrust24THRUST_300001_SM_1000_NS8cuda_cub20__uninitialized_fill7functorINS7_10device_ptrIfEEfEEEEvT0_T1_,"ax",@progbits
	.align	128
        .global         _ZN3cub18CUB_300001_SM_10006detail8for_each13static_kernelINS2_12policy_hub_t12policy_500_tEmN6thrust24THRUST_300001_SM_1000_NS8cuda_cub20__uninitialized_fill7functorINS7_10device_ptrIfEEfEEEEvT0_T1_
        .type           _ZN3cub18CUB_300001_SM_10006detail8for_each13static_kernelINS2_12policy_hub_t12policy_500_tEmN6thrust24THRUST_300001_SM_1000_NS8cuda_cub20__uninitialized_fill7functorINS7_10device_ptrIfEEfEEEEvT0_T1_,@function
        .size           _ZN3cub18CUB_300001_SM_10006detail8for_each13static_kernelINS2_12policy_hub_t12policy_500_tEmN6thrust24THRUST_300001_SM_1000_NS8cuda_cub20__uninitialized_fill7functorINS7_10device_ptrIfEEfEEEEvT0_T1_,(.L_x_364 - _ZN3cub18CUB_300001_SM_10006detail8for_each13static_kernelINS2_12policy_hub_t12policy_500_tEmN6thrust24THRUST_300001_SM_1000_NS8cuda_cub20__uninitialized_fill7functorINS7_10device_ptrIfEEfEEEEvT0_T1_)
        .other          _ZN3cub18CUB_300001_SM_10006detail8for_each13static_kernelINS2_12policy_hub_t12policy_500_tEmN6thrust24THRUST_300001_SM_1000_NS8cuda_cub20__uninitialized_fill7functorINS7_10device_ptrIfEEfEEEEvT0_T1_,@"STO_CUDA_ENTRY STV_DEFAULT"
_ZN3cub18CUB_300001_SM_10006detail8for_each13static_kernelINS2_12policy_hub_t12policy_500_tEmN6thrust24THRUST_300001_SM_1000_NS8cuda_cub20__uninitialized_fill7functorINS7_10device_ptrIfEEfEEEEvT0_T1_:
.text._ZN3cub18CUB_300001_SM_10006detail8for_each13static_kernelINS2_12policy_hub_t12policy_500_tEmN6thrust24THRUST_300001_SM_1000_NS8cuda_cub20__uninitialized_fill7functorINS7_10device_ptrIfEEfEEEEvT0_T1_:
        /* <DEDUP_REMOVED lines=20> */
.L_x_220:
        /* <DEDUP_REMOVED lines=19> */
.L_x_221:
        /* <DEDUP_REMOVED lines=9> */
.L_x_364:


//--------------------- .text._ZN3cub18CUB_300001_SM_10006detail11EmptyKernelIvEEvv --------------------------
	.section	.text._ZN3cub18CUB_300001_SM_10006detail11EmptyKernelIvEEvv,"ax",@progbits
	.align	128
        .global         _ZN3cub18CUB_300001_SM_10006detail11EmptyKernelIvEEvv
        .type           _ZN3cub18CUB_300001_SM_10006detail11EmptyKernelIvEEvv,@function
        .size           _ZN3cub18CUB_300001_SM_10006detail11EmptyKernelIvEEvv,(.L_x_365 - _ZN3cub18CUB_300001_SM_10006detail11EmptyKernelIvEEvv)
        .other          _ZN3cub18CUB_300001_SM_10006detail11EmptyKernelIvEEvv,@"STO_CUDA_ENTRY STV_DEFAULT"
_ZN3cub18CUB_300001_SM_10006detail11EmptyKernelIvEEvv:
.text._ZN3cub18CUB_300001_SM_10006detail11EmptyKernelIvEEvv:
[----:B------:R-:W-:Y:S01]  /*0000*/  LDC R1, c[0x0][0x37c] ;  /* 0x0000df00ff017b82 */ /* 0x000fe20000000800 */
[----:B------:R-:W-:Y:S05]  /*0010*/  EXIT ;  /* 0x000000000000794d */ /* 0x000fea0003800000 */
.L_x_222:
        /* <DEDUP_REMOVED lines=14> */
.L_x_365:


//--------------------- .text._Z13top_k_gpu_optILj128EEvPfiiS0_Pi --------------------------
	.section	.text._Z13top_k_gpu_optILj128EEvPfiiS0_Pi,"ax",@progbits
	.align	128
        .global         _Z13top_k_gpu_optILj128EEvPfiiS0_Pi
        .type           _Z13top_k_gpu_optILj128EEvPfiiS0_Pi,@function
        .size           _Z13top_k_gpu_optILj128EEvPfiiS0_Pi,(.L_x_366 - _Z13top_k_gpu_optILj128EEvPfiiS0_Pi)
        .other          _Z13top_k_gpu_optILj128EEvPfiiS0_Pi,@"STO_CUDA_ENTRY STV_DEFAULT"
_Z13top_k_gpu_optILj128EEvPfiiS0_Pi:
.text._Z13top_k_gpu_optILj128EEvPfiiS0_Pi:
[----:B------:R-:W-:Y:S01]  /*0000*/  LDC R1, c[0x0][0x37c] ;  /* 0x0000df00ff017b82 */ /* 0x000fe20000000800 */
[----:B------:R-:W0:Y:S07]  /*0010*/  S2R R5, SR_TID.X ;  /* 0x0000000000057919 */ /* 0x000e2e0000002100 */
[----:B------:R-:W1:Y:S01]  /*0020*/  LDC R9, c[0x0][0x38c] ;  /* 0x0000e300ff097b82 */ /* 0x000e620000000800 */
[----:B------:R-:W-:Y:S01]  /*0030*/  UMOV UR4, 0x400 ;  /* 0x0000040000047882 */ /* 0x000fe20000000000 */
[----:B------:R-:W2:Y:S06]  /*0040*/  S2R R0, SR_CTAID.X ;  /* 0x0000000000007919 */ /* 0x000eac0000002500 */
[----:B------:R-:W3:Y:S08]  /*0050*/  S2UR UR5, SR_CgaCtaId ;  /* 0x00000000000579c3 */ /* 0x000ef00000008800 */
[----:B------:R-:W4:Y:S01]  /*0060*/  LDC R8, c[0x0][0x370] ;  /* 0x0000dc00ff087b82 */ /* 0x000f220000000800 */
[----:B-1----:R-:W-:Y:S01]  /*0070*/  ISETP.GE.AND P0, PT, R9, 0x1, PT ;  /* 0x000000010900780c */ /* 0x002fe20003f06270 */
[----:B0-----:R-:W-:Y:S01]  /*0080*/  IMAD R4, R5, R9, RZ ;  /* 0x0000000905047224 */ /* 0x001fe200078e02ff */
[----:B---3--:R-:W-:Y:S01]  /*0090*/  ULEA UR4, UR5, UR4, 0x18 ;  /* 0x0000000405047291 */ /* 0x008fe2000f8ec0ff */
[----:B--2---:R-:W-:-:S05]  /*00a0*/  IMAD R3, R0, 0x80, R5 ;  /* 0x0000008000037824 */ /* 0x004fca00078e0205 */
[----:B------:R-:W-:-:S05]  /*00b0*/  LEA R2, R4, UR4, 0x2 ;  /* 0x0000000404027c11 */ /* 0x000fca000f8e10ff */
[----:B------:R-:W-:Y:S01]  /*00c0*/  IMAD R6, R9, 0x200, R2 ;  /* 0x0000020009067824 */ /* 0x000fe200078e0202 */
[----:B------:R-:W-:Y:S06]  /*00d0*/  @!P0 BRA `(.L_x_223) ;  /* 0x0000000400248947 */ /* 0x000fec0003800000 */
[C---:B------:R-:W-:Y:S02]  /*00e0*/  IADD3 R7, PT, PT, R9.reuse, -0x1, RZ ;  /* 0xffffffff09077810 */ /* 0x040fe40007ffe0ff */
[----:B------:R-:W-:Y:S02]  /*00f0*/  LOP3.LUT R14, R9, 0x7, RZ, 0xc0, !PT ;  /* 0x00000007090e7812 */ /* 0x000fe400078ec0ff */
[----:B------:R-:W-:Y:S01]  /*0100*/  ISETP.GE.U32.AND P1, PT, R7, 0x7, PT ;  /* 0x000000070700780c */ /* 0x000fe20003f26070 */
[----:B------:R-:W-:Y:S01]  /*0110*/  IMAD.MOV.U32 R7, RZ, RZ, RZ ;  /* 0x000000ffff077224 */ /* 0x000fe200078e00ff */
[----:B------:R-:W-:-:S11]  /*0120*/  ISETP.NE.AND P0, PT, R14, RZ, PT ;  /* 0x000000ff0e00720c */ /* 0x000fd60003f05270 */
[----:B------:R-:W-:Y:S05]  /*0130*/  @!P1 BRA `(.L_x_224) ;  /* 0x0000000000749947 */ /* 0x000fea0003800000 */
[----:B------:R-:W-:Y:S01]  /*0140*/  LEA R10, R5, 0x200, 0x2 ;  /* 0x00000200050a7811 */ /* 0x000fe200078e10ff */
[----:B------:R-:W-:Y:S01]  /*0150*/  VIADD R12, R2, 0x10 ;  /* 0x00000010020c7836 */ /* 0x000fe20000000000 */
[----:B------:R-:W-:Y:S01]  /*0160*/  LOP3.LUT R7, R9, 0x7ffffff8, RZ, 0xc0, !PT ;  /* 0x7ffffff809077812 */ /* 0x000fe200078ec0ff */
[----:B------:R-:W-:Y:S01]  /*0170*/  IMAD.MOV.U32 R15, RZ, RZ, -0x1 ;  /* 0xffffffffff0f7424 */ /* 0x000fe200078e00ff */
[----:B------:R-:W-:Y:S01]  /*0180*/  MOV R13, 0xff7fffff ;  /* 0xff7fffff000d7802 */ /* 0x000fe20000000f00 */
[----:B------:R-:W-:Y:S02]  /*0190*/  IMAD R10, R10, R9, UR4 ;  /* 0x000000040a0a7e24 */ /* 0x000fe4000f8e0209 */
[----:B------:R-:W-:-:S03]  /*01a0*/  IMAD.MOV R11, RZ, RZ, -R7 ;  /* 0x000000ffff0b7224 */ /* 0x000fc600078e0a07 */
[----:B------:R-:W-:-:S07]  /*01b0*/  IADD3 R10, PT, PT, R10, 0x10, RZ ;  /* 0x000000100a0a7810 */ /* 0x000fce0007ffe0ff */
.L_x_225:
[----:B------:R-:W-:Y:S01]  /*01c0*/  VIADD R11, R11, 0x8 ;  /* 0x000000080b0b7836 */ /* 0x000fe20000000000 */
[----:B------:R-:W-:Y:S04]  /*01d0*/  STS [R12+-0x10], R13 ;  /* 0xfffff00d0c007388 */ /* 0x000fe80000000800 */
[----:B------:R-:W-:Y:S01]  /*01e0*/  STS [R10+-0x10], R15 ;  /* 0xfffff00f0a007388 */ /* 0x000fe20000000800 */
[----:B------:R-:W-:-:S03]  /*01f0*/  ISETP.NE.AND P1, PT, R11, RZ, PT ;  /* 0x000000ff0b00720c */ /* 0x000fc60003f25270 */
[----:B------:R-:W-:Y:S04]  /*0200*/  STS [R12+-0xc], R13 ;  /* 0xfffff40d0c007388 */ /* 0x000fe80000000800 */
[----:B------:R-:W-:Y:S04]  /*0210*/  STS [R10+-0xc], R15 ;  /* 0xfffff40f0a007388 */ /* 0x000fe80000000800 */
[----:B------:R-:W-:Y:S04]  /*0220*/  STS [R12+-0x8], R13 ;  /* 0xfffff80d0c007388 */ /* 0x000fe80000000800 */
[----:B------:R-:W-:Y:S04]  /*0230*/  STS [R10+-0x8], R15 ;  /* 0xfffff80f0a007388 */ /* 0x000fe80000000800 */
[----:B------:R-:W-:Y:S04]  /*0240*/  STS [R12+-0x4], R13 ;  /* 0xfffffc0d0c007388 */ /* 0x000fe80000000800 */
[----:B------:R-:W-:Y:S04]  /*0250*/  STS [R10+-0x4], R15 ;  /* 0xfffffc0f0a007388 */ /* 0x000fe80000000800 */
[----:B------:R-:W-:Y:S04]  /*0260*/  STS [R12], R13 ;  /* 0x0000000d0c007388 */ /* 0x000fe80000000800 */
[----:B------:R-:W-:Y:S04]  /*0270*/  STS [R10], R15 ;  /* 0x0000000f0a007388 */ /* 0x000fe80000000800 */
[----:B------:R-:W-:Y:S04]  /*0280*/  STS [R12+0x4], R13 ;  /* 0x0000040d0c007388 */ /* 0x000fe80000000800 */
[----:B------:R-:W-:Y:S04]  /*0290*/  STS [R10+0x4], R15 ;  /* 0x0000040f0a007388 */ /* 0x000fe80000000800 */
[----:B------:R-:W-:Y:S04]  /*02a0*/  STS [R12+0x8], R13 ;  /* 0x0000080d0c007388 */ /* 0x000fe80000000800 */
[----:B------:R-:W-:Y:S04]  /*02b0*/  STS [R10+0x8], R15 ;  /* 0x0000080f0a007388 */ /* 0x000fe80000000800 */
[----:B------:R0:W-:Y:S04]  /*02c0*/  STS [R12+0xc], R13 ;  /* 0x00000c0d0c007388 */ /* 0x0001e80000000800 */
[----:B------:R1:W-:Y:S01]  /*02d0*/  STS [R10+0xc], R15 ;  /* 0x00000c0f0a007388 */ /* 0x0003e20000000800 */
[----:B0-----:R-:W-:Y:S01]  /*02e0*/  VIADD R12, R12, 0x20 ;  /* 0x000000200c0c7836 */ /* 0x001fe20000000000 */
[----:B-1----:R-:W-:Y:S01]  /*02f0*/  IADD3 R10, PT, PT, R10, 0x20, RZ ;  /* 0x000000200a0a7810 */ /* 0x002fe20007ffe0ff */
[----:B------:R-:W-:Y:S06]  /*0300*/  @P1 BRA `(.L_x_225) ;  /* 0xfffffffc00ac1947 */ /* 0x000fec000383ffff */
.L_x_224:
[----:B------:R-:W-:Y:S05]  /*0310*/  @!P0 BRA `(.L_x_223) ;  /* 0x0000000000948947 */ /* 0x000fea0003800000 */
[----:B------:R-:W-:Y:S02]  /*0320*/  ISETP.GE.U32.AND P0, PT, R14, 0x4, PT ;  /* 0x000000040e00780c */ /* 0x000fe40003f06070 */
[----:B------:R-:W-:-:S04]  /*0330*/  LOP3.LUT R15, R9, 0x3, RZ, 0xc0, !PT ;  /* 0x00000003090f7812 */ /* 0x000fc800078ec0ff */
[----:B------:R-:W-:-:S07]  /*0340*/  ISETP.NE.AND P1, PT, R15, RZ, PT ;  /* 0x000000ff0f00720c */ /* 0x000fce0003f25270 */
[----:B------:R-:W-:Y:S06]  /*0350*/  @!P0 BRA `(.L_x_226) ;  /* 0x0000000000348947 */ /* 0x000fec0003800000 */
[----:B------:R-:W-:Y:S01]  /*0360*/  IMAD R10, R7, 0x4, R2 ;  /* 0x00000004070a7824 */ /* 0x000fe200078e0202 */
[----:B------:R-:W-:Y:S01]  /*0370*/  MOV R12, 0xffffffff ;  /* 0xffffffff000c7802 */ /* 0x000fe20000000f00 */
[----:B------:R-:W-:Y:S02]  /*0380*/  IMAD.MOV.U32 R13, RZ, RZ, -0x800001 ;  /* 0xff7fffffff0d7424 */ /* 0x000fe400078e00ff */
[----:B------:R-:W-:Y:S02]  /*0390*/  IMAD R11, R9, 0x200, R10 ;  /* 0x00000200090b7824 */ /* 0x000fe400078e020a */
[----:B------:R-:W-:Y:S01]  /*03a0*/  VIADD R7, R7, 0x4 ;  /* 0x0000000407077836 */ /* 0x000fe20000000000 */
[----:B------:R0:W-:Y:S04]  /*03b0*/  STS [R10], R13 ;  /* 0x0000000d0a007388 */ /* 0x0001e80000000800 */
[----:B------:R0:W-:Y:S04]  /*03c0*/  STS [R11], R12 ;  /* 0x0000000c0b007388 */ /* 0x0001e80000000800 */
[----:B------:R0:W-:Y:S04]  /*03d0*/  STS [R10+0x4], R13 ;  /* 0x0000040d0a007388 */ /* 0x0001e80000000800 */
[----:B------:R0:W-:Y:S04]  /*03e0*/  STS [R11+0x4], R12 ;  /* 0x0000040c0b007388 */ /* 0x0001e80000000800 */
[----:B------:R0:W-:Y:S04]  /*03f0*/  STS [R10+0x8], R13 ;  /* 0x0000080d0a007388 */ /* 0x0001e80000000800 */
[----:B------:R0:W-:Y:S04]  /*0400*/  STS [R11+0x8], R12 ;  /* 0x0000080c0b007388 */ /* 0x0001e80000000800 */
[----:B------:R0:W-:Y:S04]  /*0410*/  STS [R10+0xc], R13 ;  /* 0x00000c0d0a007388 */ /* 0x0001e80000000800 */
[----:B------:R0:W-:Y:S02]  /*0420*/  STS [R11+0xc], R12 ;  /* 0x00000c0c0b007388 */ /* 0x0001e40000000800 */
.L_x_226:
[----:B------:R-:W-:Y:S05]  /*0430*/  @!P1 BRA `(.L_x_223) ;  /* 0x00000000004c9947 */ /* 0x000fea0003800000 */
[----:B------:R-:W-:Y:S02]  /*0440*/  ISETP.NE.AND P0, PT, R15, 0x1, PT ;  /* 0x000000010f00780c */ /* 0x000fe40003f05270 */
[----:B0-----:R-:W-:-:S04]  /*0450*/  LOP3.LUT R10, R9, 0x1, RZ, 0xc0, !PT ;  /* 0x00000001090a7812 */ /* 0x001fc800078ec0ff */
[----:B------:R-:W-:-:S07]  /*0460*/  ISETP.NE.U32.AND P1, PT, R10, 0x1, PT ;  /* 0x000000010a00780c */ /* 0x000fce0003f25070 */
[----:B------:R-:W-:Y:S06]  /*0470*/  @!P0 BRA `(.L_x_227) ;  /* 0x0000000000248947 */ /* 0x000fec0003800000 */
[----:B------:R-:W-:Y:S01]  /*0480*/  LEA R10, R7, R2, 0x2 ;  /* 0x00000002070a7211 */ /* 0x000fe200078e10ff */
[----:B------:R-:W-:Y:S02]  /*0490*/  IMAD.MOV.U32 R11, RZ, RZ, -0x800001 ;  /* 0xff7fffffff0b7424 */ /* 0x000fe400078e00ff */
[----:B------:R-:W-:Y:S01]  /*04a0*/  IMAD.MOV.U32 R13, RZ, RZ, -0x1 ;  /* 0xffffffffff0d7424 */ /* 0x000fe200078e00ff */
[----:B------:R-:W-:Y:S01]  /*04b0*/  LEA R12, R9, R10, 0x9 ;  /* 0x0000000a090c7211 */ /* 0x000fe200078e48ff */
[----:B------:R-:W-:Y:S01]  /*04c0*/  VIADD R7, R7, 0x2 ;  /* 0x0000000207077836 */ /* 0x000fe20000000000 */
[----:B------:R0:W-:Y:S04]  /*04d0*/  STS [R10], R11 ;  /* 0x0000000b0a007388 */ /* 0x0001e80000000800 */
[----:B------:R0:W-:Y:S04]  /*04e0*/  STS [R12], R13 ;  /* 0x0000000d0c007388 */ /* 0x0001e80000000800 */
[----:B------:R0:W-:Y:S04]  /*04f0*/  STS [R10+0x4], R11 ;  /* 0x0000040b0a007388 */ /* 0x0001e80000000800 */
[----:B------:R0:W-:Y:S02]  /*0500*/  STS [R12+0x4], R13 ;  /* 0x0000040d0c007388 */ /* 0x0001e40000000800 */
.L_x_227:
[----:B0-----:R-:W-:Y:S01]  /*0510*/  @!P1 IMAD R10, R7, 0x4, R2 ;  /* 0x00000004070a9824 */ /* 0x001fe200078e0202 */
[----:B------:R-:W-:Y:S01]  /*0520*/  @!P1 MOV R11, 0xff7fffff ;  /* 0xff7fffff000b9802 */ /* 0x000fe20000000f00 */
[----:B------:R-:W-:Y:S02]  /*0530*/  @!P1 IMAD.MOV.U32 R12, RZ, RZ, -0x1 ;  /* 0xffffffffff0c9424 */ /* 0x000fe400078e00ff */
[----:B------:R-:W-:Y:S02]  /*0540*/  @!P1 IMAD R7, R9, 0x200, R10 ;  /* 0x0000020009079824 */ /* 0x000fe400078e020a */
[----:B------:R1:W-:Y:S04]  /*0550*/  @!P1 STS [R10], R11 ;  /* 0x0000000b0a009388 */ /* 0x0003e80000000800 */
[----:B------:R1:W-:Y:S02]  /*0560*/  @!P1 STS [R7], R12 ;  /* 0x0000000c07009388 */ /* 0x0003e40000000800 */
.L_x_223:
[----:B------:R-:W2:Y:S01]  /*0570*/  LDCU UR5, c[0x0][0x388] ;  /* 0x00007100ff0577ac */ /* 0x000ea20008000800 */
[----:B------:R-:W-:Y:S01]  /*0580*/  BSSY.RECONVERGENT B0, `(.L_x_228) ;  /* 0x0000036000007945 */ /* 0x000fe20003800200 */
[----:B-1----:R-:W-:Y:S01]  /*0590*/  LEA R7, R9, R2, 0x2 ;  /* 0x0000000209077211 */ /* 0x002fe200078e10ff */
[----:B------:R-:W1:Y:S01]  /*05a0*/  LDCU.64 UR6, c[0x0][0x358] ;  /* 0x00006b00ff0677ac */ /* 0x000e620008000a00 */
[----:B------:R-:W3:Y:S01]  /*05b0*/  LDCU UR8, c[0x0][0x388] ;  /* 0x00007100ff0877ac */ /* 0x000ee20008000800 */
[----:B--2---:R-:W-:-:S13]  /*05c0*/  ISETP.GE.AND P0, PT, R3, UR5, PT ;  /* 0x0000000503007c0c */ /* 0x004fda000bf06270 */
[----:B-1-3--:R-:W-:Y:S05]  /*05d0*/  @P0 BRA `(.L_x_229) ;  /* 0x0000000000c00947 */ /* 0x00afea0003800000 */
[----:B0-----:R-:W0:Y:S01]  /*05e0*/  LDC.64 R12, c[0x0][0x380] ;  /* 0x0000e000ff0c7b82 */ /* 0x001e220000000a00 */
[----:B------:R-:W-:-:S13]  /*05f0*/  ISETP.GT.AND P0, PT, R9, 0x1, PT ;  /* 0x000000010900780c */ /* 0x000fda0003f04270 */
[----:B------:R-:W-:Y:S05]  /*0600*/  @P0 BRA `(.L_x_230) ;  /* 0x0000000000300947 */ /* 0x000fea0003800000 */
[----:B------:R-:W-:Y:S01]  /*0610*/  BSSY.RECONVERGENT B1, `(.L_x_231) ;  /* 0x000000a000017945 */ /* 0x000fe20003800200 */
.L_x_232:
[----:B0-----:R-:W-:Y:S01]  /*0620*/  IMAD.WIDE R10, R3, 0x4, R12 ;  /* 0x00000004030a7825 */ /* 0x001fe200078e020c */
[----:B------:R-:W0:Y:S05]  /*0630*/  LDS R9, [R7+-0x4] ;  /* 0xfffffc0007097984 */ /* 0x000e2a0000000800 */
[----:B------:R-:W0:Y:S02]  /*0640*/  LDG.E R10, desc[UR6][R10.64] ;  /* 0x000000060a0a7981 */ /* 0x000e24000c1e1900 */
[----:B0-----:R-:W-:-:S13]  /*0650*/  FSETP.GEU.AND P0, PT, R10, R9, PT ;  /* 0x000000090a00720b */ /* 0x001fda0003f0e000 */
[----:B------:R-:W-:Y:S04]  /*0660*/  @P0 STS [R2], R10 ;  /* 0x0000000a02000388 */ /* 0x000fe80000000800 */
[----:B------:R4:W-:Y:S02]  /*0670*/  @P0 STS [R6], R3 ;  /* 0x0000000306000388 */ /* 0x0009e40000000800 */
[----:B----4-:R-:W-:-:S05]  /*0680*/  IMAD R3, R8, 0x80, R3 ;  /* 0x0000008008037824 */ /* 0x010fca00078e0203 */
[----:B------:R-:W-:-:S13]  /*0690*/  ISETP.GE.AND P0, PT, R3, UR8, PT ;  /* 0x0000000803007c0c */ /* 0x000fda000bf06270 */
[----:B------:R-:W-:Y:S05]  /*06a0*/  @!P0 BRA `(.L_x_232) ;  /* 0xfffffffc00dc8947 */ /* 0x000fea000383ffff */
[----:B------:R-:W-:Y:S05]  /*06b0*/  BSYNC.RECONVERGENT B1 ;  /* 0x0000000000017941 */ /* 0x000fea0003800200 */
.L_x_231:
[----:B------:R-:W-:Y:S05]  /*06c0*/  BRA `(.L_x_229) ;  /* 0x0000000000847947 */ /* 0x000fea0003800000 */
.L_x_230:
[----:B------:R-:W-:-:S07]  /*06d0*/  VIADD R9, R9, 0xfffffffe ;  /* 0xfffffffe09097836 */ /* 0x000fce0000000000 */
.L_x_237:
[----:B-1----:R-:W1:Y:S01]  /*06e0*/  LDC.64 R10, c[0x0][0x380] ;  /* 0x0000e000ff0a7b82 */ /* 0x002e620000000a00 */
[----:B0-----:R-:W0:Y:S01]  /*06f0*/  LDS R12, [R7+-0x4] ;  /* 0xfffffc00070c7984 */ /* 0x001e220000000800 */
[----:B-1----:R-:W-:-:S05]  /*0700*/  IMAD.WIDE R10, R3, 0x4, R10 ;  /* 0x00000004030a7825 */ /* 0x002fca00078e020a */
[----:B------:R-:W0:Y:S01]  /*0710*/  LDG.E R15, desc[UR6][R10.64] ;  /* 0x000000060a0f7981 */ /* 0x000e22000c1e1900 */
[----:B------:R-:W-:Y:S01]  /*0720*/  BSSY.RECONVERGENT B1, `(.L_x_233) ;  /* 0x0000017000017945 */ /* 0x000fe20003800200 */
[----:B0-----:R-:W-:-:S13]  /*0730*/  FSETP.GEU.AND P0, PT, R15, R12, PT ;  /* 0x0000000c0f00720b */ /* 0x001fda0003f0e000 */
[----:B------:R-:W-:Y:S05]  /*0740*/  @!P0 BRA `(.L_x_234) ;  /* 0x0000000000508947 */ /* 0x000fea0003800000 */
[----:B------:R-:W0:Y:S01]  /*0750*/  LDC R17, c[0x0][0x38c] ;  /* 0x0000e300ff117b82 */ /* 0x000e220000000800 */
[----:B------:R-:W-:-:S07]  /*0760*/  MOV R11, R9 ;  /* 0x00000009000b7202 */ /* 0x000fce0000000f00 */
.L_x_236:
[----:B------:R-:W-:-:S05]  /*0770*/  IMAD R12, R11, 0x4, R2 ;  /* 0x000000040b0c7824 */ /* 0x000fca00078e0202 */
[----:B-1----:R-:W1:Y:S02]  /*0780*/  LDS R14, [R12] ;  /* 0x000000000c0e7984 */ /* 0x002e640000000800 */
[----:B-1----:R-:W-:-:S13]  /*0790*/  FSETP.GT.AND P0, PT, R15, R14, PT ;  /* 0x0000000e0f00720b */ /* 0x002fda0003f04000 */
[----:B------:R-:W-:Y:S05]  /*07a0*/  @!P0 BRA `(.L_x_235) ;  /* 0x0000000000288947 */ /* 0x000fea0003800000 */
[----:B0-----:R-:W-:Y:S01]  /*07b0*/  IMAD R10, R17, 0x200, R12 ;  /* 0x00000200110a7824 */ /* 0x001fe200078e020c */
[----:B------:R-:W-:Y:S01]  /*07c0*/  STS [R12+0x4], R14 ;  /* 0x0000040e0c007388 */ /* 0x000fe20000000800 */
[C---:B------:R-:W-:Y:S02]  /*07d0*/  ISETP.GT.AND P0, PT, R11.reuse, RZ, PT ;  /* 0x000000ff0b00720c */ /* 0x040fe40003f04270 */
[----:B------:R-:W-:Y:S01]  /*07e0*/  IADD3 R11, PT, PT, R11, -0x1, RZ ;  /* 0xffffffff0b0b7810 */ /* 0x000fe20007ffe0ff */
[----:B------:R-:W0:Y:S04]  /*07f0*/  LDS R13, [R10] ;  /* 0x000000000a0d7984 */ /* 0x000e280000000800 */
[----:B0-----:R1:W-:Y:S06]  /*0800*/  STS [R10+0x4], R13 ;  /* 0x0000040d0a007388 */ /* 0x0013ec0000000800 */
[----:B------:R-:W-:Y:S05]  /*0810*/  @P0 BRA `(.L_x_236) ;  /* 0xfffffffc00d40947 */ /* 0x000fea000383ffff */
[----:B------:R3:W-:Y:S04]  /*0820*/  STS [R2], R15 ;  /* 0x0000000f02007388 */ /* 0x0007e80000000800 */
[----:B------:R3:W-:Y:S01]  /*0830*/  STS [R6], R3 ;  /* 0x0000000306007388 */ /* 0x0007e20000000800 */
[----:B------:R-:W-:Y:S05]  /*0840*/  BRA `(.L_x_234) ;  /* 0x0000000000107947 */ /* 0x000fea0003800000 */
.L_x_235:
[----:B------:R-:W1:Y:S01]  /*0850*/  LDC R11, c[0x0][0x38c] ;  /* 0x0000e300ff0b7b82 */ /* 0x000e620000000800 */
[----:B------:R2:W-:Y:S01]  /*0860*/  STS [R12+0x4], R15 ;  /* 0x0000040f0c007388 */ /* 0x0005e20000000800 */
[----:B-1----:R-:W-:-:S05]  /*0870*/  IMAD R10, R11, 0x200, R12 ;  /* 0x000002000b0a7824 */ /* 0x002fca00078e020c */
[----:B------:R2:W-:Y:S02]  /*0880*/  STS [R10+0x4], R3 ;  /* 0x000004030a007388 */ /* 0x0005e40000000800 */
.L_x_234:
[----:B------:R-:W-:Y:S05]  /*0890*/  BSYNC.RECONVERGENT B1 ;  /* 0x0000000000017941 */ /* 0x000fea0003800200 */
.L_x_233:
[----:B------:R-:W5:Y:S01]  /*08a0*/  LDCU UR5, c[0x0][0x388] ;  /* 0x00007100ff0577ac */ /* 0x000f620008000800 */
[----:B--234-:R-:W-:-:S05]  /*08b0*/  IMAD R3, R8, 0x80, R3 ;  /* 0x0000008008037824 */ /* 0x01cfca00078e0203 */
[----:B-----5:R-:W-:-:S13]  /*08c0*/  ISETP.GE.AND P0, PT, R3, UR5, PT ;  /* 0x0000000503007c0c */ /* 0x020fda000bf06270 */
[----:B------:R-:W-:Y:S05]  /*08d0*/  @!P0 BRA `(.L_x_237) ;  /* 0xfffffffc00808947 */ /* 0x000fea000383ffff */
.L_x_229:
[----:B------:R-:W-:Y:S05]  /*08e0*/  BSYNC.RECONVERGENT B0 ;  /* 0x0000000000007941 */ /* 0x000fea0003800200 */
.L_x_228:
[----:B------:R-:W2:Y:S01]  /*08f0*/  LDCU UR5, c[0x0][0x38c] ;  /* 0x00007180ff0577ac */ /* 0x000ea20008000800 */
[----:B------:R-:W-:Y:S01]  /*0900*/  BSSY.RECONVERGENT B0, `(.L_x_238) ;  /* 0x0000039000007945 */ /* 0x000fe20003800200 */
[----:B------:R-:W3:Y:S01]  /*0910*/  LDCU UR8, c[0x0][0x38c] ;  /* 0x00007180ff0877ac */ /* 0x000ee20008000800 */
[----:B--2---:R-:W-:Y:S01]  /*0920*/  MOV R3, UR5 ;  /* 0x0000000500037c02 */ /* 0x004fe20008000f00 */
[----:B------:R-:W-:Y:S03]  /*0930*/  BAR.SYNC.DEFER_BLOCKING 0x0 ;  /* 0x0000000000007b1d */ /* 0x000fe60000010000 */
[----:B------:R-:W-:-:S04]  /*0940*/  ISETP.GE.AND P0, PT, R3, 0x1, PT ;  /* 0x000000010300780c */ /* 0x000fc80003f06270 */
[----:B------:R-:W-:-:S13]  /*0950*/  ISETP.GT.U32.OR P0, PT, R5, 0x3f, !P0 ;  /* 0x0000003f0500780c */ /* 0x000fda0004704470 */
[----:B---3--:R-:W-:Y:S05]  /*0960*/  @P0 BRA `(.L_x_239) ;  /* 0x0000000000c80947 */ /* 0x008fea0003800000 */
[----:B------:R-:W-:-:S13]  /*0970*/  ISETP.NE.AND P0, PT, R3, 0x1, PT ;  /* 0x000000010300780c */ /* 0x000fda0003f05270 */
[----:B------:R-:W-:Y:S05]  /*0980*/  @!P0 BRA `(.L_x_240) ;  /* 0x0000000000a08947 */ /* 0x000fea0003800000 */
[----:B------:R-:W-:Y:S02]  /*0990*/  HFMA2 R9, -RZ, RZ, 0, 0 ;  /* 0x00000000ff097431 */ /* 0x000fe400000001ff */
[C---:B------:R-:W-:Y:S02]  /*09a0*/  VIADD R16, R3.reuse, 0xfffffffe ;  /* 0xfffffffe03107836 */ /* 0x040fe40000000000 */
[----:B----4-:R-:W-:-:S07]  /*09b0*/  IMAD R8, R3, 0x40, R4 ;  /* 0x0000004003087824 */ /* 0x010fce00078e0204 */
.L_x_245:
[----:B------:R-:W-:Y:S01]  /*09c0*/  IMAD.IADD R3, R8, 0x1, R9 ;  /* 0x0000000108037824 */ /* 0x000fe200078e0209 */
[----:B0-2---:R-:W-:Y:S01]  /*09d0*/  LDS R11, [R7+-0x4] ;  /* 0xfffffc00070b7984 */ /* 0x005fe20000000800 */
[----:B------:R-:W0:Y:S01]  /*09e0*/  LDCU UR5, c[0x0][0x38c] ;  /* 0x00007180ff0577ac */ /* 0x000e220008000800 */
[----:B------:R-:W-:Y:S01]  /*09f0*/  VIADD R9, R9, 0x1 ;  /* 0x0000000109097836 */ /* 0x000fe20000000000 */
[----:B------:R-:W-:Y:S01]  /*0a00*/  BSSY.RECONVERGENT B1, `(.L_x_241) ;  /* 0x000001e000017945 */ /* 0x000fe20003800200 */
[----:B-1-3--:R-:W-:-:S05]  /*0a10*/  LEA R10, R3, UR4, 0x2 ;  /* 0x00000004030a7c11 */ /* 0x00afca000f8e10ff */
[----:B----4-:R-:W1:Y:S01]  /*0a20*/  LDS R12, [R10] ;  /* 0x000000000a0c7984 */ /* 0x010e620000000800 */
[----:B0-----:R-:W-:-:S04]  /*0a30*/  MOV R3, UR5 ;  /* 0x0000000500037c02 */ /* 0x001fc80008000f00 */
[----:B------:R-:W-:Y:S02]  /*0a40*/  ISETP.NE.AND P0, PT, R9, R3, PT ;  /* 0x000000030900720c */ /* 0x000fe40003f05270 */
[----:B-1----:R-:W-:Y:S01]  /*0a50*/  FSETP.GEU.AND P1, PT, R12, R11, PT ;  /* 0x0000000b0c00720b */ /* 0x002fe20003f2e000 */
[----:B------:R-:W-:-:S12]  /*0a60*/  IMAD R11, R3, 0x200, R10 ;  /* 0x00000200030b7824 */ /* 0x000fd800078e020a */
[----:B------:R-:W-:Y:S05]  /*0a70*/  @!P1 BRA `(.L_x_242) ;  /* 0x0000000000589947 */ /* 0x000fea0003800000 */
[----:B------:R0:W1:Y:S01]  /*0a80*/  LDS R15, [R11] ;  /* 0x000000000b0f7984 */ /* 0x0000620000000800 */
[----:B------:R-:W-:-:S07]  /*0a90*/  IMAD.MOV.U32 R13, RZ, RZ, R16 ;  /* 0x000000ffff0d7224 */ /* 0x000fce00078e0010 */
.L_x_244:
[----:B------:R-:W-:-:S05]  /*0aa0*/  LEA R14, R13, R2, 0x2 ;  /* 0x000000020d0e7211 */ /* 0x000fca00078e10ff */
[----:B--2---:R-:W2:Y:S02]  /*0ab0*/  LDS R17, [R14] ;  /* 0x000000000e117984 */ /* 0x004ea40000000800 */
[----:B--2---:R-:W-:-:S13]  /*0ac0*/  FSETP.GT.AND P1, PT, R12, R17, PT ;  /* 0x000000110c00720b */ /* 0x004fda0003f24000 */
[----:B------:R-:W-:Y:S05]  /*0ad0*/  @!P1 BRA `(.L_x_243) ;  /* 0x00000000002c9947 */ /* 0x000fea0003800000 */
[----:B------:R-:W-:Y:S01]  /*0ae0*/  IMAD.U32 R3, RZ, RZ, UR8 ;  /* 0x00000008ff037e24 */ /* 0x000fe2000f8e00ff */
[----:B------:R-:W-:Y:S01]  /*0af0*/  STS [R14+0x4], R17 ;  /* 0x000004110e007388 */ /* 0x000fe20000000800 */
[----:B------:R-:W-:Y:S02]  /*0b00*/  ISETP.GT.AND P1, PT, R13, RZ, PT ;  /* 0x000000ff0d00720c */ /* 0x000fe40003f24270 */
[----:B------:R-:W-:Y:S01]  /*0b10*/  IMAD R10, R3, 0x200, R14 ;  /* 0x00000200030a7824 */ /* 0x000fe200078e020e */
[----:B------:R-:W-:-:S04]  /*0b20*/  IADD3 R13, PT, PT, R13, -0x1, RZ ;  /* 0xffffffff0d0d7810 */ /* 0x000fc80007ffe0ff */
[----:B0-----:R-:W0:Y:S04]  /*0b30*/  LDS R11, [R10] ;  /* 0x000000000a0b7984 */ /* 0x001e280000000800 */
[----:B0-----:R2:W-:Y:S02]  /*0b40*/  STS [R10+0x4], R11 ;  /* 0x0000040b0a007388 */ /* 0x0015e40000000800 */
[----:B------:R-:W-:Y:S05]  /*0b50*/  @P1 BRA `(.L_x_244) ;  /* 0xfffffffc00d01947 */ /* 0x000fea000383ffff */
[----:B------:R4:W-:Y:S04]  /*0b60*/  STS [R2], R12 ;  /* 0x0000000c02007388 */ /* 0x0009e80000000800 */
[----:B-1----:R4:W-:Y:S01]  /*0b70*/  STS [R6], R15 ;  /* 0x0000000f06007388 */ /* 0x0029e20000000800 */
[----:B------:R-:W-:Y:S05]  /*0b80*/  BRA `(.L_x_242) ;  /* 0x0000000000147947 */ /* 0x000fea0003800000 */
.L_x_243:
[----:B------:R-:W2:Y:S01]  /*0b90*/  LDCU UR5, c[0x0][0x38c] ;  /* 0x00007180ff0577ac */ /* 0x000ea20008000800 */
[----:B------:R3:W-:Y:S01]  /*0ba0*/  STS [R14+0x4], R12 ;  /* 0x0000040c0e007388 */ /* 0x0007e20000000800 */
[----:B--2---:R-:W-:-:S04]  /*0bb0*/  IMAD.U32 R3, RZ, RZ, UR5 ;  /* 0x00000005ff037e24 */ /* 0x004fc8000f8e00ff */
[----:B------:R-:W-:-:S05]  /*0bc0*/  IMAD R10, R3, 0x200, R14 ;  /* 0x00000200030a7824 */ /* 0x000fca00078e020e */
[----:B-1----:R3:W-:Y:S02]  /*0bd0*/  STS [R10+0x4], R15 ;  /* 0x0000040f0a007388 */ /* 0x0027e40000000800 */
.L_x_242:
[----:B------:R-:W-:Y:S05]  /*0be0*/  BSYNC.RECONVERGENT B1 ;  /* 0x0000000000017941 */ /* 0x000fea0003800200 */
.L_x_241:
[----:B------:R-:W-:Y:S05]  /*0bf0*/  @P0 BRA `(.L_x_245) ;  /* 0xfffffffc00700947 */ /* 0x000fea000383ffff */
[----:B------:R-:W-:Y:S05]  /*0c00*/  BRA `(.L_x_239) ;  /* 0x0000000000207947 */ /* 0x000fea0003800000 */
.L_x_240:
[----:B----4-:R-:W-:Y:S01]  /*0c10*/  LEA R8, R3, R2, 0x8 ;  /* 0x0000000203087211 */ /* 0x010fe200078e40ff */
[----:B01----:R-:W-:Y:S04]  /*0c20*/  LDS R10, [R7+-0x4] ;  /* 0xfffffc00070a7984 */ /* 0x003fe80000000800 */
[----:B------:R-:W0:Y:S02]  /*0c30*/  LDS R9, [R8] ;  /* 0x0000000008097984 */ /* 0x000e240000000800 */
[----:B0-----:R-:W-:Y:S01]  /*0c40*/  FSETP.GEU.AND P0, PT, R9, R10, PT ;  /* 0x0000000a0900720b */ /* 0x001fe20003f0e000 */
[----:B------:R-:W-:-:S12]  /*0c50*/  IMAD R10, R3, 0x200, R8 ;  /* 0x00000200030a7824 */ /* 0x000fd800078e0208 */
[----:B------:R-:W0:Y:S04]  /*0c60*/  @P0 LDS R11, [R10] ;  /* 0x000000000a0b0984 */ /* 0x000e280000000800 */
[----:B------:R2:W-:Y:S04]  /*0c70*/  @P0 STS [R2], R9 ;  /* 0x0000000902000388 */ /* 0x0005e80000000800 */
[----:B0-----:R2:W-:Y:S02]  /*0c80*/  @P0 STS [R6], R11 ;  /* 0x0000000b06000388 */ /* 0x0015e40000000800 */
.L_x_239:
[----:B------:R-:W-:Y:S05]  /*0c90*/  BSYNC.RECONVERGENT B0 ;  /* 0x0000000000007941 */ /* 0x000fea0003800200 */
.L_x_238:
[----:B------:R-:W-:Y:S01]  /*0ca0*/  BAR.SYNC.DEFER_BLOCKING 0x0 ;  /* 0x0000000000007b1d */ /* 0x000fe20000010000 */
[----:B------:R-:W-:-:S13]  /*0cb0*/  ISETP.GT.U32.AND P0, PT, R5, 0x1f, PT ;  /* 0x0000001f0500780c */ /* 0x000fda0003f04070 */
[----:B------:R-:W-:Y:S05]  /*0cc0*/  @P0 EXIT ;  /* 0x000000000000094d */ /* 0x000fea0003800000 */
[C---:B------:R-:W-:Y:S01]  /*0cd0*/  ISETP.GE.AND P0, PT, R3.reuse, 0x1, PT ;  /* 0x000000010300780c */ /* 0x040fe20003f06270 */
[----:B------:R-:W0:Y:S01]  /*0ce0*/  LDCU UR8, c[0x0][0x38c] ;  /* 0x00007180ff0877ac */ /* 0x000e220008000800 */
[----:B------:R-:W-:Y:S01]  /*0cf0*/  BSSY B0, `(.L_x_246) ;  /* 0x0000036000007945 */ /* 0x000fe20003800000 */
[----:B------:R-:W-:-:S10]  /*0d00*/  IMAD R4, R3, 0x20, R4 ;  /* 0x0000002003047824 */ /* 0x000fd400078e0204 */
[----:B------:R-:W-:Y:S05]  /*0d10*/  @!P0 BRA `(.L_x_247) ;  /* 0x0000000000cc8947 */ /* 0x000fea0003800000 */
[----:B------:R-:W-:-:S13]  /*0d20*/  ISETP.NE.AND P0, PT, R3, 0x1, PT ;  /* 0x000000010300780c */ /* 0x000fda0003f05270 */
[----:B------:R-:W-:Y:S05]  /*0d30*/  @!P0 BRA `(.L_x_248) ;  /* 0x0000000000a48947 */ /* 0x000fea0003800000 */
[----:B------:R-:W-:Y:S01]  /*0d40*/  IADD3 R16, PT, PT, R3, -0x2, RZ ;  /* 0xfffffffe03107810 */ /* 0x000fe20007ffe0ff */
[----:B----4-:R-:W-:-:S07]  /*0d50*/  IMAD.MOV.U32 R8, RZ, RZ, RZ ;  /* 0x000000ffff087224 */ /* 0x010fce00078e00ff */
.L_x_253:
[----:B------:R-:W4:Y:S01]  /*0d60*/  LDCU UR5, c[0x0][0x38c] ;  /* 0x00007180ff0577ac */ /* 0x000f220008000800 */
[----:B------:R-:W-:Y:S01]  /*0d70*/  IMAD.IADD R3, R4, 0x1, R8 ;  /* 0x0000000104037824 */ /* 0x000fe200078e0208 */
[----:B------:R-:W-:Y:S01]  /*0d80*/  BSSY B1, `(.L_x_249) ;  /* 0x0000022000017945 */ /* 0x000fe20003800000 */
[----:B------:R-:W-:-:S03]  /*0d90*/  VIADD R8, R8, 0x1 ;  /* 0x0000000108087836 */ /* 0x000fc60000000000 */
[----:B0123--:R-:W-:-:S05]  /*0da0*/  LEA R10, R3, UR4, 0x2 ;  /* 0x00000004030a7c11 */ /* 0x00ffca000f8e10ff */
[----:B------:R-:W-:Y:S01]  /*0db0*/  LDS R9, [R10] ;  /* 0x000000000a097984 */ /* 0x000fe20000000800 */
[----:B----4-:R-:W-:-:S04]  /*0dc0*/  MOV R3, UR5 ;  /* 0x0000000500037c02 */ /* 0x010fc80008000f00 */
[----:B------:R-:W-:Y:S01]  /*0dd0*/  ISETP.NE.AND P0, PT, R8, R3, PT ;  /* 0x000000030800720c */ /* 0x000fe20003f05270 */
[----:B------:R-:W-:-:S06]  /*0de0*/  IMAD R11, R3, 0x200, R10 ;  /* 0x00000200030b7824 */ /* 0x000fcc00078e020a */
[----:B------:R-:W-:Y:S04]  /*0df0*/  LDS R11, [R11] ;  /* 0x000000000b0b7984 */ /* 0x000fe80000000800 */
[----:B------:R-:W0:Y:S02]  /*0e00*/  LDS R12, [R7+-0x4] ;  /* 0xfffffc00070c7984 */ /* 0x000e240000000800 */
[----:B0-----:R-:W-:-:S13]  /*0e10*/  FSETP.GEU.AND P1, PT, R9, R12, PT ;  /* 0x0000000c0900720b */ /* 0x001fda0003f2e000 */
[----:B------:R-:W-:Y:S05]  /*0e20*/  @!P1 BRA `(.L_x_250) ;  /* 0x00000000005c9947 */ /* 0x000fea0003800000 */
[----:B------:R-:W-:-:S07]  /*0e30*/  MOV R13, R16 ;  /* 0x00000010000d7202 */ /* 0x000fce0000000f00 */
.L_x_252:
[----:B------:R-:W-:Y:S01]  /*0e40*/  IMAD R14, R13, 0x4, R2 ;  /* 0x000000040d0e7824 */ /* 0x000fe200078e0202 */
[----:B------:R-:W-:Y:S05]  /*0e50*/  YIELD ;  /* 0x0000000000007946 */ /* 0x000fea0003800000 */
[----:B0-----:R-:W0:Y:S02]  /*0e60*/  LDS R10, [R14] ;  /* 0x000000000e0a7984 */ /* 0x001e240000000800 */
[----:B0-----:R-:W-:-:S13]  /*0e70*/  FSETP.GT.AND P1, PT, R9, R10, PT ;  /* 0x0000000a0900720b */ /* 0x001fda0003f24000 */
[----:B------:R-:W-:Y:S05]  /*0e80*/  @!P1 BRA `(.L_x_251) ;  /* 0x0000000000309947 */ /* 0x000fea0003800000 */
[----:B------:R-:W0:Y:S01]  /*0e90*/  LDS R10, [R14] ;  /* 0x000000000e0a7984 */ /* 0x000e220000000800 */
[----:B------:R-:W-:Y:S01]  /*0ea0*/  IMAD.U32 R3, RZ, RZ, UR8 ;  /* 0x00000008ff037e24 */ /* 0x000fe2000f8e00ff */
[C---:B------:R-:W-:Y:S01]  /*0eb0*/  ISETP.GT.AND P1, PT, R13.reuse, RZ, PT ;  /* 0x000000ff0d00720c */ /* 0x040fe20003f24270 */
[----:B------:R-:W-:-:S03]  /*0ec0*/  VIADD R13, R13, 0xffffffff ;  /* 0xffffffff0d0d7836 */ /* 0x000fc60000000000 */
[----:B------:R-:W-:Y:S01]  /*0ed0*/  LEA R12, R3, R14, 0x9 ;  /* 0x0000000e030c7211 */ /* 0x000fe200078e48ff */
[----:B0-----:R-:W-:Y:S04]  /*0ee0*/  STS [R14+0x4], R10 ;  /* 0x0000040a0e007388 */ /* 0x001fe80000000800 */
[----:B------:R-:W0:Y:S04]  /*0ef0*/  LDS R15, [R12] ;  /* 0x000000000c0f7984 */ /* 0x000e280000000800 */
[----:B0-----:R0:W-:Y:S01]  /*0f00*/  STS [R12+0x4], R15 ;  /* 0x0000040f0c007388 */ /* 0x0011e20000000800 */
[----:B------:R-:W-:Y:S05]  /*0f10*/  @P1 BRA `(.L_x_252) ;  /* 0xfffffffc00c81947 */ /* 0x000fea000383ffff */
[----:B------:R2:W-:Y:S04]  /*0f20*/  STS [R2], R9 ;  /* 0x0000000902007388 */ /* 0x0005e80000000800 */
[----:B------:R2:W-:Y:S01]  /*0f30*/  STS [R6], R11 ;  /* 0x0000000b06007388 */ /* 0x0005e20000000800 */
[----:B------:R-:W-:Y:S05]  /*0f40*/  BRA `(.L_x_250) ;  /* 0x0000000000147947 */ /* 0x000fea0003800000 */
.L_x_251:
[----:B------:R-:W0:Y:S01]  /*0f50*/  LDCU UR5, c[0x0][0x38c] ;  /* 0x00007180ff0577ac */ /* 0x000e220008000800 */
[----:B------:R1:W-:Y:S01]  /*0f60*/  STS [R14+0x4], R9 ;  /* 0x000004090e007388 */ /* 0x0003e20000000800 */
[----:B0-----:R-:W-:-:S05]  /*0f70*/  IMAD.U32 R3, RZ, RZ, UR5 ;  /* 0x00000005ff037e24 */ /* 0x001fca000f8e00ff */
[----:B------:R-:W-:-:S05]  /*0f80*/  LEA R10, R3, R14, 0x9 ;  /* 0x0000000e030a7211 */ /* 0x000fca00078e48ff */
[----:B------:R1:W-:Y:S02]  /*0f90*/  STS [R10+0x4], R11 ;  /* 0x0000040b0a007388 */ /* 0x0003e40000000800 */
.L_x_250:
[----:B------:R-:W-:Y:S05]  /*0fa0*/  BSYNC B1 ;  /* 0x0000000000017941 */ /* 0x000fea0003800000 */
.L_x_249:
[----:B------:R-:W-:Y:S05]  /*0fb0*/  @P0 BRA `(.L_x_253) ;  /* 0xfffffffc00680947 */ /* 0x000fea000383ffff */
[----:B------:R-:W-:Y:S05]  /*0fc0*/  BRA `(.L_x_247) ;  /* 0x0000000000207947 */ /* 0x000fea0003800000 */
.L_x_248:
[----:B----4-:R-:W-:-:S04]  /*0fd0*/  IMAD R8, R3, 0x80, R2 ;  /* 0x0000008003087824 */ /* 0x010fc800078e0202 */
[----:B0123--:R-:W-:Y:S01]  /*0fe0*/  IMAD R10, R3, 0x200, R8 ;  /* 0x00000200030a7824 */ /* 0x00ffe200078e0208 */
[----:B------:R-:W-:Y:S04]  /*0ff0*/  LDS R9, [R8] ;  /* 0x0000000008097984 */ /* 0x000fe80000000800 */
[----:B------:R-:W-:Y:S04]  /*1000*/  LDS R11, [R10] ;  /* 0x000000000a0b7984 */ /* 0x000fe80000000800 */
[----:B------:R-:W0:Y:S02]  /*1010*/  LDS R12, [R7+-0x4] ;  /* 0xfffffc00070c7984 */ /* 0x000e240000000800 */
[----:B0-----:R-:W-:-:S13]  /*1020*/  FSETP.GEU.AND P0, PT, R9, R12, PT ;  /* 0x0000000c0900720b */ /* 0x001fda0003f0e000 */
[----:B------:R0:W-:Y:S04]  /*1030*/  @P0 STS [R2], R9 ;  /* 0x0000000902000388 */ /* 0x0001e80000000800 */
[----:B------:R0:W-:Y:S02]  /*1040*/  @P0 STS [R6], R11 ;  /* 0x0000000b06000388 */ /* 0x0001e40000000800 */
.L_x_247:
[----:B0-----:R-:W-:Y:S05]  /*1050*/  BSYNC B0 ;  /* 0x0000000000007941 */ /* 0x001fea0003800000 */
.L_x_246:
[C---:B------:R-:W-:Y:S01]  /*1060*/  ISETP.GE.AND P0, PT, R3.reuse, 0x1, PT ;  /* 0x000000010300780c */ /* 0x040fe20003f06270 */
[----:B------:R-:W-:Y:S01]  /*1070*/  BSSY B0, `(.L_x_254) ;  /* 0x0000038000007945 */ /* 0x000fe20003800000 */
[----:B-12---:R-:W-:-:S05]  /*1080*/  IADD3 R9, PT, PT, -R3, RZ, RZ ;  /* 0x000000ff03097210 */ /* 0x006fca0007ffe1ff */
[----:B------:R-:W-:-:S06]  /*1090*/  IMAD R4, R9, 0x10, R4 ;  /* 0x0000001009047824 */ /* 0x000fcc00078e0204 */
[----:B------:R-:W-:Y:S05]  /*10a0*/  @!P0 BRA `(.L_x_255) ;  /* 0x0000000000d08947 */ /* 0x000fea0003800000 */
[----:B------:R-:W-:-:S13]  /*10b0*/  ISETP.NE.AND P0, PT, R3, 0x1, PT ;  /* 0x000000010300780c */ /* 0x000fda0003f05270 */
[----:B------:R-:W-:Y:S05]  /*10c0*/  @!P0 BRA `(.L_x_256) ;  /* 0x0000000000a88947 */ /* 0x000fea0003800000 */
[----:B----4-:R-:W-:Y:S02]  /*10d0*/  HFMA2 R8, -RZ, RZ, 0, 0 ;  /* 0x00000000ff087431 */ /* 0x010fe400000001ff */
[----:B------:R-:W-:-:S07]  /*10e0*/  VIADD R16, R3, 0xfffffffe ;  /* 0xfffffffe03107836 */ /* 0x000fce0000000000 */
.L_x_261:
[----:B0-----:R-:W0:Y:S01]  /*10f0*/  LDCU UR5, c[0x0][0x38c] ;  /* 0x00007180ff0577ac */ /* 0x001e220008000800 */
[----:B------:R-:W-:Y:S01]  /*1100*/  IMAD.IADD R3, R4, 0x1, R8 ;  /* 0x0000000104037824 */ /* 0x000fe200078e0208 */
[----:B------:R-:W-:Y:S01]  /*1110*/  BSSY B1, `(.L_x_257) ;  /* 0x0000023000017945 */ /* 0x000fe20003800000 */
[----:B------:R-:W-:-:S03]  /*1120*/  VIADD R8, R8, 0x1 ;  /* 0x0000000108087836 */ /* 0x000fc60000000000 */
[----:B-1-3--:R-:W-:-:S05]  /*1130*/  LEA R10, R3, UR4, 0x2 ;  /* 0x00000004030a7c11 */ /* 0x00afca000f8e10ff */
[----:B--2---:R-:W-:Y:S01]  /*1140*/  LDS R9, [R10] ;  /* 0x000000000a097984 */ /* 0x004fe20000000800 */
[----:B0-----:R-:W-:-:S05]  /*1150*/  IMAD.U32 R3, RZ, RZ, UR5 ;  /* 0x00000005ff037e24 */ /* 0x001fca000f8e00ff */
[----:B------:R-:W-:Y:S02]  /*1160*/  LEA R11, R3, R10, 0x9 ;  /* 0x0000000a030b7211 */ /* 0x000fe400078e48ff */
[----:B------:R-:W-:-:S04]  /*1170*/  ISETP.NE.AND P0, PT, R8, R3, PT ;  /* 0x000000030800720c */ /* 0x000fc80003f05270 */
[----:B------:R-:W-:Y:S04]  /*1180*/  LDS R11, [R11] ;  /* 0x000000000b0b7984 */ /* 0x000fe80000000800 */
[----:B------:R-:W0:Y:S02]  /*1190*/  LDS R12, [R7+-0x4] ;  /* 0xfffffc00070c7984 */ /* 0x000e240000000800 */
[----:B0-----:R-:W-:-:S13]  /*11a0*/  FSETP.GEU.AND P1, PT, R9, R12, PT ;  /* 0x0000000c0900720b */ /* 0x001fda0003f2e000 */
[----:B------:R-:W-:Y:S05]  /*11b0*/  @!P1 BRA `(.L_x_258) ;  /* 0x0000000000609947 */ /* 0x000fea0003800000 */
[----:B------:R-:W-:-:S07]  /*11c0*/  IMAD.MOV.U32 R13, RZ, RZ, R16 ;  /* 0x000000ffff0d7224 */ /* 0x000fce00078e0010 */
.L_x_260:
[----:B------:R-:W-:Y:S01]  /*11d0*/  LEA R14, R13, R2, 0x2 ;  /* 0x000000020d0e7211 */ /* 0x000fe200078e10ff */
[----:B------:R-:W-:Y:S05]  /*11e0*/  YIELD ;  /* 0x0000000000007946 */ /* 0x000fea0003800000 */
[----:B0-----:R-:W0:Y:S02]  /*11f0*/  LDS R10, [R14] ;  /* 0x000000000e0a7984 */ /* 0x001e240000000800 */
[----:B0-----:R-:W-:-:S13]  /*1200*/  FSETP.GT.AND P1, PT, R9, R10, PT ;  /* 0x0000000a0900720b */ /* 0x001fda0003f24000 */
[----:B------:R-:W-:Y:S05]  /*1210*/  @!P1 BRA `(.L_x_259) ;  /* 0x0000000000349947 */ /* 0x000fea0003800000 */
[----:B------:R-:W0:Y:S01]  /*1220*/  LDS R10, [R14] ;  /* 0x000000000e0a7984 */ /* 0x000e220000000800 */
[----:B------:R-:W1:Y:S01]  /*1230*/  LDCU UR5, c[0x0][0x38c] ;  /* 0x00007180ff0577ac */ /* 0x000e620008000800 */
[C---:B------:R-:W-:Y:S02]  /*1240*/  ISETP.GT.AND P1, PT, R13.reuse, RZ, PT ;  /* 0x000000ff0d00720c */ /* 0x040fe40003f24270 */
[----:B------:R-:W-:Y:S01]  /*1250*/  IADD3 R13, PT, PT, R13, -0x1, RZ ;  /* 0xffffffff0d0d7810 */ /* 0x000fe20007ffe0ff */
[----:B-1----:R-:W-:-:S04]  /*1260*/  IMAD.U32 R3, RZ, RZ, UR5 ;  /* 0x00000005ff037e24 */ /* 0x002fc8000f8e00ff */
[----:B------:R-:W-:Y:S01]  /*1270*/  IMAD R12, R3, 0x200, R14 ;  /* 0x00000200030c7824 */ /* 0x000fe200078e020e */
[----:B0-----:R-:W-:Y:S04]  /*1280*/  STS [R14+0x4], R10 ;  /* 0x0000040a0e007388 */ /* 0x001fe80000000800 */
[----:B------:R-:W0:Y:S04]  /*1290*/  LDS R15, [R12] ;  /* 0x000000000c0f7984 */ /* 0x000e280000000800 */
[----:B0-----:R0:W-:Y:S01]  /*12a0*/  STS [R12+0x4], R15 ;  /* 0x0000040f0c007388 */ /* 0x0011e20000000800 */
[----:B------:R-:W-:Y:S05]  /*12b0*/  @P1 BRA `(.L_x_260) ;  /* 0xfffffffc00c41947 */ /* 0x000fea000383ffff */
[----:B------:R2:W-:Y:S04]  /*12c0*/  STS [R2], R9 ;  /* 0x0000000902007388 */ /* 0x0005e80000000800 */
[----:B------:R2:W-:Y:S01]  /*12d0*/  STS [R6], R11 ;  /* 0x0000000b06007388 */ /* 0x0005e20000000800 */
[----:B------:R-:W-:Y:S05]  /*12e0*/  BRA `(.L_x_258) ;  /* 0x0000000000147947 */ /* 0x000fea0003800000 */
.L_x_259:
[----:B------:R-:W0:Y:S01]  /*12f0*/  LDCU UR5, c[0x0][0x38c] ;  /* 0x00007180ff0577ac */ /* 0x000e220008000800 */
[----:B------:R1:W-:Y:S01]  /*1300*/  STS [R14+0x4], R9 ;  /* 0x000004090e007388 */ /* 0x0003e20000000800 */
[----:B0-----:R-:W-:-:S04]  /*1310*/  IMAD.U32 R3, RZ, RZ, UR5 ;  /* 0x00000005ff037e24 */ /* 0x001fc8000f8e00ff */
[----:B------:R-:W-:-:S05]  /*1320*/  IMAD R10, R3, 0x200, R14 ;  /* 0x00000200030a7824 */ /* 0x000fca00078e020e */
[----:B------:R1:W-:Y:S02]  /*1330*/  STS [R10+0x4], R11 ;  /* 0x0000040b0a007388 */ /* 0x0003e40000000800 */
.L_x_258:
[----:B------:R-:W-:Y:S05]  /*1340*/  BSYNC B1 ;  /* 0x0000000000017941 */ /* 0x000fea0003800000 */
.L_x_257:
[----:B------:R-:W-:Y:S05]  /*1350*/  @P0 BRA `(.L_x_261) ;  /* 0xfffffffc00640947 */ /* 0x000fea000383ffff */
[----:B------:R-:W-:Y:S05]  /*1360*/  BRA `(.L_x_255) ;  /* 0x0000000000207947 */ /* 0x000fea0003800000 */
.L_x_256:
[----:B----4-:R-:W-:-:S04]  /*1370*/  LEA R8, R4, UR4, 0x2 ;  /* 0x0000000404087c11 */ /* 0x010fc8000f8e10ff */
[----:B---3--:R-:W-:Y:S01]  /*1380*/  LEA R10, R3, R8, 0x9 ;  /* 0x00000008030a7211 */ /* 0x008fe200078e48ff */
[----:B------:R-:W-:Y:S04]  /*1390*/  LDS R9, [R8] ;  /* 0x0000000008097984 */ /* 0x000fe80000000800 */
[----:B------:R-:W-:Y:S04]  /*13a0*/  LDS R11, [R10] ;  /* 0x000000000a0b7984 */ /* 0x000fe80000000800 */
[----:B------:R-:W0:Y:S02]  /*13b0*/  LDS R12, [R7+-0x4] ;  /* 0xfffffc00070c7984 */ /* 0x000e240000000800 */
[----:B0-----:R-:W-:-:S13]  /*13c0*/  FSETP.GEU.AND P0, PT, R9, R12, PT ;  /* 0x0000000c0900720b */ /* 0x001fda0003f0e000 */
[----:B------:R0:W-:Y:S04]  /*13d0*/  @P0 STS [R2], R9 ;  /* 0x0000000902000388 */ /* 0x0001e80000000800 */
[----:B------:R0:W-:Y:S02]  /*13e0*/  @P0 STS [R6], R11 ;  /* 0x0000000b06000388 */ /* 0x0001e40000000800 */
.L_x_255:
[----:B------:R-:W-:Y:S05]  /*13f0*/  BSYNC B0 ;  /* 0x0000000000007941 */ /* 0x000fea0003800000 */
.L_x_254:
[----:B------:R-:W-:Y:S01]  /*1400*/  ISETP.GE.AND P0, PT, R3, 0x1, PT ;  /* 0x000000010300780c */ /* 0x000fe20003f06270 */
[----:B012---:R-:W-:Y:S01]  /*1410*/  IMAD.MOV R9, RZ, RZ, -R3 ;  /* 0x000000ffff097224 */ /* 0x007fe200078e0a03 */
[----:B------:R-:W-:Y:S03]  /*1420*/  BSSY B0, `(.L_x_262) ;  /* 0x0000037000007945 */ /* 0x000fe60003800000 */
[----:B------:R-:W-:-:S08]  /*1430*/  IMAD R4, R9, 0x8, R4 ;  /* 0x0000000809047824 */ /* 0x000fd000078e0204 */
[----:B------:R-:W-:Y:S05]  /*1440*/  @!P0 BRA `(.L_x_263) ;  /* 0x0000000000d08947 */ /* 0x000fea0003800000 */
[----:B------:R-:W-:-:S13]  /*1450*/  ISETP.NE.AND P0, PT, R3, 0x1, PT ;  /* 0x000000010300780c */ /* 0x000fda0003f05270 */
[----:B------:R-:W-:Y:S05]  /*1460*/  @!P0 BRA `(.L_x_264) ;  /* 0x0000000000a88947 */ /* 0x000fea0003800000 */
[----:B------:R-:W-:Y:S01]  /*1470*/  IADD3 R16, PT, PT, R3, -0x2, RZ ;  /* 0xfffffffe03107810 */ /* 0x000fe20007ffe0ff */
[----:B----4-:R-:W-:-:S07]  /*1480*/  IMAD.MOV.U32 R8, RZ, RZ, RZ ;  /* 0x000000ffff087224 */ /* 0x010fce00078e00ff */
.L_x_269:
[----:B0-----:R-:W0:Y:S01]  /*1490*/  LDCU UR5, c[0x0][0x38c] ;  /* 0x00007180ff0577ac */ /* 0x001e220008000800 */
[----:B------:R-:W-:Y:S01]  /*14a0*/  IMAD.IADD R3, R4, 0x1, R8 ;  /* 0x0000000104037824 */ /* 0x000fe200078e0208 */
[----:B------:R-:W-:Y:S01]  /*14b0*/  BSSY B1, `(.L_x_265) ;  /* 0x0000023000017945 */ /* 0x000fe20003800000 */
[----:B------:R-:W-:-:S03]  /*14c0*/  VIADD R8, R8, 0x1 ;  /* 0x0000000108087836 */ /* 0x000fc60000000000 */
[----:B-1-3--:R-:W-:-:S05]  /*14d0*/  LEA R10, R3, UR4, 0x2 ;  /* 0x00000004030a7c11 */ /* 0x00afca000f8e10ff */
[----:B--2---:R-:W-:Y:S01]  /*14e0*/  LDS R9, [R10] ;  /* 0x000000000a097984 */ /* 0x004fe20000000800 */
[----:B0-----:R-:W-:-:S04]  /*14f0*/  MOV R3, UR5 ;  /* 0x0000000500037c02 */ /* 0x001fc80008000f00 */
[----:B------:R-:W-:Y:S01]  /*1500*/  ISETP.NE.AND P0, PT, R8, R3, PT ;  /* 0x000000030800720c */ /* 0x000fe20003f05270 */
[----:B------:R-:W-:-:S06]  /*1510*/  IMAD R11, R3, 0x200, R10 ;  /* 0x00000200030b7824 */ /* 0x000fcc00078e020a */
[----:B------:R-:W-:Y:S04]  /*1520*/  LDS R11, [R11] ;  /* 0x000000000b0b7984 */ /* 0x000fe80000000800 */
[----:B------:R-:W0:Y:S02]  /*1530*/  LDS R12, [R7+-0x4] ;  /* 0xfffffc00070c7984 */ /* 0x000e240000000800 */
[----:B0-----:R-:W-:-:S13]  /*1540*/  FSETP.GEU.AND P1, PT, R9, R12, PT ;  /* 0x0000000c0900720b */ /* 0x001fda0003f2e000 */
[----:B------:R-:W-:Y:S05]  /*1550*/  @!P1 BRA `(.L_x_266) ;  /* 0x0000000000609947 */ /* 0x000fea0003800000 */
[----:B------:R-:W-:-:S07]  /*1560*/  MOV R13, R16 ;  /* 0x00000010000d7202 */ /* 0x000fce0000000f00 */
.L_x_268:
[----:B------:R-:W-:Y:S01]  /*1570*/  IMAD R14, R13, 0x4, R2 ;  /* 0x000000040d0e7824 */ /* 0x000fe200078e0202 */
[----:B------:R-:W-:Y:S05]  /*1580*/  YIELD ;  /* 0x0000000000007946 */ /* 0x000fea0003800000 */
[----:B0-----:R-:W0:Y:S02]  /*1590*/  LDS R10, [R14] ;  /* 0x000000000e0a7984 */ /* 0x001e240000000800 */
[----:B0-----:R-:W-:-:S13]  /*15a0*/  FSETP.GT.AND P1, PT, R9, R10, PT ;  /* 0x0000000a0900720b */ /* 0x001fda0003f24000 */
[----:B------:R-:W-:Y:S05]  /*15b0*/  @!P1 BRA `(.L_x_267) ;  /* 0x0000000000349947 */ /* 0x000fea0003800000 */
[----:B------:R-:W0:Y:S01]  /*15c0*/  LDS R10, [R14] ;  /* 0x000000000e0a7984 */ /* 0x000e220000000800 */
[----:B------:R-:W1:Y:S01]  /*15d0*/  LDCU UR5, c[0x0][0x38c] ;  /* 0x00007180ff0577ac */ /* 0x000e620008000800 */
[C---:B------:R-:W-:Y:S01]  /*15e0*/  ISETP.GT.AND P1, PT, R13.reuse, RZ, PT ;  /* 0x000000ff0d00720c */ /* 0x040fe20003f24270 */
[----:B------:R-:W-:Y:S02]  /*15f0*/  VIADD R13, R13, 0xffffffff ;  /* 0xffffffff0d0d7836 */ /* 0x000fe40000000000 */
[----:B-1----:R-:W-:-:S05]  /*1600*/  IMAD.U32 R3, RZ, RZ, UR5 ;  /* 0x00000005ff037e24 */ /* 0x002fca000f8e00ff */
        /* <DEDUP_REMOVED lines=8> */
.L_x_267:
[----:B------:R-:W0:Y:S01]  /*1690*/  LDCU UR5, c[0x0][0x38c] ;  /* 0x00007180ff0577ac */ /* 0x000e220008000800 */
[----:B------:R1:W-:Y:S01]  /*16a0*/  STS [R14+0x4], R9 ;  /* 0x000004090e007388 */ /* 0x0003e20000000800 */
[----:B0-----:R-:W-:-:S05]  /*16b0*/  IMAD.U32 R3, RZ, RZ, UR5 ;  /* 0x00000005ff037e24 */ /* 0x001fca000f8e00ff */
[----:B------:R-:W-:-:S05]  /*16c0*/  LEA R10, R3, R14, 0x9 ;  /* 0x0000000e030a7211 */ /* 0x000fca00078e48ff */
[----:B------:R1:W-:Y:S02]  /*16d0*/  STS [R10+0x4], R11 ;  /* 0x0000040b0a007388 */ /* 0x0003e40000000800 */
.L_x_266:
[----:B------:R-:W-:Y:S05]  /*16e0*/  BSYNC B1 ;  /* 0x0000000000017941 */ /* 0x000fea0003800000 */
.L_x_265:
[----:B------:R-:W-:Y:S05]  /*16f0*/  @P0 BRA `(.L_x_269) ;  /* 0xfffffffc00640947 */ /* 0x000fea000383ffff */
[----:B------:R-:W-:Y:S05]  /*1700*/  BRA `(.L_x_263) ;  /* 0x0000000000207947 */ /* 0x000fea0003800000 */
.L_x_264:
[----:B----4-:R-:W-:-:S05]  /*1710*/  LEA R8, R4, UR4, 0x2 ;  /* 0x0000000404087c11 */ /* 0x010fca000f8e10ff */
[----:B---3--:R-:W-:Y:S01]  /*1720*/  IMAD R10, R3, 0x200, R8 ;  /* 0x00000200030a7824 */ /* 0x008fe200078e0208 */
[----:B------:R-:W-:Y:S04]  /*1730*/  LDS R9, [R8] ;  /* 0x0000000008097984 */ /* 0x000fe80000000800 */
[----:B------:R-:W-:Y:S04]  /*1740*/  LDS R11, [R10] ;  /* 0x000000000a0b7984 */ /* 0x000fe80000000800 */
[----:B------:R-:W0:Y:S02]  /*1750*/  LDS R12, [R7+-0x4] ;  /* 0xfffffc00070c7984 */ /* 0x000e240000000800 */
[----:B0-----:R-:W-:-:S13]  /*1760*/  FSETP.GEU.AND P0, PT, R9, R12, PT ;  /* 0x0000000c0900720b */ /* 0x001fda0003f0e000 */
[----:B------:R0:W-:Y:S04]  /*1770*/  @P0 STS [R2], R9 ;  /* 0x0000000902000388 */ /* 0x0001e80000000800 */
[----:B------:R0:W-:Y:S02]  /*1780*/  @P0 STS [R6], R11 ;  /* 0x0000000b06000388 */ /* 0x0001e40000000800 */
.L_x_263:
[----:B------:R-:W-:Y:S05]  /*1790*/  BSYNC B0 ;  /* 0x0000000000007941 */ /* 0x000fea0003800000 */
.L_x_262:
[----:B------:R-:W-:Y:S01]  /*17a0*/  ISETP.GE.AND P0, PT, R3, 0x1, PT ;  /* 0x000000010300780c */ /* 0x000fe20003f06270 */
[----:B012---:R-:W-:Y:S01]  /*17b0*/  IMAD.MOV R9, RZ, RZ, -R3 ;  /* 0x000000ffff097224 */ /* 0x007fe200078e0a03 */
[----:B------:R-:W-:Y:S04]  /*17c0*/  BSSY B0, `(.L_x_270) ;  /* 0x0000037000007945 */ /* 0x000fe80003800000 */
[----:B------:R-:W-:-:S07]  /*17d0*/  LEA R4, R9, R4, 0x2 ;  /* 0x0000000409047211 */ /* 0x000fce00078e10ff */
[----:B------:R-:W-:Y:S05]  /*17e0*/  @!P0 BRA `(.L_x_271) ;  /* 0x0000000000d08947 */ /* 0x000fea0003800000 */
[----:B------:R-:W-:-:S13]  /*17f0*/  ISETP.NE.AND P0, PT, R3, 0x1, PT ;  /* 0x000000010300780c */ /* 0x000fda0003f05270 */
[----:B------:R-:W-:Y:S05]  /*1800*/  @!P0 BRA `(.L_x_272) ;  /* 0x0000000000a88947 */ /* 0x000fea0003800000 */
[----:B------:R-:W-:Y:S02]  /*1810*/  VIADD R16, R3, 0xfffffffe ;  /* 0xfffffffe03107836 */ /* 0x000fe40000000000 */
[----:B----4-:R-:W-:-:S07]  /*1820*/  IMAD.MOV.U32 R8, RZ, RZ, RZ ;  /* 0x000000ffff087224 */ /* 0x010fce00078e00ff */
.L_x_277:
[----:B0-----:R-:W0:Y:S01]  /*1830*/  LDCU UR5, c[0x0][0x38c] ;  /* 0x00007180ff0577ac */ /* 0x001e220008000800 */
[----:B------:R-:W-:Y:S01]  /*1840*/  IADD3 R3, PT, PT, R4, R8, RZ ;  /* 0x0000000804037210 */ /* 0x000fe20007ffe0ff */
[----:B------:R-:W-:Y:S01]  /*1850*/  BSSY B1, `(.L_x_273) ;  /* 0x0000023000017945 */ /* 0x000fe20003800000 */
[----:B------:R-:W-:Y:S02]  /*1860*/  IADD3 R8, PT, PT, R8, 0x1, RZ ;  /* 0x0000000108087810 */ /* 0x000fe40007ffe0ff */
[----:B--23--:R-:W-:-:S05]  /*1870*/  LEA R10, R3, UR4, 0x2 ;  /* 0x00000004030a7c11 */ /* 0x00cfca000f8e10ff */
[----:B-1----:R-:W-:Y:S01]  /*1880*/  LDS R9, [R10] ;  /* 0x000000000a097984 */ /* 0x002fe20000000800 */
[----:B0-----:R-:W-:-:S04]  /*1890*/  IMAD.U32 R3, RZ, RZ, UR5 ;  /* 0x00000005ff037e24 */ /* 0x001fc8000f8e00ff */
[----:B------:R-:W-:Y:S01]  /*18a0*/  IMAD R11, R3, 0x200, R10 ;  /* 0x00000200030b7824 */ /* 0x000fe200078e020a */
[----:B------:R-:W-:-:S05]  /*18b0*/  ISETP.NE.AND P0, PT, R8, R3, PT ;  /* 0x000000030800720c */ /* 0x000fca0003f05270 */
[----:B------:R-:W-:Y:S04]  /*18c0*/  LDS R11, [R11] ;  /* 0x000000000b0b7984 */ /* 0x000fe80000000800 */
[----:B------:R-:W0:Y:S02]  /*18d0*/  LDS R12, [R7+-0x4] ;  /* 0xfffffc00070c7984 */ /* 0x000e240000000800 */
[----:B0-----:R-:W-:-:S13]  /*18e0*/  FSETP.GEU.AND P1, PT, R9, R12, PT ;  /* 0x0000000c0900720b */ /* 0x001fda0003f2e000 */
[----:B------:R-:W-:Y:S05]  /*18f0*/  @!P1 BRA `(.L_x_274) ;  /* 0x0000000000609947 */ /* 0x000fea0003800000 */
[----:B------:R-:W-:-:S07]  /*1900*/  IMAD.MOV.U32 R13, RZ, RZ, R16 ;  /* 0x000000ffff0d7224 */ /* 0x000fce00078e0010 */
.L_x_276:
        /* <DEDUP_REMOVED lines=8> */
[----:B------:R-:W-:Y:S01]  /*1990*/  VIADD R13, R13, 0xffffffff ;  /* 0xffffffff0d0d7836 */ /* 0x000fe20000000000 */
[----:B-1----:R-:W-:-:S05]  /*19a0*/  MOV R3, UR5 ;  /* 0x0000000500037c02 */ /* 0x002fca0008000f00 */
        /* <DEDUP_REMOVED lines=8> */
.L_x_275:
[----:B------:R-:W0:Y:S01]  /*1a30*/  LDCU UR5, c[0x0][0x38c] ;  /* 0x00007180ff0577ac */ /* 0x000e220008000800 */
[----:B------:R2:W-:Y:S01]  /*1a40*/  STS [R14+0x4], R9 ;  /* 0x000004090e007388 */ /* 0x0005e20000000800 */
[----:B0-----:R-:W-:-:S05]  /*1a50*/  MOV R3, UR5 ;  /* 0x0000000500037c02 */ /* 0x001fca0008000f00 */
[----:B------:R-:W-:-:S05]  /*1a60*/  IMAD R10, R3, 0x200, R14 ;  /* 0x00000200030a7824 */ /* 0x000fca00078e020e */
[----:B------:R2:W-:Y:S02]  /*1a70*/  STS [R10+0x4], R11 ;  /* 0x0000040b0a007388 */ /* 0x0005e40000000800 */
.L_x_274:
[----:B------:R-:W-:Y:S05]  /*1a80*/  BSYNC B1 ;  /* 0x0000000000017941 */ /* 0x000fea0003800000 */
.L_x_273:
[----:B------:R-:W-:Y:S05]  /*1a90*/  @P0 BRA `(.L_x_277) ;  /* 0xfffffffc00640947 */ /* 0x000fea000383ffff */
[----:B------:R-:W-:Y:S05]  /*1aa0*/  BRA `(.L_x_271) ;  /* 0x0000000000207947 */ /* 0x000fea0003800000 */
.L_x_272:
        /* <DEDUP_REMOVED lines=8> */
.L_x_271:
[----:B------:R-:W-:Y:S05]  /*1b30*/  BSYNC B0 ;  /* 0x0000000000007941 */ /* 0x000fea0003800000 */
.L_x_270:
[C---:B------:R-:W-:Y:S01]  /*1b40*/  ISETP.GE.AND P0, PT, R3.reuse, 0x1, PT ;  /* 0x000000010300780c */ /* 0x040fe20003f06270 */
[----:B------:R-:W-:Y:S01]  /*1b50*/  BSSY B0, `(.L_x_278) ;  /* 0x0000072000007945 */ /* 0x000fe20003800000 */
[----:B012---:R-:W-:-:S05]  /*1b60*/  IADD3 R9, PT, PT, -R3, RZ, RZ ;  /* 0x000000ff03097210 */ /* 0x007fca0007ffe1ff */
[----:B------:R-:W-:-:S06]  /*1b70*/  IMAD R4, R9, 0x2, R4 ;  /* 0x0000000209047824 */ /* 0x000fcc00078e0204 */
[----:B------:R-:W-:Y:S05]  /*1b80*/  @!P0 BRA `(.L_x_279) ;  /* 0x0000000400b88947 */ /* 0x000fea0003800000 */
[----:B------:R-:W-:Y:S01]  /*1b90*/  ISETP.NE.AND P0, PT, R3, 0x1, PT ;  /* 0x000000010300780c */ /* 0x000fe20003f05270 */
[----:B------:R-:W-:-:S12]  /*1ba0*/  BSSY B1, `(.L_x_280) ;  /* 0x0000036000017945 */ /* 0x000fd80003800000 */
[----:B------:R-:W-:Y:S05]  /*1bb0*/  @!P0 BRA `(.L_x_281) ;  /* 0x0000000000b08947 */ /* 0x000fea0003800000 */
[----:B----4-:R-:W-:Y:S01]  /*1bc0*/  HFMA2 R8, -RZ, RZ, 0, 0 ;  /* 0x00000000ff087431 */ /* 0x010fe200000001ff */
[----:B------:R-:W-:Y:S01]  /*1bd0*/  BSSY B2, `(.L_x_282) ;  /* 0x0000029000027945 */ /* 0x000fe20003800000 */
[----:B------:R-:W-:-:S07]  /*1be0*/  VIADD R16, R3, 0xfffffffe ;  /* 0xfffffffe03107836 */ /* 0x000fce0000000000 */
.L_x_287:
        /* <DEDUP_REMOVED lines=14> */
.L_x_286:
        /* <DEDUP_REMOVED lines=18> */
.L_x_285:
[----:B------:R-:W0:Y:S01]  /*1df0*/  LDCU UR5, c[0x0][0x38c] ;  /* 0x00007180ff0577ac */ /* 0x000e220008000800 */
[----:B------:R1:W-:Y:S01]  /*1e00*/  STS [R14+0x4], R9 ;  /* 0x000004090e007388 */ /* 0x0003e20000000800 */
[----:B0-----:R-:W-:-:S04]  /*1e10*/  IMAD.U32 R3, RZ, RZ, UR5 ;  /* 0x00000005ff037e24 */ /* 0x001fc8000f8e00ff */
[----:B------:R-:W-:-:S05]  /*1e20*/  IMAD R10, R3, 0x200, R14 ;  /* 0x00000200030a7824 */ /* 0x000fca00078e020e */
[----:B------:R1:W-:Y:S02]  /*1e30*/  STS [R10+0x4], R11 ;  /* 0x0000040b0a007388 */ /* 0x0003e40000000800 */
.L_x_284:
[----:B------:R-:W-:Y:S05]  /*1e40*/  BSYNC B3 ;  /* 0x0000000000037941 */ /* 0x000fea0003800000 */
.L_x_283:
[----:B------:R-:W-:Y:S05]  /*1e50*/  @P0 BRA `(.L_x_287) ;  /* 0xfffffffc00640947 */ /* 0x000fea000383ffff */
[----:B------:R-:W-:Y:S05]  /*1e60*/  BSYNC B2 ;  /* 0x0000000000027941 */ /* 0x000fea0003800000 */
.L_x_282:
[----:B------:R-:W-:Y:S05]  /*1e70*/  BRA `(.L_x_288) ;  /* 0x0000000000207947 */ /* 0x000fea0003800000 */
.L_x_281:
        /* <DEDUP_REMOVED lines=8> */
.L_x_288:
[----:B------:R-:W-:Y:S05]  /*1f00*/  BSYNC B1 ;  /* 0x0000000000017941 */ /* 0x000fea0003800000 */
.L_x_280:
[----:B------:R-:W-:-:S13]  /*1f10*/  ISETP.GE.AND P0, PT, R3, 0x1, PT ;  /* 0x000000010300780c */ /* 0x000fda0003f06270 */
[----:B------:R-:W-:Y:S05]  /*1f20*/  @!P0 BRA `(.L_x_279) ;  /* 0x0000000000d08947 */ /* 0x000fea0003800000 */
[----:B------:R-:W-:-:S13]  /*1f30*/  ISETP.NE.AND P0, PT, R3, 0x1, PT ;  /* 0x000000010300780c */ /* 0x000fda0003f05270 */
[----:B------:R-:W-:Y:S05]  /*1f40*/  @!P0 BRA `(.L_x_289) ;  /* 0x0000000000ac8947 */ /* 0x000fea0003800000 */
[----:B------:R-:W-:Y:S01]  /*1f50*/  IMAD.IADD R4, R4, 0x1, -R3 ;  /* 0x0000000104047824 */ /* 0x000fe200078e0a03 */
[----:B------:R-:W-:Y:S01]  /*1f60*/  MOV R8, RZ ;  /* 0x000000ff00087202 */ /* 0x000fe20000000f00 */
[----:B------:R-:W-:-:S07]  /*1f70*/  VIADD R16, R3, 0xfffffffe ;  /* 0xfffffffe03107836 */ /* 0x000fce0000000000 */
.L_x_294:
[----:B------:R-:W3:Y:S01]  /*1f80*/  LDCU UR5, c[0x0][0x38c] ;  /* 0x00007180ff0577ac */ /* 0x000ee20008000800 */
[----:B------:R-:W-:Y:S01]  /*1f90*/  IMAD.IADD R3, R4, 0x1, R8 ;  /* 0x0000000104037824 */ /* 0x000fe200078e0208 */
[----:B------:R-:W-:Y:S01]  /*1fa0*/  BSSY B1, `(.L_x_290) ;  /* 0x0000023000017945 */ /* 0x000fe20003800000 */
[----:B------:R-:W-:-:S03]  /*1fb0*/  VIADD R8, R8, 0x1 ;  /* 0x0000000108087836 */ /* 0x000fc60000000000 */
[----:B-1----:R-:W-:-:S05]  /*1fc0*/  LEA R10, R3, UR4, 0x2 ;  /* 0x00000004030a7c11 */ /* 0x002fca000f8e10ff */
[----:B0-2---:R-:W-:Y:S01]  /*1fd0*/  LDS R9, [R10] ;  /* 0x000000000a097984 */ /* 0x005fe20000000800 */
[----:B---3--:R-:W-:-:S05]  /*1fe0*/  IMAD.U32 R3, RZ, RZ, UR5 ;  /* 0x00000005ff037e24 */ /* 0x008fca000f8e00ff */
[----:B------:R-:W-:Y:S02]  /*1ff0*/  LEA R11, R3, R10, 0x9 ;  /* 0x0000000a030b7211 */ /* 0x000fe400078e48ff */
[----:B------:R-:W-:-:S04]  /*2000*/  ISETP.NE.AND P0, PT, R8, R3, PT ;  /* 0x000000030800720c */ /* 0x000fc80003f05270 */
[----:B------:R-:W-:Y:S04]  /*2010*/  LDS R11, [R11] ;  /* 0x000000000b0b7984 */ /* 0x000fe80000000800 */
[----:B------:R-:W0:Y:S02]  /*2020*/  LDS R12, [R7+-0x4] ;  /* 0xfffffc00070c7984 */ /* 0x000e240000000800 */
[----:B0-----:R-:W-:-:S13]  /*2030*/  FSETP.GEU.AND P1, PT, R9, R12, PT ;  /* 0x0000000c0900720b */ /* 0x001fda0003f2e000 */
[----:B------:R-:W-:Y:S05]  /*2040*/  @!P1 BRA `(.L_x_291) ;  /* 0x0000000000609947 */ /* 0x000fea0003800000 */
[----:B------:R-:W-:-:S07]  /*2050*/  IMAD.MOV.U32 R13, RZ, RZ, R16 ;  /* 0x000000ffff0d7224 */ /* 0x000fce00078e0010 */
.L_x_293:
        /* <DEDUP_REMOVED lines=18> */
.L_x_292:
[----:B------:R-:W0:Y:S01]  /*2180*/  LDCU UR5, c[0x0][0x38c] ;  /* 0x00007180ff0577ac */ /* 0x000e220008000800 */
[----:B------:R1:W-:Y:S01]  /*2190*/  STS [R14+0x4], R9 ;  /* 0x000004090e007388 */ /* 0x0003e20000000800 */
[----:B0-----:R-:W-:-:S04]  /*21a0*/  IMAD.U32 R3, RZ, RZ, UR5 ;  /* 0x00000005ff037e24 */ /* 0x001fc8000f8e00ff */
[----:B------:R-:W-:-:S05]  /*21b0*/  IMAD R10, R3, 0x200, R14 ;  /* 0x00000200030a7824 */ /* 0x000fca00078e020e */
[----:B------:R1:W-:Y:S02]  /*21c0*/  STS [R10+0x4], R11 ;  /* 0x0000040b0a007388 */ /* 0x0003e40000000800 */
.L_x_291:
[----:B------:R-:W-:Y:S05]  /*21d0*/  BSYNC B1 ;  /* 0x0000000000017941 */ /* 0x000fea0003800000 */
.L_x_290:
[----:B------:R-:W-:Y:S05]  /*21e0*/  @P0 BRA `(.L_x_294) ;  /* 0xfffffffc00640947 */ /* 0x000fea000383ffff */
[----:B------:R-:W-:Y:S05]  /*21f0*/  BRA `(.L_x_279) ;  /* 0x00000000001c7947 */ /* 0x000fea0003800000 */
.L_x_289:
[----:B012---:R-:W-:Y:S01]  /*2200*/  LEA R11, R3, R2, 0x9 ;  /* 0x00000002030b7211 */ /* 0x007fe200078e48ff */
[----:B------:R-:W-:Y:S04]  /*2210*/  LDS R9, [R2+0x4] ;  /* 0x0000040002097984 */ /* 0x000fe80000000800 */
[----:B------:R-:W-:Y:S04]  /*2220*/  LDS R4, [R11+0x4] ;  /* 0x000004000b047984 */ /* 0x000fe80000000800 */
[----:B------:R-:W0:Y:S02]  /*2230*/  LDS R6, [R7+-0x4] ;  /* 0xfffffc0007067984 */ /* 0x000e240000000800 */
[----:B0-----:R-:W-:-:S13]  /*2240*/  FSETP.GEU.AND P0, PT, R9, R6, PT ;  /* 0x000000060900720b */ /* 0x001fda0003f0e000 */
[----:B------:R0:W-:Y:S04]  /*2250*/  @P0 STS [R2], R9 ;  /* 0x0000000902000388 */ /* 0x0001e80000000800 */
[----:B------:R0:W-:Y:S02]  /*2260*/  @P0 STS [R11], R4 ;  /* 0x000000040b000388 */ /* 0x0001e40000000800 */
.L_x_279:
[----:B------:R-:W-:Y:S05]  /*2270*/  BSYNC B0 ;  /* 0x0000000000007941 */ /* 0x000fea0003800000 */
.L_x_278:
[----:B------:R-:W-:-:S04]  /*2280*/  ISETP.GE.AND P0, PT, R3, 0x1, PT ;  /* 0x000000010300780c */ /* 0x000fc80003f06270 */
[----:B------:R-:W-:-:S13]  /*2290*/  ISETP.NE.OR P0, PT, R5, RZ, !P0 ;  /* 0x000000ff0500720c */ /* 0x000fda0004705670 */
[----:B------:R-:W-:Y:S05]  /*22a0*/  @P0 EXIT ;  /* 0x000000000000094d */ /* 0x000fea0003800000 */
[C---:B------:R-:W-:Y:S01]  /*22b0*/  VIADD R5, R3.reuse, 0xffffffff ;  /* 0xffffffff03057836 */ /* 0x040fe20000000000 */
[----:B0-----:R-:W-:Y:S01]  /*22c0*/  LOP3.LUT R4, R3, 0x7, RZ, 0xc0, !PT ;  /* 0x0000000703047812 */ /* 0x001fe200078ec0ff */
[----:B------:R-:W-:Y:S03]  /*22d0*/  BSSY.RECONVERGENT B0, `(.L_x_295) ;  /* 0x0000046000007945 */ /* 0x000fe60003800200 */
[----:B------:R-:W-:Y:S01]  /*22e0*/  ISETP.GE.U32.AND P1, PT, R5, 0x7, PT ;  /* 0x000000070500780c */ /* 0x000fe20003f26070 */
[----:B------:R-:W-:Y:S01]  /*22f0*/  IMAD.MOV.U32 R5, RZ, RZ, RZ ;  /* 0x000000ffff057224 */ /* 0x000fe200078e00ff */
[----:B------:R-:W-:-:S11]  /*2300*/  ISETP.NE.AND P0, PT, R4, RZ, PT ;  /* 0x000000ff0400720c */ /* 0x000fd60003f05270 */
[----:B------:R-:W-:Y:S05]  /*2310*/  @!P1 BRA `(.L_x_296) ;  /* 0x0000000400049947 */ /* 0x000fea0003800000 */
[----:B---34-:R-:W0:Y:S01]  /*2320*/  LDC.64 R12, c[0x0][0x390] ;  /* 0x0000e400ff0c7b82 */ /* 0x018e220000000a00 */
[----:B--2---:R-:W-:Y:S01]  /*2330*/  HFMA2 R6, -RZ, RZ, 0, 0 ;  /* 0x00000000ff067431 */ /* 0x004fe200000001ff */
[----:B------:R-:W-:-:S06]  /*2340*/  LOP3.LUT R5, R3, 0x7ffffff8, RZ, 0xc0, !PT ;  /* 0x7ffffff803057812 */ /* 0x000fcc00078ec0ff */
[----:B-1----:R-:W1:Y:S02]  /*2350*/  LDC.64 R14, c[0x0][0x398] ;  /* 0x0000e600ff0e7b82 */ /* 0x002e640000000a00 */
.L_x_297:
[----:B---3--:R-:W-:Y:S02]  /*2360*/  IMAD R20, R6, 0x4, R2 ;  /* 0x0000000406147824 */ /* 0x008fe400078e0202 */
[----:B------:R-:W-:Y:S02]  /*2370*/  IMAD R8, R0, R3, R6 ;  /* 0x0000000300087224 */ /* 0x000fe400078e0206 */
[----:B------:R-:W-:Y:S01]  /*2380*/  IMAD R26, R3, 0x200, R20 ;  /* 0x00000200031a7824 */ /* 0x000fe200078e0214 */
[----:B------:R-:W2:Y:S01]  /*2390*/  LDS R11, [R20] ;  /* 0x00000000140b7984 */ /* 0x000ea20000000800 */
[C---:B0-----:R-:W-:Y:S01]  /*23a0*/  IMAD.WIDE.U32 R28, R8.reuse, 0x4, R12 ;  /* 0x00000004081c7825 */ /* 0x041fe200078e000c */
[C---:B------:R-:W-:Y:S02]  /*23b0*/  IADD3 R25, PT, PT, R8.reuse, 0x1, RZ ;  /* 0x0000000108197810 */ /* 0x040fe40007ffe0ff */
[----:B------:R-:W0:Y:S01]  /*23c0*/  LDS R21, [R26] ;  /* 0x000000001a157984 */ /* 0x000e220000000800 */
[----:B-1----:R-:W-:-:S03]  /*23d0*/  IMAD.WIDE.U32 R16, R8, 0x4, R14 ;  /* 0x0000000408107825 */ /* 0x002fc600078e000e */
[----:B------:R-:W1:Y:S01]  /*23e0*/  LDS R23, [R20+0x4] ;  /* 0x0000040014177984 */ /* 0x000e620000000800 */
[----:B------:R-:W-:-:S03]  /*23f0*/  VIADD R6, R6, 0x8 ;  /* 0x0000000806067836 */ /* 0x000fc60000000000 */
[----:B------:R-:W3:Y:S02]  /*2400*/  LDS R9, [R26+0x4] ;  /* 0x000004001a097984 */ /* 0x000ee40000000800 */
[----:B------:R-:W-:Y:S02]  /*2410*/  ISETP.NE.AND P1, PT, R6, R5, PT ;  /* 0x000000050600720c */ /* 0x000fe40003f25270 */
[----:B------:R-:W4:Y:S04]  /*2420*/  LDS R7, [R20+0x8] ;  /* 0x0000080014077984 */ /* 0x000f280000000800 */
[----:B------:R-:W5:Y:S04]  /*2430*/  LDS R18, [R26+0x8] ;  /* 0x000008001a127984 */ /* 0x000f680000000800 */
[----:B------:R-:W5:Y:S04]  /*2440*/  LDS R27, [R20+0xc] ;  /* 0x00000c00141b7984 */ /* 0x000f680000000800 */
[----:B------:R-:W5:Y:S04]  /*2450*/  LDS R19, [R26+0xc] ;  /* 0x00000c001a137984 */ /* 0x000f680000000800 */
[----:B------:R-:W5:Y:S04]  /*2460*/  LDS R22, [R20+0x10] ;  /* 0x0000100014167984 */ /* 0x000f680000000800 */
[----:B--2---:R2:W-:Y:S04]  /*2470*/  STG.E desc[UR6][R28.64], R11 ;  /* 0x0000000b1c007986 */ /* 0x0045e8000c101906 */
[----:B0-----:R0:W-:Y:S04]  /*2480*/  STG.E desc[UR6][R16.64], R21 ;  /* 0x0000001510007986 */ /* 0x0011e8000c101906 */
[----:B------:R-:W-:Y:S01]  /*2490*/  LDS R28, [R20+0x14] ;  /* 0x00001400141c7984 */ /* 0x000fe20000000800 */
[----:B--2---:R-:W-:-:S03]  /*24a0*/  IMAD.WIDE.U32 R10, R25, 0x4, R12 ;  /* 0x00000004190a7825 */ /* 0x004fc600078e000c */
[----:B------:R-:W-:Y:S01]  /*24b0*/  LDS R29, [R26+0x14] ;  /* 0x000014001a1d7984 */ /* 0x000fe20000000800 */
[----:B0-----:R-:W-:-:S03]  /*24c0*/  VIADD R21, R8, 0x2 ;  /* 0x0000000208157836 */ /* 0x001fc60000000000 */
[----:B-1----:R-:W-:Y:S01]  /*24d0*/  STG.E desc[UR6][R10.64], R23 ;  /* 0x000000170a007986 */ /* 0x002fe2000c101906 */
[----:B------:R-:W-:-:S03]  /*24e0*/  IMAD.WIDE.U32 R24, R25, 0x4, R14 ;  /* 0x0000000419187825 */ /* 0x000fc600078e000e */
[----:B------:R-:W0:Y:S01]  /*24f0*/  LDS R23, [R26+0x10] ;  /* 0x000010001a177984 */ /* 0x000e220000000800 */
[----:B------:R-:W-:-:S03]  /*2500*/  IMAD.WIDE.U32 R16, R21, 0x4, R12 ;  /* 0x0000000415107825 */ /* 0x000fc600078e000c */
[----:B------:R-:W1:Y:S04]  /*2510*/  LDS R11, [R20+0x18] ;  /* 0x00001800140b7984 */ /* 0x000e680000000800 */
[----:B---3--:R-:W-:Y:S04]  /*2520*/  STG.E desc[UR6][R24.64], R9 ;  /* 0x0000000918007986 */ /* 0x008fe8000c101906 */
[----:B------:R-:W2:Y:S04]  /*2530*/  LDS R10, [R26+0x18] ;  /* 0x000018001a0a7984 */ /* 0x000ea80000000800 */
[----:B----4-:R3:W-:Y:S04]  /*2540*/  STG.E desc[UR6][R16.64], R7 ;  /* 0x0000000710007986 */ /* 0x0107e8000c101906 */
[----:B------:R4:W2:Y:S04]  /*2550*/  LDS R9, [R20+0x1c] ;  /* 0x00001c0014097984 */ /* 0x0008a80000000800 */
[----:B------:R-:W2:Y:S01]  /*2560*/  LDS R7, [R26+0x1c] ;  /* 0x00001c001a077984 */ /* 0x000ea20000000800 */
[----:B---3--:R-:W-:-:S02]  /*2570*/  VIADD R17, R8, 0x3 ;  /* 0x0000000308117836 */ /* 0x008fc40000000000 */
[----:B----4-:R-:W-:-:S04]  /*2580*/  IMAD.WIDE.U32 R20, R21, 0x4, R14 ;  /* 0x0000000415147825 */ /* 0x010fc800078e000e */
[C---:B------:R-:W-:Y:S01]  /*2590*/  IMAD.WIDE.U32 R24, R17.reuse, 0x4, R12 ;  /* 0x0000000411187825 */ /* 0x040fe200078e000c */
[----:B-----5:R3:W-:Y:S04]  /*25a0*/  STG.E desc[UR6][R20.64], R18 ;  /* 0x0000001214007986 */ /* 0x0207e8000c101906 */
[----:B------:R4:W-:Y:S01]  /*25b0*/  STG.E desc[UR6][R24.64], R27 ;  /* 0x0000001b18007986 */ /* 0x0009e2000c101906 */
[----:B---3--:R-:W-:Y:S01]  /*25c0*/  IADD3 R21, PT, PT, R8, 0x4, RZ ;  /* 0x0000000408157810 */ /* 0x008fe20007ffe0ff */
[----:B----4-:R-:W-:-:S04]  /*25d0*/  IMAD.WIDE.U32 R26, R17, 0x4, R14 ;  /* 0x00000004111a7825 */ /* 0x010fc800078e000e */
[C---:B------:R-:W-:Y:S01]  /*25e0*/  IMAD.WIDE.U32 R16, R21.reuse, 0x4, R12 ;  /* 0x0000000415107825 */ /* 0x040fe200078e000c */
[----:B------:R3:W-:Y:S03]  /*25f0*/  STG.E desc[UR6][R26.64], R19 ;  /* 0x000000131a007986 */ /* 0x0007e6000c101906 */
[----:B------:R-:W-:Y:S01]  /*2600*/  VIADD R25, R8, 0x5 ;  /* 0x0000000508197836 */ /* 0x000fe20000000000 */
[----:B------:R-:W-:Y:S01]  /*2610*/  STG.E desc[UR6][R16.64], R22 ;  /* 0x0000001610007986 */ /* 0x000fe2000c101906 */
[----:B---3--:R-:W-:-:S04]  /*2620*/  IMAD.WIDE.U32 R18, R21, 0x4, R14 ;  /* 0x0000000415127825 */ /* 0x008fc800078e000e */
[C---:B------:R-:W-:Y:S01]  /*2630*/  IMAD.WIDE.U32 R20, R25.reuse, 0x4, R12 ;  /* 0x0000000419147825 */ /* 0x040fe200078e000c */
[----:B0-----:R0:W-:Y:S04]  /*2640*/  STG.E desc[UR6][R18.64], R23 ;  /* 0x0000001712007986 */ /* 0x0011e8000c101906 */
[----:B------:R3:W-:Y:S01]  /*2650*/  STG.E desc[UR6][R20.64], R28 ;  /* 0x0000001c14007986 */ /* 0x0007e2000c101906 */
[----:B0-----:R-:W-:-:S04]  /*2660*/  IMAD.WIDE.U32 R22, R25, 0x4, R14 ;  /* 0x0000000419167825 */ /* 0x001fc800078e000e */
[C---:B------:R-:W-:Y:S01]  /*2670*/  VIADD R25, R8.reuse, 0x6 ;  /* 0x0000000608197836 */ /* 0x040fe20000000000 */
[----:B------:R-:W-:Y:S01]  /*2680*/  IADD3 R8, PT, PT, R8, 0x7, RZ ;  /* 0x0000000708087810 */ /* 0x000fe20007ffe0ff */
[----:B------:R3:W-:Y:S02]  /*2690*/  STG.E desc[UR6][R22.64], R29 ;  /* 0x0000001d16007986 */ /* 0x0007e4000c101906 */
[----:B------:R-:W-:-:S04]  /*26a0*/  IMAD.WIDE.U32 R18, R25, 0x4, R12 ;  /* 0x0000000419127825 */ /* 0x000fc800078e000c */
[----:B------:R-:W-:Y:S01]  /*26b0*/  IMAD.WIDE.U32 R26, R25, 0x4, R14 ;  /* 0x00000004191a7825 */ /* 0x000fe200078e000e */
[----:B-1----:R3:W-:Y:S03]  /*26c0*/  STG.E desc[UR6][R18.64], R11 ;  /* 0x0000000b12007986 */ /* 0x0027e6000c101906 */
[C---:B------:R-:W-:Y:S01]  /*26d0*/  IMAD.WIDE.U32 R24, R8.reuse, 0x4, R12 ;  /* 0x0000000408187825 */ /* 0x040fe200078e000c */
[----:B--2---:R3:W-:Y:S03]  /*26e0*/  STG.E desc[UR6][R26.64], R10 ;  /* 0x0000000a1a007986 */ /* 0x0047e6000c101906 */
[----:B------:R-:W-:Y:S01]  /*26f0*/  IMAD.WIDE.U32 R16, R8, 0x4, R14 ;  /* 0x0000000408107825 */ /* 0x000fe200078e000e */
[----:B------:R3:W-:Y:S04]  /*2700*/  STG.E desc[UR6][R24.64], R9 ;  /* 0x0000000918007986 */ /* 0x0007e8000c101906 */
[----:B------:R3:W-:Y:S01]  /*2710*/  STG.E desc[UR6][R16.64], R7 ;  /* 0x0000000710007986 */ /* 0x0007e2000c101906 */
[----:B------:R-:W-:Y:S05]  /*2720*/  @P1 BRA `(.L_x_297) ;  /* 0xfffffffc000c1947 */ /* 0x000fea000383ffff */
.L_x_296:
[----:B------:R-:W-:Y:S05]  /*2730*/  BSYNC.RECONVERGENT B0 ;  /* 0x0000000000007941 */ /* 0x000fea0003800200 */
.L_x_295:
[----:B------:R-:W-:Y:S05]  /*2740*/  @!P0 EXIT ;  /* 0x000000000000894d */ /* 0x000fea0003800000 */
[----:B------:R-:W-:Y:S01]  /*2750*/  ISETP.GE.U32.AND P0, PT, R4, 0x4, PT ;  /* 0x000000040400780c */ /* 0x000fe20003f06070 */
[----:B------:R-:W-:Y:S01]  /*2760*/  BSSY.RECONVERGENT B0, `(.L_x_298) ;  /* 0x0000025000007945 */ /* 0x000fe20003800200 */
[----:B--2-4-:R-:W-:-:S04]  /*2770*/  LOP3.LUT R6, R3, 0x3, RZ, 0xc0, !PT ;  /* 0x0000000303067812 */ /* 0x014fc800078ec0ff */
[----:B------:R-:W-:-:S07]  /*2780*/  ISETP.NE.AND P1, PT, R6, RZ, PT ;  /* 0x000000ff0600720c */ /* 0x000fce0003f25270 */
[----:B------:R-:W-:Y:S06]  /*2790*/  @!P0 BRA `(.L_x_299) ;  /* 0x0000000000848947 */ /* 0x000fec0003800000 */
[C---:B---3--:R-:W-:Y:S01]  /*27a0*/  IMAD R12, R5.reuse, 0x4, R2 ;  /* 0x00000004050c7824 */ /* 0x048fe200078e0202 */
[----:B-1----:R-:W0:Y:S01]  /*27b0*/  LDC.64 R10, c[0x0][0x390] ;  /* 0x0000e400ff0a7b82 */ /* 0x002e220000000a00 */
[----:B------:R-:W-:Y:S02]  /*27c0*/  IMAD R15, R0, R3, R5 ;  /* 0x00000003000f7224 */ /* 0x000fe400078e0205 */
[----:B------:R-:W-:Y:S01]  /*27d0*/  VIADD R5, R5, 0x4 ;  /* 0x0000000405057836 */ /* 0x000fe20000000000 */
[----:B------:R-:W-:Y:S01]  /*27e0*/  LEA R16, R3, R12, 0x9 ;  /* 0x0000000c03107211 */ /* 0x000fe200078e48ff */
[----:B------:R-:W1:Y:S01]  /*27f0*/  LDS R24, [R12] ;  /* 0x000000000c187984 */ /* 0x000e620000000800 */
[C---:B------:R-:W-:Y:S01]  /*2800*/  VIADD R13, R15.reuse, 0x2 ;  /* 0x000000020f0d7836 */ /* 0x040fe20000000000 */
[C---:B------:R-:W-:Y:S01]  /*2810*/  IADD3 R22, PT, PT, R15.reuse, 0x3, RZ ;  /* 0x000000030f167810 */ /* 0x040fe20007ffe0ff */
[----:B------:R-:W2:Y:S01]  /*2820*/  LDC.64 R20, c[0x0][0x398] ;  /* 0x0000e600ff147b82 */ /* 0x000ea20000000a00 */
[----:B------:R-:W3:Y:S04]  /*2830*/  LDS R17, [R16] ;  /* 0x0000000010117984 */ /* 0x000ee80000000800 */
[----:B------:R-:W4:Y:S04]  /*2840*/  LDS R25, [R12+0x4] ;  /* 0x000004000c197984 */ /* 0x000f280000000800 */
[----:B------:R-:W5:Y:S04]  /*2850*/  LDS R23, [R16+0x4] ;  /* 0x0000040010177984 */ /* 0x000f680000000800 */
[----:B------:R-:W5:Y:S01]  /*2860*/  LDS R9, [R12+0x8] ;  /* 0x000008000c097984 */ /* 0x000f620000000800 */
[----:B0-----:R-:W-:-:S03]  /*2870*/  IMAD.WIDE.U32 R28, R15, 0x4, R10 ;  /* 0x000000040f1c7825 */ /* 0x001fc600078e000a */
[----:B------:R-:W0:Y:S04]  /*2880*/  LDS R8, [R16+0x8] ;  /* 0x0000080010087984 */ /* 0x000e280000000800 */
[----:B------:R-:W0:Y:S01]  /*2890*/  LDS R7, [R12+0xc] ;  /* 0x00000c000c077984 */ /* 0x000e220000000800 */
[----:B--2---:R-:W-:-:S03]  /*28a0*/  IMAD.WIDE.U32 R26, R15, 0x4, R20 ;  /* 0x000000040f1a7825 */ /* 0x004fc600078e0014 */
[----:B------:R2:W0:Y:S02]  /*28b0*/  LDS R4, [R16+0xc] ;  /* 0x00000c0010047984 */ /* 0x0004240000000800 */
[----:B--2---:R-:W-:Y:S02]  /*28c0*/  VIADD R16, R15, 0x1 ;  /* 0x000000010f107836 */ /* 0x004fe40000000000 */
[C-C-:B------:R-:W-:Y:S01]  /*28d0*/  IMAD.WIDE.U32 R14, R13.reuse, 0x4, R10.reuse ;  /* 0x000000040d0e7825 */ /* 0x140fe200078e000a */
[----:B-1----:R-:W-:Y:S03]  /*28e0*/  STG.E desc[UR6][R28.64], R24 ;  /* 0x000000181c007986 */ /* 0x002fe6000c101906 */
[----:B------:R-:W-:Y:S01]  /*28f0*/  IMAD.WIDE.U32 R18, R16, 0x4, R10 ;  /* 0x0000000410127825 */ /* 0x000fe200078e000a */
[----:B---3--:R1:W-:Y:S03]  /*2900*/  STG.E desc[UR6][R26.64], R17 ;  /* 0x000000111a007986 */ /* 0x0083e6000c101906 */
[----:B------:R-:W-:Y:S01]  /*2910*/  IMAD.WIDE.U32 R12, R13, 0x4, R20 ;  /* 0x000000040d0c7825 */ /* 0x000fe200078e0014 */
[----:B----4-:R2:W-:Y:S03]  /*2920*/  STG.E desc[UR6][R18.64], R25 ;  /* 0x0000001912007986 */ /* 0x0105e6000c101906 */
[----:B------:R-:W-:-:S04]  /*2930*/  IMAD.WIDE.U32 R10, R22, 0x4, R10 ;  /* 0x00000004160a7825 */ /* 0x000fc800078e000a */
[----:B-1----:R-:W-:-:S04]  /*2940*/  IMAD.WIDE.U32 R16, R16, 0x4, R20 ;  /* 0x0000000410107825 */ /* 0x002fc800078e0014 */
[----:B------:R-:W-:Y:S01]  /*2950*/  IMAD.WIDE.U32 R20, R22, 0x4, R20 ;  /* 0x0000000416147825 */ /* 0x000fe200078e0014 */
[----:B-----5:R2:W-:Y:S04]  /*2960*/  STG.E desc[UR6][R16.64], R23 ;  /* 0x0000001710007986 */ /* 0x0205e8000c101906 */
[----:B------:R2:W-:Y:S04]  /*2970*/  STG.E desc[UR6][R14.64], R9 ;  /* 0x000000090e007986 */ /* 0x0005e8000c101906 */
[----:B0-----:R2:W-:Y:S04]  /*2980*/  STG.E desc[UR6][R12.64], R8 ;  /* 0x000000080c007986 */ /* 0x0015e8000c101906 */
[----:B------:R2:W-:Y:S04]  /*2990*/  STG.E desc[UR6][R10.64], R7 ;  /* 0x000000070a007986 */ /* 0x0005e8000c101906 */
[----:B------:R2:W-:Y:S02]  /*29a0*/  STG.E desc[UR6][R20.64], R4 ;  /* 0x0000000414007986 */ /* 0x0005e4000c101906 */
.L_x_299:
[----:B------:R-:W-:Y:S05]  /*29b0*/  BSYNC.RECONVERGENT B0 ;  /* 0x0000000000007941 */ /* 0x000fea0003800200 */
.L_x_298:
[----:B------:R-:W-:Y:S05]  /*29c0*/  @!P1 EXIT ;  /* 0x000000000000994d */ /* 0x000fea0003800000 */
[----:B------:R-:W-:Y:S01]  /*29d0*/  ISETP.NE.AND P0, PT, R6, 0x1, PT ;  /* 0x000000010600780c */ /* 0x000fe20003f05270 */
[----:B------:R-:W-:Y:S01]  /*29e0*/  BSSY.RECONVERGENT B0, `(.L_x_300) ;  /* 0x0000017000007945 */ /* 0x000fe20003800200 */
[----:B--2---:R-:W-:-:S04]  /*29f0*/  LOP3.LUT R4, R3, 0x1, RZ, 0xc0, !PT ;  /* 0x0000000103047812 */ /* 0x004fc800078ec0ff */
[----:B------:R-:W-:-:S07]  /*2a00*/  ISETP.NE.U32.AND P1, PT, R4, 0x1, PT ;  /* 0x000000010400780c */ /* 0x000fce0003f25070 */
[----:B------:R-:W-:Y:S06]  /*2a10*/  @!P0 BRA `(.L_x_301) ;  /* 0x00000000004c8947 */ /* 0x000fec0003800000 */
[C---:B------:R-:W-:Y:S01]  /*2a20*/  IMAD R4, R5.reuse, 0x4, R2 ;  /* 0x0000000405047824 */ /* 0x040fe200078e0202 */
[----:B---3--:R-:W0:Y:S01]  /*2a30*/  LDC.64 R12, c[0x0][0x390] ;  /* 0x0000e400ff0c7b82 */ /* 0x008e220000000a00 */
[----:B-1----:R-:W-:Y:S01]  /*2a40*/  IMAD R11, R0, R3, R5 ;  /* 0x00000003000b7224 */ /* 0x002fe200078e0205 */
[----:B------:R-:W-:Y:S02]  /*2a50*/  IADD3 R5, PT, PT, R5, 0x2, RZ ;  /* 0x0000000205057810 */ /* 0x000fe40007ffe0ff */
[----:B------:R-:W-:Y:S01]  /*2a60*/  LEA R14, R3, R4, 0x9 ;  /* 0x00000004030e7211 */ /* 0x000fe200078e48ff */
[----:B------:R-:W1:Y:S01]  /*2a70*/  LDS R15, [R4] ;  /* 0x00000000040f7984 */ /* 0x000e620000000800 */
[C---:B------:R-:W-:Y:S02]  /*2a80*/  VIADD R21, R11.reuse, 0x1 ;  /* 0x000000010b157836 */ /* 0x040fe40000000000 */
[----:B------:R-:W2:Y:S01]  /*2a90*/  LDC.64 R8, c[0x0][0x398] ;  /* 0x0000e600ff087b82 */ /* 0x000ea20000000a00 */
[----:B------:R-:W3:Y:S04]  /*2aa0*/  LDS R17, [R14] ;  /* 0x000000000e117984 */ /* 0x000ee80000000800 */
[----:B------:R-:W4:Y:S04]  /*2ab0*/  LDS R19, [R4+0x4] ;  /* 0x0000040004137984 */ /* 0x000f280000000800 */
[----:B------:R-:W5:Y:S01]  /*2ac0*/  LDS R23, [R14+0x4] ;  /* 0x000004000e177984 */ /* 0x000f620000000800 */
[----:B0-----:R-:W-:-:S04]  /*2ad0*/  IMAD.WIDE.U32 R6, R11, 0x4, R12 ;  /* 0x000000040b067825 */ /* 0x001fc800078e000c */
[----:B------:R-:W-:-:S04]  /*2ae0*/  IMAD.WIDE.U32 R12, R21, 0x4, R12 ;  /* 0x00000004150c7825 */ /* 0x000fc800078e000c */
[----:B--2---:R-:W-:-:S04]  /*2af0*/  IMAD.WIDE.U32 R10, R11, 0x4, R8 ;  /* 0x000000040b0a7825 */ /* 0x004fc800078e0008 */
[----:B------:R-:W-:Y:S01]  /*2b00*/  IMAD.WIDE.U32 R8, R21, 0x4, R8 ;  /* 0x0000000415087825 */ /* 0x000fe200078e0008 */
[----:B-1----:R0:W-:Y:S04]  /*2b10*/  STG.E desc[UR6][R6.64], R15 ;  /* 0x0000000f06007986 */ /* 0x0021e8000c101906 */
[----:B---3--:R0:W-:Y:S04]  /*2b20*/  STG.E desc[UR6][R10.64], R17 ;  /* 0x000000110a007986 */ /* 0x0081e8000c101906 */
[----:B----4-:R0:W-:Y:S04]  /*2b30*/  STG.E desc[UR6][R12.64], R19 ;  /* 0x000000130c007986 */ /* 0x0101e8000c101906 */
[----:B-----5:R0:W-:Y:S02]  /*2b40*/  STG.E desc[UR6][R8.64], R23 ;  /* 0x0000001708007986 */ /* 0x0201e4000c101906 */
.L_x_301:
[----:B------:R-:W-:Y:S05]  /*2b50*/  BSYNC.RECONVERGENT B0 ;  /* 0x0000000000007941 */ /* 0x000fea0003800200 */
.L_x_300:
[----:B------:R-:W-:Y:S05]  /*2b60*/  @P1 EXIT ;  /* 0x000000000000194d */ /* 0x000fea0003800000 */
[----:B01-3--:R-:W-:Y:S01]  /*2b70*/  IMAD R10, R5, 0x4, R2 ;  /* 0x00000004050a7824 */ /* 0x00bfe200078e0202 */
[----:B------:R-:W0:Y:S01]  /*2b80*/  LDC.64 R6, c[0x0][0x390] ;  /* 0x0000e400ff067b82 */ /* 0x000e220000000a00 */
[----:B------:R-:W-:-:S03]  /*2b90*/  IMAD R5, R0, R3, R5 ;  /* 0x0000000300057224 */ /* 0x000fc600078e0205 */
[----:B------:R-:W-:Y:S01]  /*2ba0*/  LEA R12, R3, R10, 0x9 ;  /* 0x0000000a030c7211 */ /* 0x000fe200078e48ff */
[----:B------:R-:W1:Y:S03]  /*2bb0*/  LDS R11, [R10] ;  /* 0x000000000a0b7984 */ /* 0x000e660000000800 */
[----:B------:R-:W2:Y:S01]  /*2bc0*/  LDC.64 R8, c[0x0][0x398] ;  /* 0x0000e600ff087b82 */ /* 0x000ea20000000a00 */
[----:B------:R-:W3:Y:S01]  /*2bd0*/  LDS R13, [R12] ;  /* 0x000000000c0d7984 */ /* 0x000ee20000000800 */
[----:B0-----:R-:W-:-:S04]  /*2be0*/  IMAD.WIDE.U32 R2, R5, 0x4, R6 ;  /* 0x0000000405027825 */ /* 0x001fc800078e0006 */
[----:B--2---:R-:W-:Y:S01]  /*2bf0*/  IMAD.WIDE.U32 R4, R5, 0x4, R8 ;  /* 0x0000000405047825 */ /* 0x004fe200078e0008 */
[----:B-1----:R-:W-:Y:S04]  /*2c00*/  STG.E desc[UR6][R2.64], R11 ;  /* 0x0000000b02007986 */ /* 0x002fe8000c101906 */
[----:B---3--:R-:W-:Y:S01]  /*2c10*/  STG.E desc[UR6][R4.64], R13 ;  /* 0x0000000d04007986 */ /* 0x008fe2000c101906 */
[----:B------:R-:W-:Y:S05]  /*2c20*/  EXIT ;  /* 0x000000000000794d */ /* 0x000fea0003800000 */
.L_x_302:
        /* <DEDUP_REMOVED lines=13> */
.L_x_366:


//--------------------- .text._Z15top_k_gpu_finalPfPiiiS_S0_ --------------------------
	.section	.text._Z15top_k_gpu_finalPfPiiiS_S0_,"ax",@progbits
	.align	128
        .global         _Z15top_k_gpu_finalPfPiiiS_S0_
        .type           _Z15top_k_gpu_finalPfPiiiS_S0_,@function
        .size           _Z15top_k_gpu_finalPfPiiiS_S0_,(.L_x_367 - _Z15top_k_gpu_finalPfPiiiS_S0_)
        .other          _Z15top_k_gpu_finalPfPiiiS_S0_,@"STO_CUDA_ENTRY STV_DEFAULT"
_Z15top_k_gpu_finalPfPiiiS_S0_:
.text._Z15top_k_gpu_finalPfPiiiS_S0_:
[----:B------:R-:W-:Y:S08]  /*0000*/  LDC R1, c[0x0][0x37c] ;  /* 0x0000df00ff017b82 */ /* 0x000ff00000000800 */
[----:B------:R-:W0:Y:S01]  /*0010*/  LDC.64 R2, c[0x0][0x390] ;  /* 0x0000e400ff027b82 */ /* 0x000e220000000a00 */
[----:B------:R-:W1:Y:S01]  /*0020*/  LDCU.64 UR10, c[0x0][0x358] ;  /* 0x00006b00ff0a77ac */ /* 0x000e620008000a00 */
[----:B------:R-:W-:Y:S01]  /*0030*/  BSSY.RECONVERGENT B0, `(.L_x_303) ;  /* 0x000002b000007945 */ /* 0x000fe20003800200 */
[----:B0-----:R-:W-:-:S02]  /*0040*/  IABS R9, R3 ;  /* 0x0000000300097213 */ /* 0x001fc40000000000 */
[----:B------:R-:W-:Y:S02]  /*0050*/  IABS R6, R2 ;  /* 0x0000000200067213 */ /* 0x000fe40000000000 */
[----:B------:R-:W0:Y:S08]  /*0060*/  I2F.RP R0, R9 ;  /* 0x0000000900007306 */ /* 0x000e300000209400 */
[----:B0-----:R-:W0:Y:S02]  /*0070*/  MUFU.RCP R0, R0 ;  /* 0x0000000000007308 */ /* 0x001e240000001000 */
[----:B0-----:R-:W-:-:S06]  /*0080*/  VIADD R5, R0, 0xffffffe ;  /* 0x0ffffffe00057836 */ /* 0x001fcc0000000000 */
[----:B------:R-:W0:Y:S02]  /*0090*/  F2I.FTZ.U32.TRUNC.NTZ R5, R5 ;  /* 0x0000000500057305 */ /* 0x000e24000021f000 */
[----:B0-----:R-:W-:-:S04]  /*00a0*/  IMAD.MOV R4, RZ, RZ, -R5 ;  /* 0x000000ffff047224 */ /* 0x001fc800078e0a05 */
[----:B------:R-:W-:Y:S02]  /*00b0*/  IMAD R7, R4, R9, RZ ;  /* 0x0000000904077224 */ /* 0x000fe400078e02ff */
[----:B------:R-:W-:-:S04]  /*00c0*/  IMAD.MOV.U32 R4, RZ, RZ, RZ ;  /* 0x000000ffff047224 */ /* 0x000fc800078e00ff */
[----:B------:R-:W-:Y:S02]  /*00d0*/  IMAD.HI.U32 R4, R5, R7, R4 ;  /* 0x0000000705047227 */ /* 0x000fe400078e0004 */
[----:B------:R-:W0:Y:S04]  /*00e0*/  S2R R7, SR_CgaCtaId ;  /* 0x0000000000077919 */ /* 0x000e280000008800 */
[----:B------:R-:W-:Y:S02]  /*00f0*/  IMAD.HI.U32 R5, R4, R6, RZ ;  /* 0x0000000604057227 */ /* 0x000fe400078e00ff */
[----:B------:R-:W2:Y:S02]  /*0100*/  S2R R4, SR_TID.X ;  /* 0x0000000000047919 */ /* 0x000ea40000002100 */
[----:B------:R-:W-:-:S04]  /*0110*/  IMAD.MOV R0, RZ, RZ, -R5 ;  /* 0x000000ffff007224 */ /* 0x000fc800078e0a05 */
[----:B------:R-:W-:-:S05]  /*0120*/  IMAD R0, R9, R0, R6 ;  /* 0x0000000009007224 */ /* 0x000fca00078e0206 */
[----:B------:R-:W-:-:S13]  /*0130*/  ISETP.GT.U32.AND P2, PT, R9, R0, PT ;  /* 0x000000000900720c */ /* 0x000fda0003f44070 */
[-C--:B------:R-:W-:Y:S01]  /*0140*/  @!P2 IADD3 R0, PT, PT, R0, -R9.reuse, RZ ;  /* 0x800000090000a210 */ /* 0x080fe20007ffe0ff */
[----:B------:R-:W-:Y:S01]  /*0150*/  @!P2 VIADD R5, R5, 0x1 ;  /* 0x000000010505a836 */ /* 0x000fe20000000000 */
[----:B------:R-:W-:Y:S02]  /*0160*/  ISETP.NE.AND P2, PT, R3, RZ, PT ;  /* 0x000000ff0300720c */ /* 0x000fe40003f45270 */
[----:B------:R-:W-:Y:S02]  /*0170*/  ISETP.GE.U32.AND P1, PT, R0, R9, PT ;  /* 0x000000090000720c */ /* 0x000fe40003f26070 */
[----:B------:R-:W-:Y:S02]  /*0180*/  LOP3.LUT R0, R2, R3, RZ, 0x3c, !PT ;  /* 0x0000000302007212 */ /* 0x000fe400078e3cff */
[----:B--2---:R-:W-:Y:S02]  /*0190*/  ISETP.GE.AND P3, PT, R4, R2, PT ;  /* 0x000000020400720c */ /* 0x004fe40003f66270 */
[----:B------:R-:W-:-:S02]  /*01a0*/  ISETP.GE.AND P0, PT, R0, RZ, PT ;  /* 0x000000ff0000720c */ /* 0x000fc40003f06270 */
[----:B------:R-:W-:-:S04]  /*01b0*/  MOV R0, 0x400 ;  /* 0x0000040000007802 */ /* 0x000fc80000000f00 */
[----:B0-----:R-:W-:Y:S01]  /*01c0*/  LEA R0, R7, R0, 0x18 ;  /* 0x0000000007007211 */ /* 0x001fe200078ec0ff */
[----:B------:R-:W-:-:S04]  /*01d0*/  @P1 VIADD R5, R5, 0x1 ;  /* 0x0000000105051836 */ /* 0x000fc80000000000 */
[----:B-1----:R-:W-:Y:S05]  /*01e0*/  @P3 BRA `(.L_x_304) ;  /* 0x00000000003c3947 */ /* 0x002fea0003800000 */
[----:B------:R-:W0:Y:S01]  /*01f0*/  LDC R14, c[0x0][0x360] ;  /* 0x0000d800ff0e7b82 */ /* 0x000e220000000800 */
[----:B------:R-:W-:-:S07]  /*0200*/  IMAD.MOV.U32 R15, RZ, RZ, R4 ;  /* 0x000000ffff0f7224 */ /* 0x000fce00078e0004 */
[----:B------:R-:W1:Y:S08]  /*0210*/  LDC.64 R10, c[0x0][0x380] ;  /* 0x0000e000ff0a7b82 */ /* 0x000e700000000a00 */
[----:B------:R-:W2:Y:S02]  /*0220*/  LDC.64 R12, c[0x0][0x388] ;  /* 0x0000e200ff0c7b82 */ /* 0x000ea40000000a00 */
.L_x_305:
[----:B-1--4-:R-:W-:-:S04]  /*0230*/  IMAD.WIDE R6, R15, 0x4, R10 ;  /* 0x000000040f067825 */ /* 0x012fc800078e020a */
[C---:B--2---:R-:W-:Y:S02]  /*0240*/  IMAD.WIDE R8, R15.reuse, 0x4, R12 ;  /* 0x000000040f087825 */ /* 0x044fe400078e020c */
[----:B------:R-:W2:Y:S04]  /*0250*/  LDG.E R6, desc[UR10][R6.64] ;  /* 0x0000000a06067981 */ /* 0x000ea8000c1e1900 */
[----:B------:R-:W3:Y:S01]  /*0260*/  LDG.E R8, desc[UR10][R8.64] ;  /* 0x0000000a08087981 */ /* 0x000ee2000c1e1900 */
[----:B------:R-:W-:Y:S02]  /*0270*/  IMAD R17, R15, 0x4, R0 ;  /* 0x000000040f117824 */ /* 0x000fe400078e0200 */
[----:B0-----:R-:W-:-:S03]  /*0280*/  IMAD.IADD R15, R14, 0x1, R15 ;  /* 0x000000010e0f7824 */ /* 0x001fc600078e020f */
[----:B------:R-:W-:Y:S02]  /*0290*/  LEA R19, R2, R17, 0x4 ;  /* 0x0000001102137211 */ /* 0x000fe400078e20ff */
[----:B------:R-:W-:Y:S01]  /*02a0*/  ISETP.GE.AND P1, PT, R15, R2, PT ;  /* 0x000000020f00720c */ /* 0x000fe20003f26270 */
[----:B--2---:R4:W-:Y:S04]  /*02b0*/  STS [R17], R6 ;  /* 0x0000000611007388 */ /* 0x0049e80000000800 */
[----:B---3--:R4:W-:Y:S08]  /*02c0*/  STS [R19], R8 ;  /* 0x0000000813007388 */ /* 0x0089f00000000800 */
[----:B------:R-:W-:Y:S05]  /*02d0*/  @!P1 BRA `(.L_x_305) ;  /* 0xfffffffc00d49947 */ /* 0x000fea000383ffff */
.L_x_304:
[----:B------:R-:W-:Y:S05]  /*02e0*/  BSYNC.RECONVERGENT B0 ;  /* 0x0000000000007941 */ /* 0x000fea0003800200 */
.L_x_303:
[----:B------:R-:W-:Y:S01]  /*02f0*/  @!P0 IMAD.MOV R5, RZ, RZ, -R5 ;  /* 0x000000ffff058224 */ /* 0x000fe200078e0a05 */
[----:B------:R-:W-:Y:S01]  /*0300*/  @!P2 LOP3.LUT R5, RZ, R3, RZ, 0x33, !PT ;  /* 0x00000003ff05a212 */ /* 0x000fe200078e33ff */
[----:B------:R-:W-:Y:S01]  /*0310*/  BAR.SYNC.DEFER_BLOCKING 0x0 ;  /* 0x0000000000007b1d */ /* 0x000fe20000010000 */
[----:B----4-:R-:W-:Y:S02]  /*0320*/  IMAD R6, R2, 0x10, R0 ;  /* 0x0000001002067824 */ /* 0x010fe400078e0200 */
[----:B------:R-:W-:-:S04]  /*0330*/  SHF.R.S32.HI R11, RZ, 0x1, R5 ;  /* 0x00000001ff0b7819 */ /* 0x000fc80000011405 */
[----:B------:R-:W-:-:S13]  /*0340*/  ISETP.GE.AND P0, PT, R11, 0x1, PT ;  /* 0x000000010b00780c */ /* 0x000fda0003f06270 */
[----:B------:R-:W-:Y:S05]  /*0350*/  @!P0 BRA `(.L_x_306) ;  /* 0x00000004001c8947 */ /* 0x000fea0003800000 */
[C---:B------:R-:W-:Y:S01]  /*0360*/  IMAD R7, R4.reuse, R3, RZ ;  /* 0x0000000304077224 */ /* 0x040fe200078e02ff */
[----:B------:R-:W-:-:S03]  /*0370*/  LEA R8, R4, 0x4, 0x2 ;  /* 0x0000000404087811 */ /* 0x000fc600078e10ff */
[--C-:B------:R-:W-:Y:S02]  /*0380*/  IMAD R7, R7, 0x4, R0.reuse ;  /* 0x0000000407077824 */ /* 0x100fe400078e0200 */
[----:B------:R-:W-:Y:S02]  /*0390*/  IMAD R10, R8, R3, R0 ;  /* 0x00000003080a7224 */ /* 0x000fe400078e0200 */
[----:B------:R-:W-:Y:S01]  /*03a0*/  IMAD R9, R3, 0x4, R7 ;  /* 0x0000000403097824 */ /* 0x000fe200078e0207 */
[----:B------:R-:W-:Y:S01]  /*03b0*/  LEA R8, R2, R7, 0x4 ;  /* 0x0000000702087211 */ /* 0x000fe200078e20ff */
[----:B------:R-:W-:-:S07]  /*03c0*/  VIADD R10, R10, 0xfffffffc ;  /* 0xfffffffc0a0a7836 */ /* 0x000fce0000000000 */
.L_x_315:
[----:B------:R-:W-:Y:S01]  /*03d0*/  ISETP.GE.AND P0, PT, R4, R11, PT ;  /* 0x0000000b0400720c */ /* 0x000fe20003f06270 */
[----:B------:R-:W-:-:S12]  /*03e0*/  BSSY.RECONVERGENT B0, `(.L_x_307) ;  /* 0x000003a000007945 */ /* 0x000fd80003800200 */
[----:B01234-:R-:W-:Y:S05]  /*03f0*/  @P0 BRA `(.L_x_308) ;  /* 0x0000000000e00947 */ /* 0x01ffea0003800000 */
[----:B------:R-:W0:Y:S02]  /*0400*/  LDCU UR4, c[0x0][0x394] ;  /* 0x00007280ff0477ac */ /* 0x000e240008000800 */
[----:B0-----:R-:W-:-:S09]  /*0410*/  UISETP.GE.AND UP0, UPT, UR4, 0x1, UPT ;  /* 0x000000010400788c */ /* 0x001fd2000bf06270 */
[----:B------:R-:W-:Y:S05]  /*0420*/  BRA.U !UP0, `(.L_x_308) ;  /* 0x0000000108d47547 */ /* 0x000fea000b800000 */
[----:B------:R-:W-:Y:S01]  /*0430*/  UISETP.NE.AND UP0, UPT, UR4, 0x1, UPT ;  /* 0x000000010400788c */ /* 0x000fe2000bf05270 */
[----:B------:R-:W-:-:S04]  /*0440*/  IMAD.IADD R13, R4, 0x1, R11 ;  /* 0x00000001040d7824 */ /* 0x000fc800078e020b */
[----:B------:R-:W-:-:S04]  /*0450*/  IMAD R13, R13, UR4, RZ ;  /* 0x000000040d0d7c24 */ /* 0x000fc8000f8e02ff */
[----:B------:R-:W-:Y:S05]  /*0460*/  BRA.U !UP0, `(.L_x_309) ;  /* 0x0000000108a07547 */ /* 0x000fea000b800000 */
[----:B------:R-:W-:-:S07]  /*0470*/  IMAD.MOV.U32 R12, RZ, RZ, RZ ;  /* 0x000000ffff0c7224 */ /* 0x000fce00078e00ff */
.L_x_314:
[----:B---3--:R-:W-:Y:S01]  /*0480*/  IADD3 R3, PT, PT, R13, R12, RZ ;  /* 0x0000000c0d037210 */ /* 0x008fe20007ffe0ff */
[----:B0-----:R-:W-:Y:S01]  /*0490*/  LDS R17, [R9+-0x4] ;  /* 0xfffffc0009117984 */ /* 0x001fe20000000800 */
[----:B------:R-:W-:Y:S01]  /*04a0*/  VIADD R12, R12, 0x1 ;  /* 0x000000010c0c7836 */ /* 0x000fe20000000000 */
[----:B------:R-:W-:Y:S02]  /*04b0*/  BSSY.RECONVERGENT B1, `(.L_x_310) ;  /* 0x0000021000017945 */ /* 0x000fe40003800200 */
[----:B------:R-:W-:Y:S02]  /*04c0*/  IMAD R15, R3, 0x4, R0 ;  /* 0x00000004030f7824 */ /* 0x000fe400078e0200 */
[----:B------:R-:W0:Y:S03]  /*04d0*/  LDC.64 R2, c[0x0][0x390] ;  /* 0x0000e400ff027b82 */ /* 0x000e260000000a00 */
[----:B----4-:R-:W1:Y:S01]  /*04e0*/  LDS R14, [R15] ;  /* 0x000000000f0e7984 */ /* 0x010e620000000800 */
[----:B0-----:R-:W-:Y:S01]  /*04f0*/  ISETP.NE.AND P1, PT, R12, R3, PT ;  /* 0x000000030c00720c */ /* 0x001fe20003f25270 */
[----:B------:R-:W-:Y:S01]  /*0500*/  IMAD R2, R2, 0x10, R15 ;  /* 0x0000001002027824 */ /* 0x000fe200078e020f */
[----:B-1----:R-:W-:-:S13]  /*0510*/  FSETP.GEU.AND P0, PT, R14, R17, PT ;  /* 0x000000110e00720b */ /* 0x002fda0003f0e000 */
[----:B--2---:R-:W-:Y:S05]  /*0520*/  @!P0 BRA `(.L_x_311) ;  /* 0x0000000000648947 */ /* 0x004fea0003800000 */
[----:B------:R0:W1:Y:S01]  /*0530*/  LDS R19, [R2] ;  /* 0x0000000002137984 */ /* 0x0000620000000800 */
[----:B------:R-:W2:Y:S01]  /*0540*/  LDC R20, c[0x0][0x390] ;  /* 0x0000e400ff147b82 */ /* 0x000ea20000000800 */
[----:B------:R-:W3:Y:S01]  /*0550*/  LDCU UR4, c[0x0][0x394] ;  /* 0x00007280ff0477ac */ /* 0x000ee20008000800 */
[----:B------:R-:W-:Y:S01]  /*0560*/  IMAD.MOV.U32 R3, RZ, RZ, R10 ;  /* 0x000000ffff037224 */ /* 0x000fe200078e000a */
[----:B0--3--:R-:W-:-:S07]  /*0570*/  MOV R15, UR4 ;  /* 0x00000004000f7c02 */ /* 0x009fce0008000f00 */
.L_x_313:
[----:B0-----:R-:W0:Y:S02]  /*0580*/  LDS R18, [R3+-0x4] ;  /* 0xfffffc0003127984 */ /* 0x001e240000000800 */
[----:B0-----:R-:W-:-:S13]  /*0590*/  FSETP.GT.AND P0, PT, R14, R18, PT ;  /* 0x000000120e00720b */ /* 0x001fda0003f04000 */
[----:B------:R-:W-:Y:S05]  /*05a0*/  @!P0 BRA `(.L_x_312) ;  /* 0x0000000000348947 */ /* 0x000fea0003800000 */
[----:B--2---:R-:W-:Y:S01]  /*05b0*/  IMAD R2, R20, 0x10, R3 ;  /* 0x0000001014027824 */ /* 0x004fe200078e0203 */
[----:B------:R0:W-:Y:S01]  /*05c0*/  STS [R3], R18 ;  /* 0x0000001203007388 */ /* 0x0001e20000000800 */
[C---:B------:R-:W-:Y:S02]  /*05d0*/  VIADD R16, R15.reuse, 0xfffffffe ;  /* 0xfffffffe0f107836 */ /* 0x040fe40000000000 */
[----:B------:R-:W-:Y:S01]  /*05e0*/  VIADD R15, R15, 0xffffffff ;  /* 0xffffffff0f0f7836 */ /* 0x000fe20000000000 */
[----:B------:R-:W2:Y:S02]  /*05f0*/  LDS R17, [R2+-0x4] ;  /* 0xfffffc0002117984 */ /* 0x000ea40000000800 */
[----:B------:R-:W-:Y:S01]  /*0600*/  ISETP.GT.AND P0, PT, R16, RZ, PT ;  /* 0x000000ff1000720c */ /* 0x000fe20003f04270 */
[----:B------:R-:W-:-:S05]  /*0610*/  VIADD R16, R3, 0xfffffffc ;  /* 0xfffffffc03107836 */ /* 0x000fca0000000000 */
[----:B0-----:R-:W-:Y:S01]  /*0620*/  MOV R3, R16 ;  /* 0x0000001000037202 */ /* 0x001fe20000000f00 */
[----:B--2---:R0:W-:Y:S06]  /*0630*/  STS [R2], R17 ;  /* 0x0000001102007388 */ /* 0x0041ec0000000800 */
[----:B------:R-:W-:Y:S05]  /*0640*/  @P0 BRA `(.L_x_313) ;  /* 0xfffffffc00cc0947 */ /* 0x000fea000383ffff */
[----:B------:R4:W-:Y:S04]  /*0650*/  STS [R7], R14 ;  /* 0x0000000e07007388 */ /* 0x0009e80000000800 */
[----:B-1----:R4:W-:Y:S01]  /*0660*/  STS [R8], R19 ;  /* 0x0000001308007388 */ /* 0x0029e20000000800 */
[----:B------:R-:W-:Y:S05]  /*0670*/  BRA `(.L_x_311) ;  /* 0x0000000000107947 */ /* 0x000fea0003800000 */
.L_x_312:
[----:B------:R-:W0:Y:S01]  /*0680*/  LDC R2, c[0x0][0x390] ;  /* 0x0000e400ff027b82 */ /* 0x000e220000000800 */
[----:B------:R3:W-:Y:S01]  /*0690*/  STS [R3], R14 ;  /* 0x0000000e03007388 */ /* 0x0007e20000000800 */
[----:B0-----:R-:W-:-:S05]  /*06a0*/  IMAD R2, R2, 0x10, R3 ;  /* 0x0000001002027824 */ /* 0x001fca00078e0203 */
[----:B-1----:R3:W-:Y:S02]  /*06b0*/  STS [R2], R19 ;  /* 0x0000001302007388 */ /* 0x0027e40000000800 */
.L_x_311:
[----:B------:R-:W-:Y:S05]  /*06c0*/  BSYNC.RECONVERGENT B1 ;  /* 0x0000000000017941 */ /* 0x000fea0003800200 */
.L_x_310:
[----:B------:R-:W-:Y:S05]  /*06d0*/  @P1 BRA `(.L_x_314) ;  /* 0xfffffffc00681947 */ /* 0x000fea000383ffff */
[----:B------:R-:W-:Y:S05]  /*06e0*/  BRA `(.L_x_308) ;  /* 0x0000000000247947 */ /* 0x000fea0003800000 */
.L_x_309:
[----:B------:R-:W-:Y:S01]  /*06f0*/  IMAD R13, R13, 0x4, R0 ;  /* 0x000000040d0d7824 */ /* 0x000fe200078e0200 */
[----:B------:R-:W-:Y:S01]  /*0700*/  LDS R2, [R9+-0x4] ;  /* 0xfffffc0009027984 */ /* 0x000fe20000000800 */
[----:B------:R-:W0:Y:S03]  /*0710*/  LDC R14, c[0x0][0x390] ;  /* 0x0000e400ff0e7b82 */ /* 0x000e260000000800 */
[----:B------:R-:W1:Y:S01]  /*0720*/  LDS R12, [R13] ;  /* 0x000000000d0c7984 */ /* 0x000e620000000800 */
[----:B0-----:R-:W-:Y:S01]  /*0730*/  IMAD R3, R14, 0x10, R13 ;  /* 0x000000100e037824 */ /* 0x001fe200078e020d */
[----:B-1----:R-:W-:-:S13]  /*0740*/  FSETP.GEU.AND P0, PT, R12, R2, PT ;  /* 0x000000020c00720b */ /* 0x002fda0003f0e000 */
[----:B------:R-:W0:Y:S04]  /*0750*/  @P0 LDS R3, [R3] ;  /* 0x0000000003030984 */ /* 0x000e280000000800 */
[----:B------:R1:W-:Y:S04]  /*0760*/  @P0 STS [R7], R12 ;  /* 0x0000000c07000388 */ /* 0x0003e80000000800 */
[----:B0-----:R1:W-:Y:S02]  /*0770*/  @P0 STS [R8], R3 ;  /* 0x0000000308000388 */ /* 0x0013e40000000800 */
.L_x_308:
[----:B------:R-:W-:Y:S05]  /*0780*/  BSYNC.RECONVERGENT B0 ;  /* 0x0000000000007941 */ /* 0x000fea0003800200 */
.L_x_307:
[----:B------:R-:W-:Y:S01]  /*0790*/  BAR.SYNC.DEFER_BLOCKING 0x0 ;  /* 0x0000000000007b1d */ /* 0x000fe20000010000 */
[----:B------:R-:W-:Y:S02]  /*07a0*/  ISETP.GT.U32.AND P0, PT, R11, 0x1, PT ;  /* 0x000000010b00780c */ /* 0x000fe40003f04070 */
[----:B------:R-:W-:-:S11]  /*07b0*/  SHF.R.U32.HI R11, RZ, 0x1, R11 ;  /* 0x00000001ff0b7819 */ /* 0x000fd6000001160b */
[----:B------:R-:W-:Y:S05]  /*07c0*/  @P0 BRA `(.L_x_315) ;  /* 0xfffffffc00000947 */ /* 0x000fea000383ffff */
.L_x_306:
[----:B------:R-:W-:-:S13]  /*07d0*/  ISETP.NE.AND P0, PT, R4, RZ, PT ;  /* 0x000000ff0400720c */ /* 0x000fda0003f05270 */
[----:B------:R-:W-:Y:S05]  /*07e0*/  @P0 EXIT ;  /* 0x000000000000094d */ /* 0x000fea0003800000 */
[----:B0--3--:R-:W-:-:S04]  /*07f0*/  LOP3.LUT R2, R5, 0x1, RZ, 0xc0, !PT ;  /* 0x0000000105027812 */ /* 0x009fc800078ec0ff */
[----:B------:R-:W-:-:S04]  /*0800*/  ISETP.NE.U32.AND P0, PT, R2, 0x1, PT ;  /* 0x000000010200780c */ /* 0x000fc80003f05070 */
[----:B------:R-:W-:-:S13]  /*0810*/  ISETP.LT.OR P0, PT, R5, 0x2, P0 ;  /* 0x000000020500780c */ /* 0x000fda0000701670 */
[----:B------:R-:W-:Y:S05]  /*0820*/  @P0 BRA `(.L_x_316) ;  /* 0x0000000000f00947 */ /* 0x000fea0003800000 */
[----:B------:R-:W0:Y:S02]  /*0830*/  LDCU UR5, c[0x0][0x394] ;  /* 0x00007280ff0577ac */ /* 0x000e240008000800 */
[----:B0-----:R-:W-:-:S09]  /*0840*/  UISETP.GE.AND UP0, UPT, UR5, 0x1, UPT ;  /* 0x000000010500788c */ /* 0x001fd2000bf06270 */
[----:B------:R-:W-:Y:S05]  /*0850*/  BRA.U !UP0, `(.L_x_317) ;  /* 0x0000000108e07547 */ /* 0x000fea000b800000 */
[----:B------:R-:W0:Y:S01]  /*0860*/  S2UR UR6, SR_CgaCtaId ;  /* 0x00000000000679c3 */ /* 0x000e220000008800 */
[----:B------:R-:W-:Y:S01]  /*0870*/  UISETP.NE.AND UP0, UPT, UR5, 0x1, UPT ;  /* 0x000000010500788c */ /* 0x000fe2000bf05270 */
[----:B------:R-:W-:Y:S01]  /*0880*/  VIADD R5, R5, 0xffffffff ;  /* 0xffffffff05057836 */ /* 0x000fe20000000000 */
[----:B------:R-:W-:-:S03]  /*0890*/  UMOV UR4, 0x400 ;  /* 0x0000040000047882 */ /* 0x000fc60000000000 */
[----:B------:R-:W-:Y:S01]  /*08a0*/  IMAD R5, R5, UR5, RZ ;  /* 0x0000000505057c24 */ /* 0x000fe2000f8e02ff */
[----:B0-----:R-:W-:-:S04]  /*08b0*/  ULEA UR8, UR6, UR4, 0x18 ;  /* 0x0000000406087291 */ /* 0x001fc8000f8ec0ff */
[----:B------:R-:W-:Y:S01]  /*08c0*/  ULEA UR9, UR5, UR8, 0x2 ;  /* 0x0000000805097291 */ /* 0x000fe2000f8e10ff */
[----:B------:R-:W-:Y:S11]  /*08d0*/  BRA.U !UP0, `(.L_x_318) ;  /* 0x00000001089c7547 */ /* 0x000ff6000b800000 */
[----:B------:R-:W-:Y:S01]  /*08e0*/  UIADD3 UR5, UPT, UPT, UR5, -0x2, URZ ;  /* 0xfffffffe05057890 */ /* 0x000fe2000fffe0ff */
[----:B------:R-:W-:-:S11]  /*08f0*/  UMOV UR4, URZ ;  /* 0x000000ff00047c82 */ /* 0x000fd60008000000 */
.L_x_322:
[----:B0-----:R-:W-:Y:S01]  /*0900*/  IADD3 R2, PT, PT, R5, UR4, RZ ;  /* 0x0000000405027c10 */ /* 0x001fe2000fffe0ff */
[----:B-1--4-:R-:W0:Y:S01]  /*0910*/  LDC.64 R8, c[0x0][0x390] ;  /* 0x0000e400ff087b82 */ /* 0x012e220000000a00 */
[----:B------:R-:W-:Y:S02]  /*0920*/  UIADD3 UR4, UPT, UPT, UR4, 0x1, URZ ;  /* 0x0000000104047890 */ /* 0x000fe4000fffe0ff */
[----:B------:R-:W-:Y:S02]  /*0930*/  LEA R3, R2, UR8, 0x2 ;  /* 0x0000000802037c11 */ /* 0x000fe4000f8e10ff */
[----:B------:R-:W-:Y:S04]  /*0940*/  LDS R2, [UR9+-0x4] ;  /* 0xfffffc09ff027984 */ /* 0x000fe80008000800 */
[----:B------:R-:W1:Y:S01]  /*0950*/  LDS R7, [R3] ;  /* 0x0000000003077984 */ /* 0x000e620000000800 */
[----:B0-----:R-:W-:-:S02]  /*0960*/  ISETP.NE.AND P1, PT, R9, UR4, PT ;  /* 0x0000000409007c0c */ /* 0x001fc4000bf25270 */
[----:B-1----:R-:W-:Y:S01]  /*0970*/  FSETP.GEU.AND P0, PT, R7, R2, PT ;  /* 0x000000020700720b */ /* 0x002fe20003f0e000 */
[----:B------:R-:W-:-:S12]  /*0980*/  IMAD R2, R8, 0x10, R3 ;  /* 0x0000001008027824 */ /* 0x000fd800078e0203 */
[----:B---3--:R-:W-:Y:S05]  /*0990*/  @!P0 BRA `(.L_x_319) ;  /* 0x0000000000648947 */ /* 0x008fea0003800000 */
[----:B------:R0:W1:Y:S01]  /*09a0*/  LDS R3, [R2] ;  /* 0x0000000002037984 */ /* 0x0000620000000800 */
[----:B------:R-:W3:Y:S01]  /*09b0*/  LDCU UR13, c[0x0][0x390] ;  /* 0x00007200ff0d77ac */ /* 0x000ee20008000800 */
[----:B------:R-:W-:-:S05]  /*09c0*/  UMOV UR6, UR5 ;  /* 0x0000000500067c82 */ /* 0x000fca0008000000 */
.L_x_321:
[----:B------:R-:W-:-:S09]  /*09d0*/  ULEA UR12, UR6, UR8, 0x2 ;  /* 0x00000008060c7291 */ /* 0x000fd2000f8e10ff */
[----:B------:R-:W4:Y:S02]  /*09e0*/  LDS R4, [UR12] ;  /* 0x0000000cff047984 */ /* 0x000f240008000800 */
[----:B----4-:R-:W-:-:S13]  /*09f0*/  FSETP.GT.AND P0, PT, R7, R4, PT ;  /* 0x000000040700720b */ /* 0x010fda0003f04000 */
[----:B------:R-:W-:Y:S05]  /*0a00*/  @!P0 BRA `(.L_x_320) ;  /* 0x0000000000388947 */ /* 0x000fea0003800000 */
[----:B---3--:R-:W-:Y:S02]  /*0a10*/  ULEA UR7, UR13, UR12, 0x4 ;  /* 0x0000000c0d077291 */ /* 0x008fe4000f8e20ff */
[----:B------:R-:W-:Y:S01]  /*0a20*/  STS [UR12+0x4], R4 ;  /* 0x00000404ff007988 */ /* 0x000fe2000800080c */
[----:B------:R-:W-:-:S06]  /*0a30*/  UISETP.GT.AND UP0, UPT, UR6, URZ, UPT ;  /* 0x000000ff0600728c */ /* 0x000fcc000bf04270 */
[----:B0-----:R-:W0:Y:S04]  /*0a40*/  LDS R2, [UR7] ;  /* 0x00000007ff027984 */ /* 0x001e280008000800 */
[----:B0-----:R4:W-:Y:S01]  /*0a50*/  STS [UR7+0x4], R2 ;  /* 0x00000402ff007988 */ /* 0x0019e20008000807 */
[----:B------:R-:W-:-:S07]  /*0a60*/  UIADD3 UR7, UPT, UPT, UR6, -0x1, URZ ;  /* 0xffffffff06077890 */ /* 0x000fce000fffe0ff */
[----:B------:R-:W-:Y:S01]  /*0a70*/  UMOV UR6, UR7 ;  /* 0x0000000700067c82 */ /* 0x000fe20008000000 */
[----:B----4-:R-:W-:Y:S05]  /*0a80*/  BRA.U UP0, `(.L_x_321) ;  /* 0xfffffffd00d07547 */ /* 0x010fea000b83ffff */
[----:B------:R-:W0:Y:S01]  /*0a90*/  S2UR UR6, SR_CgaCtaId ;  /* 0x00000000000679c3 */ /* 0x000e220000008800 */
[----:B------:R-:W-:Y:S02]  /*0aa0*/  UMOV UR8, 0x400 ;  /* 0x0000040000087882 */ /* 0x000fe40000000000 */
[----:B0-----:R-:W-:-:S09]  /*0ab0*/  ULEA UR8, UR6, UR8, 0x18 ;  /* 0x0000000806087291 */ /* 0x001fd2000f8ec0ff */
[----:B------:R4:W-:Y:S04]  /*0ac0*/  STS [UR8], R7 ;  /* 0x00000007ff007988 */ /* 0x0009e80008000808 */
[----:B-1----:R4:W-:Y:S01]  /*0ad0*/  STS [R6], R3 ;  /* 0x0000000306007388 */ /* 0x0029e20000000800 */
[----:B------:R-:W-:Y:S05]  /*0ae0*/  BRA `(.L_x_319) ;  /* 0x0000000000107947 */ /* 0x000fea0003800000 */
.L_x_320:
[----:B------:R-:W4:Y:S01]  /*0af0*/  LDCU UR6, c[0x0][0x390] ;  /* 0x00007200ff0677ac */ /* 0x000f220008000800 */
[----:B------:R0:W-:Y:S01]  /*0b00*/  STS [UR12+0x4], R7 ;  /* 0x00000407ff007988 */ /* 0x0001e2000800080c */
[----:B----4-:R-:W-:-:S09]  /*0b10*/  ULEA UR6, UR6, UR12, 0x4 ;  /* 0x0000000c06067291 */ /* 0x010fd2000f8e20ff */
[----:B-1----:R0:W-:Y:S03]  /*0b20*/  STS [UR6+0x4], R3 ;  /* 0x00000403ff007988 */ /* 0x0021e60008000806 */
.L_x_319:
[----:B------:R-:W-:Y:S05]  /*0b30*/  @P1 BRA `(.L_x_322) ;  /* 0xfffffffc00701947 */ /* 0x000fea000383ffff */
[----:B------:R-:W-:Y:S05]  /*0b40*/  BRA `(.L_x_317) ;  /* 0x0000000000247947 */ /* 0x000fea0003800000 */
.L_x_318:
[----:B------:R-:W-:Y:S01]  /*0b50*/  LEA R2, R5, UR8, 0x2 ;  /* 0x0000000805027c11 */ /* 0x000fe2000f8e10ff */
[----:B-1----:R-:W-:Y:S01]  /*0b60*/  LDS R3, [UR9+-0x4] ;  /* 0xfffffc09ff037984 */ /* 0x002fe20008000800 */
[----:B------:R-:W0:Y:S03]  /*0b70*/  LDC R5, c[0x0][0x390] ;  /* 0x0000e400ff057b82 */ /* 0x000e260000000800 */
[----:B------:R-:W1:Y:S02]  /*0b80*/  LDS R4, [R2] ;  /* 0x0000000002047984 */ /* 0x000e640000000800 */
[----:B-1----:R-:W-:Y:S01]  /*0b90*/  FSETP.GEU.AND P0, PT, R4, R3, PT ;  /* 0x000000030400720b */ /* 0x002fe20003f0e000 */
[----:B0-----:R-:W-:-:S12]  /*0ba0*/  IMAD R3, R5, 0x10, R2 ;  /* 0x0000001005037824 */ /* 0x001fd800078e0202 */
[----:B------:R-:W0:Y:S04]  /*0bb0*/  @P0 LDS R3, [R3] ;  /* 0x0000000003030984 */ /* 0x000e280000000800 */
[----:B------:R1:W-:Y:S04]  /*0bc0*/  @P0 STS [UR8], R4 ;  /* 0x00000004ff000988 */ /* 0x0003e80008000808 */
[----:B0-----:R1:W-:Y:S02]  /*0bd0*/  @P0 STS [R6], R3 ;  /* 0x0000000306000388 */ /* 0x0013e40000000800 */
.L_x_317:
[----:B------:R-:W-:Y:S06]  /*0be0*/  BAR.SYNC.DEFER_BLOCKING 0x0 ;  /* 0x0000000000007b1d */ /* 0x000fec0000010000 */
.L_x_316:
[----:B------:R-:W5:Y:S02]  /*0bf0*/  LDC R22, c[0x0][0x394] ;  /* 0x0000e500ff167b82 */ /* 0x000f640000000800 */
[----:B-----5:R-:W-:-:S13]  /*0c00*/  ISETP.GE.AND P0, PT, R22, 0x1, PT ;  /* 0x000000011600780c */ /* 0x020fda0003f06270 */
[----:B---3--:R-:W-:Y:S05]  /*0c10*/  @!P0 EXIT ;  /* 0x000000000000894d */ /* 0x008fea0003800000 */
[C---:B------:R-:W-:Y:S01]  /*0c20*/  ISETP.GE.U32.AND P1, PT, R22.reuse, 0x8, PT ;  /* 0x000000081600780c */ /* 0x040fe20003f26070 */
[----:B------:R-:W-:Y:S01]  /*0c30*/  IMAD.MOV.U32 R23, RZ, RZ, RZ ;  /* 0x000000ffff177224 */ /* 0x000fe200078e00ff */
[----:B------:R-:W-:-:S04]  /*0c40*/  LOP3.LUT R28, R22, 0x7, RZ, 0xc0, !PT ;  /* 0x00000007161c7812 */ /* 0x000fc800078ec0ff */
[----:B------:R-:W-:-:S07]  /*0c50*/  ISETP.NE.AND P0, PT, R28, RZ, PT ;  /* 0x000000ff1c00720c */ /* 0x000fce0003f05270 */
[----:B------:R-:W-:Y:S06]  /*0c60*/  @!P1 BRA `(.L_x_323) ;  /* 0x0000000000b49947 */ /* 0x000fec0003800000 */
[----:B------:R-:W3:Y:S01]  /*0c70*/  LDCU.64 UR6, c[0x0][0x398] ;  /* 0x00007300ff0677ac */ /* 0x000ee20008000a00 */
[----:B------:R-:W2:Y:S01]  /*0c80*/  LDC R27, c[0x0][0x390] ;  /* 0x0000e400ff1b7b82 */ /* 0x000ea20000000800 */
[----:B------:R-:W-:Y:S01]  /*0c90*/  LOP3.LUT R23, R22, 0x7ffffff8, RZ, 0xc0, !PT ;  /* 0x7ffffff816177812 */ /* 0x000fe200078ec0ff */
[----:B------:R-:W5:Y:S04]  /*0ca0*/  LDCU.64 UR4, c[0x0][0x3a0] ;  /* 0x00007400ff0477ac */ /* 0x000f680008000a00 */
[----:B------:R-:W-:Y:S01]  /*0cb0*/  IMAD.MOV R26, RZ, RZ, -R23 ;  /* 0x000000ffff1a7224 */ /* 0x000fe200078e0a17 */
[----:B---3--:R-:W-:Y:S02]  /*0cc0*/  UIADD3 UR6, UP0, UPT, UR6, 0x10, URZ ;  /* 0x0000001006067890 */ /* 0x008fe4000ff1e0ff */
[----:B-----5:R-:W-:-:S02]  /*0cd0*/  UIADD3 UR4, UP1, UPT, UR4, 0x10, URZ ;  /* 0x0000001004047890 */ /* 0x020fc4000ff3e0ff */
[----:B------:R-:W-:Y:S02]  /*0ce0*/  UIADD3.X UR7, UPT, UPT, URZ, UR7, URZ, UP0, !UPT ;  /* 0x00000007ff077290 */ /* 0x000fe400087fe4ff */
[----:B------:R-:W-:Y:S01]  /*0cf0*/  MOV R25, UR6 ;  /* 0x0000000600197c02 */ /* 0x000fe20008000f00 */
[----:B------:R-:W-:Y:S01]  /*0d00*/  UIADD3.X UR5, UPT, UPT, URZ, UR5, URZ, UP1, !UPT ;  /* 0x00000005ff057290 */ /* 0x000fe20008ffe4ff */
[----:B------:R-:W-:Y:S02]  /*0d10*/  IMAD.U32 R24, RZ, RZ, UR4 ;  /* 0x00000004ff187e24 */ /* 0x000fe4000f8e00ff */
[----:B01--4-:R-:W-:-:S03]  /*0d20*/  IMAD.U32 R3, RZ, RZ, UR7 ;  /* 0x00000007ff037e24 */ /* 0x013fc6000f8e00ff */
[----:B------:R-:W-:-:S07]  /*0d30*/  IMAD.U32 R29, RZ, RZ, UR5 ;  /* 0x00000005ff1d7e24 */ /* 0x000fce000f8e00ff */
.L_x_324:
[----:B--2---:R-:W-:Y:S01]  /*0d40*/  IMAD R2, R27, 0x10, R0 ;  /* 0x000000101b027824 */ /* 0x004fe200078e0200 */
[----:B------:R-:W0:Y:S01]  /*0d50*/  LDS.128 R12, [R0] ;  /* 0x00000000000c7984 */ /* 0x000e220000000c00 */
[----:B---3--:R-:W-:Y:S02]  /*0d60*/  IMAD.MOV.U32 R20, RZ, RZ, R24 ;  /* 0x000000ffff147224 */ /* 0x008fe400078e0018 */
[----:B------:R-:W-:Y:S01]  /*0d70*/  IMAD.MOV.U32 R21, RZ, RZ, R29 ;  /* 0x000000ffff157224 */ /* 0x000fe200078e001d */
[----:B------:R-:W1:Y:S01]  /*0d80*/  LDS.128 R16, [R2] ;  /* 0x0000000002107984 */ /* 0x000e620000000c00 */
[----:B------:R-:W-:Y:S01]  /*0d90*/  VIADD R26, R26, 0x8 ;  /* 0x000000081a1a7836 */ /* 0x000fe20000000000 */
[----:B------:R-:W-:Y:S02]  /*0da0*/  IADD3 R24, P3, PT, R20, 0x20, RZ ;  /* 0x0000002014187810 */ /* 0x000fe40007f7e0ff */
[----:B------:R2:W3:Y:S02]  /*0db0*/  LDS.128 R8, [R0+0x10] ;  /* 0x0000100000087984 */ /* 0x0004e40000000c00 */
[----:B------:R-:W-:Y:S01]  /*0dc0*/  ISETP.NE.AND P1, PT, R26, RZ, PT ;  /* 0x000000ff1a00720c */ /* 0x000fe20003f25270 */
[----:B------:R-:W-:Y:S01]  /*0dd0*/  IMAD.X R29, RZ, RZ, R21, P3 ;  /* 0x000000ffff1d7224 */ /* 0x000fe200018e0615 */
[----:B------:R4:W5:Y:S01]  /*0de0*/  LDS.128 R4, [R2+0x10] ;  /* 0x0000100002047984 */ /* 0x0009620000000c00 */
[----:B--2---:R-:W-:Y:S01]  /*0df0*/  VIADD R0, R0, 0x20 ;  /* 0x0000002000007836 */ /* 0x004fe20000000000 */
[----:B----4-:R-:W-:-:S04]  /*0e00*/  MOV R2, R25 ;  /* 0x0000001900027202 */ /* 0x010fc80000000f00 */
[----:B------:R-:W-:Y:S01]  /*0e10*/  IADD3 R25, P2, PT, R2, 0x20, RZ ;  /* 0x0000002002197810 */ /* 0x000fe20007f5e0ff */
[----:B0-----:R-:W-:Y:S04]  /*0e20*/  STG.E desc[UR10][R2.64+-0x10], R12 ;  /* 0xfffff00c02007986 */ /* 0x001fe8000c10190a */
[----:B-1----:R-:W-:Y:S04]  /*0e30*/  STG.E desc[UR10][R20.64+-0x10], R16 ;  /* 0xfffff01014007986 */ /* 0x002fe8000c10190a */
[----:B------:R-:W-:Y:S04]  /*0e40*/  STG.E desc[UR10][R2.64+-0xc], R13 ;  /* 0xfffff40d02007986 */ /* 0x000fe8000c10190a */
[----:B------:R-:W-:Y:S04]  /*0e50*/  STG.E desc[UR10][R20.64+-0xc], R17 ;  /* 0xfffff41114007986 */ /* 0x000fe8000c10190a */
[----:B------:R-:W-:Y:S04]  /*0e60*/  STG.E desc[UR10][R2.64+-0x8], R14 ;  /* 0xfffff80e02007986 */ /* 0x000fe8000c10190a */
[----:B------:R-:W-:Y:S04]  /*0e70*/  STG.E desc[UR10][R20.64+-0x8], R18 ;  /* 0xfffff81214007986 */ /* 0x000fe8000c10190a */
[----:B------:R-:W-:Y:S04]  /*0e80*/  STG.E desc[UR10][R2.64+-0x4], R15 ;  /* 0xfffffc0f02007986 */ /* 0x000fe8000c10190a */
[----:B------:R-:W-:Y:S04]  /*0e90*/  STG.E desc[UR10][R20.64+-0x4], R19 ;  /* 0xfffffc1314007986 */ /* 0x000fe8000c10190a */
[----:B---3--:R-:W-:Y:S04]  /*0ea0*/  STG.E desc[UR10][R2.64], R8 ;  /* 0x0000000802007986 */ /* 0x008fe8000c10190a */
[----:B-----5:R-:W-:Y:S04]  /*0eb0*/  STG.E desc[UR10][R20.64], R4 ;  /* 0x0000000414007986 */ /* 0x020fe8000c10190a */
[----:B------:R-:W-:Y:S04]  /*0ec0*/  STG.E desc[UR10][R2.64+0x4], R9 ;  /* 0x0000040902007986 */ /* 0x000fe8000c10190a */
[----:B------:R-:W-:Y:S04]  /*0ed0*/  STG.E desc[UR10][R20.64+0x4], R5 ;  /* 0x0000040514007986 */ /* 0x000fe8000c10190a */
[----:B------:R-:W-:Y:S04]  /*0ee0*/  STG.E desc[UR10][R2.64+0x8], R10 ;  /* 0x0000080a02007986 */ /* 0x000fe8000c10190a */
[----:B------:R-:W-:Y:S04]  /*0ef0*/  STG.E desc[UR10][R20.64+0x8], R6 ;  /* 0x0000080614007986 */ /* 0x000fe8000c10190a */
[----:B------:R0:W-:Y:S04]  /*0f00*/  STG.E desc[UR10][R2.64+0xc], R11 ;  /* 0x00000c0b02007986 */ /* 0x0001e8000c10190a */
[----:B------:R3:W-:Y:S01]  /*0f10*/  STG.E desc[UR10][R20.64+0xc], R7 ;  /* 0x00000c0714007986 */ /* 0x0007e2000c10190a */
[----:B0-----:R-:W-:Y:S01]  /*0f20*/  IADD3.X R3, PT, PT, RZ, R3, RZ, P2, !PT ;  /* 0x00000003ff037210 */ /* 0x001fe200017fe4ff */
[----:B------:R-:W-:Y:S06]  /*0f30*/  @P1 BRA `(.L_x_324) ;  /* 0xfffffffc00801947 */ /* 0x000fec000383ffff */
.L_x_323:
[----:B------:R-:W-:Y:S05]  /*0f40*/  @!P0 EXIT ;  /* 0x000000000000894d */ /* 0x000fea0003800000 */
[----:B------:R-:W-:Y:S02]  /*0f50*/  ISETP.GE.U32.AND P0, PT, R28, 0x4, PT ;  /* 0x000000041c00780c */ /* 0x000fe40003f06070 */
[----:B------:R-:W-:-:S04]  /*0f60*/  LOP3.LUT R9, R22, 0x3, RZ, 0xc0, !PT ;  /* 0x0000000316097812 */ /* 0x000fc800078ec0ff */
[----:B------:R-:W-:-:S07]  /*0f70*/  ISETP.NE.AND P1, PT, R9, RZ, PT ;  /* 0x000000ff0900720c */ /* 0x000fce0003f25270 */
[----:B------:R-:W-:Y:S06]  /*0f80*/  @!P0 BRA `(.L_x_325) ;  /* 0x00000000005c8947 */ /* 0x000fec0003800000 */
[----:B01--4-:R-:W0:Y:S01]  /*0f90*/  S2R R3, SR_CgaCtaId ;  /* 0x0000000000037919 */ /* 0x013e220000008800 */
[----:B------:R-:W1:Y:S01]  /*0fa0*/  LDC R5, c[0x0][0x390] ;  /* 0x0000e400ff057b82 */ /* 0x000e620000000800 */
[----:B------:R-:W-:-:S04]  /*0fb0*/  MOV R0, 0x400 ;  /* 0x0000040000007802 */ /* 0x000fc80000000f00 */
[----:B0-----:R-:W-:-:S03]  /*0fc0*/  LEA R0, R3, R0, 0x18 ;  /* 0x0000000003007211 */ /* 0x001fc600078ec0ff */
[----:B------:R-:W0:Y:S02]  /*0fd0*/  LDC.64 R2, c[0x0][0x398] ;  /* 0x0000e600ff027b82 */ /* 0x000e240000000a00 */
[----:B------:R-:W-:-:S05]  /*0fe0*/  IMAD R0, R23, 0x4, R0 ;  /* 0x0000000417007824 */ /* 0x000fca00078e0200 */
[----:B-1----:R-:W-:Y:S01]  /*0ff0*/  LEA R8, R5, R0, 0x4 ;  /* 0x0000000005087211 */ /* 0x002fe200078e20ff */
[----:B---3--:R-:W1:Y:S01]  /*1000*/  LDS.64 R6, [R0] ;  /* 0x0000000000067984 */ /* 0x008e620000000a00 */
[----:B------:R-:W3:Y:S03]  /*1010*/  LDC.64 R4, c[0x0][0x3a0] ;  /* 0x0000e800ff047b82 */ /* 0x000ee60000000a00 */
[----:B------:R-:W4:Y:S04]  /*1020*/  LDS.64 R10, [R8] ;  /* 0x00000000080a7984 */ /* 0x000f280000000a00 */
[----:B------:R-:W5:Y:S04]  /*1030*/  LDS.64 R12, [R0+0x8] ;  /* 0x00000800000c7984 */ /* 0x000f680000000a00 */
[----:B------:R-:W2:Y:S01]  /*1040*/  LDS.64 R14, [R8+0x8] ;  /* 0x00000800080e7984 */ /* 0x000ea20000000a00 */
[----:B0-----:R-:W-:-:S04]  /*1050*/  IMAD.WIDE.U32 R2, R23, 0x4, R2 ;  /* 0x0000000417027825 */ /* 0x001fc800078e0002 */
[----:B---3--:R-:W-:-:S04]  /*1060*/  IMAD.WIDE.U32 R4, R23, 0x4, R4 ;  /* 0x0000000417047825 */ /* 0x008fc800078e0004 */
[----:B------:R-:W-:Y:S01]  /*1070*/  VIADD R23, R23, 0x4 ;  /* 0x0000000417177836 */ /* 0x000fe20000000000 */
[----:B-1----:R0:W-:Y:S04]  /*1080*/  STG.E desc[UR10][R2.64], R6 ;  /* 0x0000000602007986 */ /* 0x0021e8000c10190a */
[----:B----4-:R0:W-:Y:S04]  /*1090*/  STG.E desc[UR10][R4.64], R10 ;  /* 0x0000000a04007986 */ /* 0x0101e8000c10190a */
[----:B------:R0:W-:Y:S04]  /*10a0*/  STG.E desc[UR10][R2.64+0x4], R7 ;  /* 0x0000040702007986 */ /* 0x0001e8000c10190a */
[----:B------:R0:W-:Y:S04]  /*10b0*/  STG.E desc[UR10][R4.64+0x4], R11 ;  /* 0x0000040b04007986 */ /* 0x0001e8000c10190a */
[----:B-----5:R0:W-:Y:S04]  /*10c0*/  STG.E desc[UR10][R2.64+0x8], R12 ;  /* 0x0000080c02007986 */ /* 0x0201e8000c10190a */
[----:B--2---:R0:W-:Y:S04]  /*10d0*/  STG.E desc[UR10][R4.64+0x8], R14 ;  /* 0x0000080e04007986 */ /* 0x0041e8000c10190a */
[----:B------:R0:W-:Y:S04]  /*10e0*/  STG.E desc[UR10][R2.64+0xc], R13 ;  /* 0x00000c0d02007986 */ /* 0x0001e8000c10190a */
[----:B------:R0:W-:Y:S02]  /*10f0*/  STG.E desc[UR10][R4.64+0xc], R15 ;  /* 0x00000c0f04007986 */ /* 0x0001e4000c10190a */
.L_x_325:
[----:B------:R-:W-:Y:S05]  /*1100*/  @!P1 EXIT ;  /* 0x000000000000994d */ /* 0x000fea0003800000 */
[----:B------:R-:W-:Y:S02]  /*1110*/  ISETP.NE.AND P0, PT, R9, 0x1, PT ;  /* 0x000000010900780c */ /* 0x000fe40003f05270 */
[----:B------:R-:W-:-:S04]  /*1120*/  LOP3.LUT R22, R22, 0x1, RZ, 0xc0, !PT ;  /* 0x0000000116167812 */ /* 0x000fc800078ec0ff */
[----:B------:R-:W-:-:S07]  /*1130*/  ISETP.NE.U32.AND P1, PT, R22, 0x1, PT ;  /* 0x000000011600780c */ /* 0x000fce0003f25070 */
[----:B------:R-:W-:Y:S06]  /*1140*/  @!P0 BRA `(.L_x_326) ;  /* 0x0000000000448947 */ /* 0x000fec0003800000 */
[----:B01--4-:R-:W0:Y:S01]  /*1150*/  S2R R3, SR_CgaCtaId ;  /* 0x0000000000037919 */ /* 0x013e220000008800 */
[----:B------:R-:W1:Y:S01]  /*1160*/  LDC R5, c[0x0][0x390] ;  /* 0x0000e400ff057b82 */ /* 0x000e620000000800 */
[----:B------:R-:W-:-:S04]  /*1170*/  MOV R0, 0x400 ;  /* 0x0000040000007802 */ /* 0x000fc80000000f00 */
[----:B0-----:R-:W-:-:S03]  /*1180*/  LEA R0, R3, R0, 0x18 ;  /* 0x0000000003007211 */ /* 0x001fc600078ec0ff */
[----:B------:R-:W0:Y:S02]  /*1190*/  LDC.64 R2, c[0x0][0x398] ;  /* 0x0000e600ff027b82 */ /* 0x000e240000000a00 */
[----:B------:R-:W-:-:S04]  /*11a0*/  IMAD R0, R23, 0x4, R0 ;  /* 0x0000000417007824 */ /* 0x000fc800078e0200 */
[----:B-1----:R-:W-:Y:S01]  /*11b0*/  IMAD R8, R5, 0x10, R0 ;  /* 0x0000001005087824 */ /* 0x002fe200078e0200 */
[----:B---3--:R-:W1:Y:S01]  /*11c0*/  LDS.64 R6, [R0] ;  /* 0x0000000000067984 */ /* 0x008e620000000a00 */
[----:B------:R-:W3:Y:S04]  /*11d0*/  LDC.64 R4, c[0x0][0x3a0] ;  /* 0x0000e800ff047b82 */ /* 0x000ee80000000a00 */
[----:B------:R-:W4:Y:S01]  /*11e0*/  LDS.64 R8, [R8] ;  /* 0x0000000008087984 */ /* 0x000f220000000a00 */
[----:B0-----:R-:W-:-:S04]  /*11f0*/  IMAD.WIDE.U32 R2, R23, 0x4, R2 ;  /* 0x0000000417027825 */ /* 0x001fc800078e0002 */
[C---:B---3--:R-:W-:Y:S01]  /*1200*/  IMAD.WIDE.U32 R4, R23.reuse, 0x4, R4 ;  /* 0x0000000417047825 */ /* 0x048fe200078e0004 */
[----:B------:R-:W-:Y:S01]  /*1210*/  IADD3 R23, PT, PT, R23, 0x2, RZ ;  /* 0x0000000217177810 */ /* 0x000fe20007ffe0ff */
[----:B-1----:R0:W-:Y:S04]  /*1220*/  STG.E desc[UR10][R2.64], R6 ;  /* 0x0000000602007986 */ /* 0x0021e8000c10190a */
[----:B----4-:R0:W-:Y:S04]  /*1230*/  STG.E desc[UR10][R4.64], R8 ;  /* 0x0000000804007986 */ /* 0x0101e8000c10190a */
[----:B------:R0:W-:Y:S04]  /*1240*/  STG.E desc[UR10][R2.64+0x4], R7 ;  /* 0x0000040702007986 */ /* 0x0001e8000c10190a */
[----:B------:R0:W-:Y:S02]  /*1250*/  STG.E desc[UR10][R4.64+0x4], R9 ;  /* 0x0000040904007986 */ /* 0x0001e4000c10190a */
.L_x_326:
[----:B------:R-:W-:Y:S05]  /*1260*/  @P1 EXIT ;  /* 0x000000000000194d */ /* 0x000fea0003800000 */
[----:B01--4-:R-:W0:Y:S01]  /*1270*/  S2R R3, SR_CgaCtaId ;  /* 0x0000000000037919 */ /* 0x013e220000008800 */
[----:B------:R-:W1:Y:S01]  /*1280*/  LDC R5, c[0x0][0x390] ;  /* 0x0000e400ff057b82 */ /* 0x000e620000000800 */
[----:B------:R-:W-:-:S04]  /*1290*/  MOV R0, 0x400 ;  /* 0x0000040000007802 */ /* 0x000fc80000000f00 */
[----:B0-----:R-:W-:-:S03]  /*12a0*/  LEA R0, R3, R0, 0x18 ;  /* 0x0000000003007211 */ /* 0x001fc600078ec0ff */
[----:B------:R-:W0:Y:S02]  /*12b0*/  LDC.64 R2, c[0x0][0x398] ;  /* 0x0000e600ff027b82 */ /* 0x000e240000000a00 */
[----:B------:R-:W-:-:S04]  /*12c0*/  IMAD R0, R23, 0x4, R0 ;  /* 0x0000000417007824 */ /* 0x000fc800078e0200 */
[----:B-1----:R-:W-:Y:S01]  /*12d0*/  IMAD R6, R5, 0x10, R0 ;  /* 0x0000001005067824 */ /* 0x002fe200078e0200 */
[----:B---3--:R-:W1:Y:S01]  /*12e0*/  LDS R7, [R0] ;  /* 0x0000000000077984 */ /* 0x008e620000000800 */
[----:B------:R-:W3:Y:S03]  /*12f0*/  LDC.64 R4, c[0x0][0x3a0] ;  /* 0x0000e800ff047b82 */ /* 0x000ee60000000a00 */
[----:B------:R-:W4:Y:S01]  /*1300*/  LDS R9, [R6] ;  /* 0x0000000006097984 */ /* 0x000f220000000800 */
[----:B0-----:R-:W-:-:S04]  /*1310*/  IMAD.WIDE.U32 R2, R23, 0x4, R2 ;  /* 0x0000000417027825 */ /* 0x001fc800078e0002 */
[----:B---3--:R-:W-:Y:S01]  /*1320*/  IMAD.WIDE.U32 R4, R23, 0x4, R4 ;  /* 0x0000000417047825 */ /* 0x008fe200078e0004 */
[----:B-1----:R-:W-:Y:S04]  /*1330*/  STG.E desc[UR10][R2.64], R7 ;  /* 0x0000000702007986 */ /* 0x002fe8000c10190a */
[----:B----4-:R-:W-:Y:S01]  /*1340*/  STG.E desc[UR10][R4.64], R9 ;  /* 0x0000000904007986 */ /* 0x010fe2000c10190a */
[----:B------:R-:W-:Y:S05]  /*1350*/  EXIT ;  /* 0x000000000000794d */ /* 0x000fea0003800000 */
.L_x_327:
        /* <DEDUP_REMOVED lines=10> */
.L_x_367:


//--------------------- .text._Z9top_k_gpuPfiiS_Pi --------------------------
	.section	.text._Z9top_k_gpuPfiiS_Pi,"ax",@progbits
	.align	128
        .global         _Z9top_k_gpuPfiiS_Pi
        .type           _Z9top_k_gpuPfiiS_Pi,@function
        .size           _Z9top_k_gpuPfiiS_Pi,(.L_x_368 - _Z9top_k_gpuPfiiS_Pi)
        .other          _Z9top_k_gpuPfiiS_Pi,@"STO_CUDA_ENTRY STV_DEFAULT"
_Z9top_k_gpuPfiiS_Pi:
.text._Z9top_k_gpuPfiiS_Pi:
[----:B------:R-:W-:Y:S08]  /*0000*/  LDC R1, c[0x0][0x37c] ;  /* 0x0000df00ff017b82 */ /* 0x000ff00000000800 */
[----:B------:R-:W0:Y:S01]  /*0010*/  LDC R9, c[0x0][0x38c] ;  /* 0x0000e300ff097b82 */ /* 0x000e220000000800 */
[----:B------:R-:W1:Y:S01]  /*0020*/  S2R R4, SR_TID.X ;  /* 0x0000000000047919 */ /* 0x000e620000002100 */
[----:B------:R-:W-:-:S06]  /*0030*/  UMOV UR4, 0x400 ;  /* 0x0000040000047882 */ /* 0x000fcc0000000000 */
[----:B------:R-:W2:Y:S08]  /*0040*/  S2UR UR5, SR_CgaCtaId ;  /* 0x00000000000579c3 */ /* 0x000eb00000008800 */
[----:B------:R-:W3:Y:S01]  /*0050*/  LDC R3, c[0x0][0x360] ;  /* 0x0000d800ff037b82 */ /* 0x000ee20000000800 */
[----:B------:R-:W4:Y:S07]  /*0060*/  LDCU UR7, c[0x0][0x370] ;  /* 0x00006e00ff0777ac */ /* 0x000f2e0008000800 */
[----:B------:R-:W5:Y:S01]  /*0070*/  S2UR UR6, SR_CTAID.X ;  /* 0x00000000000679c3 */ /* 0x000f620000002500 */
[----:B0-----:R-:W-:Y:S01]  /*0080*/  ISETP.GE.AND P0, PT, R9, 0x1, PT ;  /* 0x000000010900780c */ /* 0x001fe20003f06270 */
[----:B--2---:R-:W-:Y:S01]  /*0090*/  ULEA UR4, UR5, UR4, 0x18 ;  /* 0x0000000405047291 */ /* 0x004fe2000f8ec0ff */
[----:B-1----:R-:W-:-:S05]  /*00a0*/  IMAD R2, R4, R9, RZ ;  /* 0x0000000904027224 */ /* 0x002fca00078e02ff */
[----:B------:R-:W-:Y:S01]  /*00b0*/  LEA R0, R2, UR4, 0x2 ;  /* 0x0000000402007c11 */ /* 0x000fe2000f8e10ff */
[C---:B---3--:R-:W-:Y:S02]  /*00c0*/  IMAD R5, R3.reuse, R9, RZ ;  /* 0x0000000903057224 */ /* 0x048fe400078e02ff */
[----:B----4-:R-:W-:-:S03]  /*00d0*/  IMAD R6, R3, UR7, RZ ;  /* 0x0000000703067c24 */ /* 0x010fc6000f8e02ff */
[----:B------:R-:W-:Y:S01]  /*00e0*/  LEA R5, R5, UR4, 0x2 ;  /* 0x0000000405057c11 */ /* 0x000fe2000f8e10ff */
[----:B-----5:R-:W-:-:S04]  /*00f0*/  IMAD R7, R3, UR6, R4 ;  /* 0x0000000603077c24 */ /* 0x020fc8000f8e0204 */
[----:B------:R-:W-:Y:S01]  /*0100*/  IMAD R2, R2, 0x4, R5 ;  /* 0x0000000402027824 */ /* 0x000fe200078e0205 */
[----:B------:R-:W-:Y:S06]  /*0110*/  @!P0 BRA `(.L_x_328) ;  /* 0x0000000400108947 */ /* 0x000fec0003800000 */
[C---:B------:R-:W-:Y:S01]  /*0120*/  ISETP.GE.U32.AND P1, PT, R9.reuse, 0x8, PT ;  /* 0x000000080900780c */ /* 0x040fe20003f26070 */
[----:B------:R-:W-:Y:S01]  /*0130*/  IMAD.MOV.U32 R11, RZ, RZ, RZ ;  /* 0x000000ffff0b7224 */ /* 0x000fe200078e00ff */
[----:B------:R-:W-:-:S04]  /*0140*/  LOP3.LUT R12, R9, 0x7, RZ, 0xc0, !PT ;  /* 0x00000007090c7812 */ /* 0x000fc800078ec0ff */
[----:B------:R-:W-:-:S07]  /*0150*/  ISETP.NE.AND P0, PT, R12, RZ, PT ;  /* 0x000000ff0c00720c */ /* 0x000fce0003f05270 */
[----:B------:R-:W-:Y:S06]  /*0160*/  @!P1 BRA `(.L_x_329) ;  /* 0x0000000000649947 */ /* 0x000fec0003800000 */
[----:B------:R-:W-:Y:S01]  /*0170*/  HFMA2 R13, -RZ, RZ, 0, 0 ;  /* 0x00000000ff0d7431 */ /* 0x000fe200000001ff */
[----:B------:R-:W-:Y:S01]  /*0180*/  LOP3.LUT R11, R9, 0x7ffffff8, RZ, 0xc0, !PT ;  /* 0x7ffffff8090b7812 */ /* 0x000fe200078ec0ff */
[----:B------:R-:W-:Y:S02]  /*0190*/  IMAD.MOV.U32 R15, RZ, RZ, -0x800001 ;  /* 0xff7fffffff0f7424 */ /* 0x000fe400078e00ff */
[----:B------:R-:W-:-:S07]  /*01a0*/  IMAD.MOV.U32 R17, RZ, RZ, -0x1 ;  /* 0xffffffffff117424 */ /* 0x000fce00078e00ff */
.L_x_330:
[C---:B0-----:R-:W-:Y:S01]  /*01b0*/  LEA R8, R13.reuse, R0, 0x2 ;  /* 0x000000000d087211 */ /* 0x041fe200078e10ff */
[C---:B------:R-:W-:Y:S01]  /*01c0*/  IMAD R10, R13.reuse, 0x4, R2 ;  /* 0x000000040d0a7824 */ /* 0x040fe200078e0202 */
[----:B------:R-:W-:-:S03]  /*01d0*/  IADD3 R13, PT, PT, R13, 0x8, RZ ;  /* 0x000000080d0d7810 */ /* 0x000fc60007ffe0ff */
[----:B------:R0:W-:Y:S01]  /*01e0*/  STS [R8], R15 ;  /* 0x0000000f08007388 */ /* 0x0001e20000000800 */
[----:B------:R-:W-:-:S03]  /*01f0*/  ISETP.NE.AND P1, PT, R13, R11, PT ;  /* 0x0000000b0d00720c */ /* 0x000fc60003f25270 */
[----:B------:R0:W-:Y:S04]  /*0200*/  STS [R10], R17 ;  /* 0x000000110a007388 */ /* 0x0001e80000000800 */
[----:B------:R0:W-:Y:S04]  /*0210*/  STS [R8+0x4], R15 ;  /* 0x0000040f08007388 */ /* 0x0001e80000000800 */
        /* <DEDUP_REMOVED lines=12> */
[----:B------:R0:W-:Y:S01]  /*02e0*/  STS [R10+0x1c], R17 ;  /* 0x00001c110a007388 */ /* 0x0001e20000000800 */
[----:B------:R-:W-:Y:S05]  /*02f0*/  @P1 BRA `(.L_x_330) ;  /* 0xfffffffc00ac1947 */ /* 0x000fea000383ffff */
.L_x_329:
[----:B------:R-:W-:Y:S05]  /*0300*/  @!P0 BRA `(.L_x_328) ;  /* 0x0000000000948947 */ /* 0x000fea0003800000 */
[----:B------:R-:W-:Y:S02]  /*0310*/  ISETP.GE.U32.AND P0, PT, R12, 0x4, PT ;  /* 0x000000040c00780c */ /* 0x000fe40003f06070 */
[----:B------:R-:W-:-:S04]  /*0320*/  LOP3.LUT R14, R9, 0x3, RZ, 0xc0, !PT ;  /* 0x00000003090e7812 */ /* 0x000fc800078ec0ff */
[----:B------:R-:W-:-:S07]  /*0330*/  ISETP.NE.AND P1, PT, R14, RZ, PT ;  /* 0x000000ff0e00720c */ /* 0x000fce0003f25270 */
[----:B------:R-:W-:Y:S06]  /*0340*/  @!P0 BRA `(.L_x_331) ;  /* 0x0000000000348947 */ /* 0x000fec0003800000 */
[C---:B0-----:R-:W-:Y:S01]  /*0350*/  IMAD R8, R11.reuse, 0x4, R0 ;  /* 0x000000040b087824 */ /* 0x041fe200078e0200 */
[----:B------:R-:W-:Y:S01]  /*0360*/  MOV R13, 0xff7fffff ;  /* 0xff7fffff000d7802 */ /* 0x000fe20000000f00 */
[C---:B------:R-:W-:Y:S01]  /*0370*/  IMAD R10, R11.reuse, 0x4, R2 ;  /* 0x000000040b0a7824 */ /* 0x040fe200078e0202 */
[----:B------:R-:W-:Y:S01]  /*0380*/  MOV R15, 0xffffffff ;  /* 0xffffffff000f7802 */ /* 0x000fe20000000f00 */
[----:B------:R-:W-:Y:S02]  /*0390*/  VIADD R11, R11, 0x4 ;  /* 0x000000040b0b7836 */ /* 0x000fe40000000000 */
        /* <DEDUP_REMOVED lines=8> */
.L_x_331:
[----:B------:R-:W-:Y:S05]  /*0420*/  @!P1 BRA `(.L_x_328) ;  /* 0x00000000004c9947 */ /* 0x000fea0003800000 */
[----:B01----:R-:W-:Y:S02]  /*0430*/  LOP3.LUT R8, R9, 0x1, RZ, 0xc0, !PT ;  /* 0x0000000109087812 */ /* 0x003fe400078ec0ff */
[----:B------:R-:W-:Y:S02]  /*0440*/  ISETP.NE.AND P0, PT, R14, 0x1, PT ;  /* 0x000000010e00780c */ /* 0x000fe40003f05270 */
[----:B------:R-:W-:-:S13]  /*0450*/  ISETP.NE.U32.AND P1, PT, R8, 0x1, PT ;  /* 0x000000010800780c */ /* 0x000fda0003f25070 */
[----:B------:R-:W-:Y:S01]  /*0460*/  @!P1 MOV R17, 0xff7fffff ;  /* 0xff7fffff00119802 */ /* 0x000fe20000000f00 */
[----:B------:R-:W-:Y:S01]  /*0470*/  @!P1 IMAD.MOV.U32 R12, RZ, RZ, -0x1 ;  /* 0xffffffffff0c9424 */ /* 0x000fe200078e00ff */
[----:B------:R-:W-:Y:S06]  /*0480*/  @!P0 BRA `(.L_x_332) ;  /* 0x0000000000248947 */ /* 0x000fec0003800000 */
[C---:B------:R-:W-:Y:S01]  /*0490*/  LEA R8, R11.reuse, R0, 0x2 ;  /* 0x000000000b087211 */ /* 0x040fe200078e10ff */
[----:B------:R-:W-:Y:S01]  /*04a0*/  IMAD.MOV.U32 R13, RZ, RZ, -0x800001 ;  /* 0xff7fffffff0d7424 */ /* 0x000fe200078e00ff */
[C---:B------:R-:W-:Y:S01]  /*04b0*/  LEA R10, R11.reuse, R2, 0x2 ;  /* 0x000000020b0a7211 */ /* 0x040fe200078e10ff */
[----:B------:R-:W-:Y:S01]  /*04c0*/  IMAD.MOV.U32 R15, RZ, RZ, -0x1 ;  /* 0xffffffffff0f7424 */ /* 0x000fe200078e00ff */
[----:B------:R-:W-:Y:S02]  /*04d0*/  IADD3 R11, PT, PT, R11, 0x2, RZ ;  /* 0x000000020b0b7810 */ /* 0x000fe40007ffe0ff */
[----:B------:R0:W-:Y:S04]  /*04e0*/  STS [R8], R13 ;  /* 0x0000000d08007388 */ /* 0x0001e80000000800 */
[----:B------:R0:W-:Y:S04]  /*04f0*/  STS [R10], R15 ;  /* 0x0000000f0a007388 */ /* 0x0001e80000000800 */
[----:B------:R0:W-:Y:S04]  /*0500*/  STS [R8+0x4], R13 ;  /* 0x0000040d08007388 */ /* 0x0001e80000000800 */
[----:B------:R0:W-:Y:S02]  /*0510*/  STS [R10+0x4], R15 ;  /* 0x0000040f0a007388 */ /* 0x0001e40000000800 */
.L_x_332:
[C---:B0-----:R-:W-:Y:S01]  /*0520*/  @!P1 IMAD R8, R11.reuse, 0x4, R0 ;  /* 0x000000040b089824 */ /* 0x041fe200078e0200 */
[----:B------:R-:W-:-:S04]  /*0530*/  @!P1 LEA R11, R11, R2, 0x2 ;  /* 0x000000020b0b9211 */ /* 0x000fc800078e10ff */
[----:B------:R2:W-:Y:S04]  /*0540*/  @!P1 STS [R8], R17 ;  /* 0x0000001108009388 */ /* 0x0005e80000000800 */
[----:B------:R2:W-:Y:S02]  /*0550*/  @!P1 STS [R11], R12 ;  /* 0x0000000c0b009388 */ /* 0x0005e40000000800 */
.L_x_328:
[----:B------:R-:W3:Y:S01]  /*0560*/  LDCU UR5, c[0x0][0x388] ;  /* 0x00007100ff0577ac */ /* 0x000ee20008000800 */
[----:B------:R-:W-:Y:S01]  /*0570*/  BSSY.RECONVERGENT B0, `(.L_x_333) ;  /* 0x0000034000007945 */ /* 0x000fe20003800200 */
[----:B012---:R-:W-:Y:S01]  /*0580*/  IMAD R8, R9, 0x4, R0 ;  /* 0x0000000409087824 */ /* 0x007fe200078e0200 */
[----:B------:R-:W0:Y:S01]  /*0590*/  LDCU.64 UR8, c[0x0][0x358] ;  /* 0x00006b00ff0877ac */ /* 0x000e220008000a00 */
[----:B------:R-:W1:Y:S01]  /*05a0*/  LDCU UR7, c[0x0][0x388] ;  /* 0x00007100ff0777ac */ /* 0x000e620008000800 */
[----:B---3--:R-:W-:-:S13]  /*05b0*/  ISETP.GE.AND P0, PT, R7, UR5, PT ;  /* 0x0000000507007c0c */ /* 0x008fda000bf06270 */
[----:B01----:R-:W-:Y:S05]  /*05c0*/  @P0 BRA `(.L_x_334) ;  /* 0x0000000000b80947 */ /* 0x003fea0003800000 */
[----:B------:R-:W0:Y:S01]  /*05d0*/  LDC.64 R12, c[0x0][0x380] ;  /* 0x0000e000ff0c7b82 */ /* 0x000e220000000a00 */
[----:B------:R-:W-:-:S13]  /*05e0*/  ISETP.GT.AND P0, PT, R9, 0x1, PT ;  /* 0x000000010900780c */ /* 0x000fda0003f04270 */
[----:B------:R-:W-:Y:S05]  /*05f0*/  @P0 BRA `(.L_x_335) ;  /* 0x0000000000300947 */ /* 0x000fea0003800000 */
[----:B------:R-:W-:Y:S01]  /*0600*/  BSSY.RECONVERGENT B1, `(.L_x_336) ;  /* 0x000000a000017945 */ /* 0x000fe20003800200 */
.L_x_337:
[----:B0-----:R-:W-:Y:S01]  /*0610*/  IMAD.WIDE R10, R7, 0x4, R12 ;  /* 0x00000004070a7825 */ /* 0x001fe200078e020c */
[----:B------:R-:W0:Y:S05]  /*0620*/  LDS R9, [R8+-0x4] ;  /* 0xfffffc0008097984 */ /* 0x000e2a0000000800 */
[----:B------:R-:W0:Y:S02]  /*0630*/  LDG.E R10, desc[UR8][R10.64] ;  /* 0x000000080a0a7981 */ /* 0x000e24000c1e1900 */
[----:B0-----:R-:W-:-:S13]  /*0640*/  FSETP.GEU.AND P0, PT, R10, R9, PT ;  /* 0x000000090a00720b */ /* 0x001fda0003f0e000 */
[----:B------:R-:W-:Y:S04]  /*0650*/  @P0 STS [R0], R10 ;  /* 0x0000000a00000388 */ /* 0x000fe80000000800 */
[----:B------:R0:W-:Y:S02]  /*0660*/  @P0 STS [R2], R7 ;  /* 0x0000000702000388 */ /* 0x0001e40000000800 */
[----:B0-----:R-:W-:-:S04]  /*0670*/  IADD3 R7, PT, PT, R6, R7, RZ ;  /* 0x0000000706077210 */ /* 0x001fc80007ffe0ff */
[----:B------:R-:W-:-:S13]  /*0680*/  ISETP.GE.AND P0, PT, R7, UR7, PT ;  /* 0x0000000707007c0c */ /* 0x000fda000bf06270 */
[----:B------:R-:W-:Y:S05]  /*0690*/  @!P0 BRA `(.L_x_337) ;  /* 0xfffffffc00dc8947 */ /* 0x000fea000383ffff */
[----:B------:R-:W-:Y:S05]  /*06a0*/  BSYNC.RECONVERGENT B1 ;  /* 0x0000000000017941 */ /* 0x000fea0003800200 */
.L_x_336:
[----:B------:R-:W-:Y:S05]  /*06b0*/  BRA `(.L_x_334) ;  /* 0x00000000007c7947 */ /* 0x000fea0003800000 */
.L_x_335:
[----:B------:R-:W-:-:S07]  /*06c0*/  VIADD R9, R9, 0xfffffffe ;  /* 0xfffffffe09097836 */ /* 0x000fce0000000000 */
.L_x_342:
[----:B------:R-:W1:Y:S01]  /*06d0*/  LDC.64 R10, c[0x0][0x380] ;  /* 0x0000e000ff0a7b82 */ /* 0x000e620000000a00 */
[----:B0-----:R-:W0:Y:S01]  /*06e0*/  LDS R12, [R8+-0x4] ;  /* 0xfffffc00080c7984 */ /* 0x001e220000000800 */
[----:B-1----:R-:W-:-:S05]  /*06f0*/  IMAD.WIDE R10, R7, 0x4, R10 ;  /* 0x00000004070a7825 */ /* 0x002fca00078e020a */
[----:B------:R-:W0:Y:S01]  /*0700*/  LDG.E R15, desc[UR8][R10.64] ;  /* 0x000000080a0f7981 */ /* 0x000e22000c1e1900 */
[----:B------:R-:W-:Y:S01]  /*0710*/  BSSY.RECONVERGENT B1, `(.L_x_338) ;  /* 0x0000015000017945 */ /* 0x000fe20003800200 */
[----:B0-----:R-:W-:-:S13]  /*0720*/  FSETP.GEU.AND P0, PT, R15, R12, PT ;  /* 0x0000000c0f00720b */ /* 0x001fda0003f0e000 */
[----:B------:R-:W-:Y:S05]  /*0730*/  @!P0 BRA `(.L_x_339) ;  /* 0x0000000000488947 */ /* 0x000fea0003800000 */
[----:B------:R-:W-:-:S07]  /*0740*/  MOV R11, R9 ;  /* 0x00000009000b7202 */ /* 0x000fce0000000f00 */
.L_x_341:
[----:B------:R-:W-:-:S05]  /*0750*/  IMAD R12, R11, 0x4, R0 ;  /* 0x000000040b0c7824 */ /* 0x000fca00078e0200 */
[----:B0-----:R-:W0:Y:S02]  /*0760*/  LDS R14, [R12] ;  /* 0x000000000c0e7984 */ /* 0x001e240000000800 */
[----:B0-----:R-:W-:-:S13]  /*0770*/  FSETP.GT.AND P0, PT, R15, R14, PT ;  /* 0x0000000e0f00720b */ /* 0x001fda0003f04000 */
[----:B------:R-:W-:Y:S05]  /*0780*/  @!P0 BRA `(.L_x_340) ;  /* 0x0000000000288947 */ /* 0x000fea0003800000 */
[C---:B------:R-:W-:Y:S01]  /*0790*/  LEA R10, R11.reuse, R2, 0x2 ;  /* 0x000000020b0a7211 */ /* 0x040fe200078e10ff */
[----:B------:R-:W-:Y:S01]  /*07a0*/  STS [R12+0x4], R14 ;  /* 0x0000040e0c007388 */ /* 0x000fe20000000800 */
[C---:B------:R-:W-:Y:S01]  /*07b0*/  ISETP.GT.AND P0, PT, R11.reuse, RZ, PT ;  /* 0x000000ff0b00720c */ /* 0x040fe20003f04270 */
[----:B------:R-:W-:Y:S02]  /*07c0*/  VIADD R11, R11, 0xffffffff ;  /* 0xffffffff0b0b7836 */ /* 0x000fe40000000000 */
[----:B------:R-:W0:Y:S04]  /*07d0*/  LDS R13, [R10] ;  /* 0x000000000a0d7984 */ /* 0x000e280000000800 */
[----:B0-----:R0:W-:Y:S06]  /*07e0*/  STS [R10+0x4], R13 ;  /* 0x0000040d0a007388 */ /* 0x0011ec0000000800 */
[----:B------:R-:W-:Y:S05]  /*07f0*/  @P0 BRA `(.L_x_341) ;  /* 0xfffffffc00d40947 */ /* 0x000fea000383ffff */
[----:B------:R1:W-:Y:S04]  /*0800*/  STS [R0], R15 ;  /* 0x0000000f00007388 */ /* 0x0003e80000000800 */
[----:B------:R1:W-:Y:S01]  /*0810*/  STS [R2], R7 ;  /* 0x0000000702007388 */ /* 0x0003e20000000800 */
[----:B------:R-:W-:Y:S05]  /*0820*/  BRA `(.L_x_339) ;  /* 0x00000000000c7947 */ /* 0x000fea0003800000 */
.L_x_340:
[----:B------:R-:W-:Y:S01]  /*0830*/  LEA R10, R11, R2, 0x2 ;  /* 0x000000020b0a7211 */ /* 0x000fe200078e10ff */
[----:B------:R0:W-:Y:S04]  /*0840*/  STS [R12+0x4], R15 ;  /* 0x0000040f0c007388 */ /* 0x0001e80000000800 */
[----:B------:R0:W-:Y:S02]  /*0850*/  STS [R10+0x4], R7 ;  /* 0x000004070a007388 */ /* 0x0001e40000000800 */
.L_x_339:
[----:B------:R-:W-:Y:S05]  /*0860*/  BSYNC.RECONVERGENT B1 ;  /* 0x0000000000017941 */ /* 0x000fea0003800200 */
.L_x_338:
[----:B------:R-:W2:Y:S01]  /*0870*/  LDCU UR5, c[0x0][0x388] ;  /* 0x00007100ff0577ac */ /* 0x000ea20008000800 */
[----:B01----:R-:W-:-:S05]  /*0880*/  IMAD.IADD R7, R6, 0x1, R7 ;  /* 0x0000000106077824 */ /* 0x003fca00078e0207 */
[----:B--2---:R-:W-:-:S13]  /*0890*/  ISETP.GE.AND P0, PT, R7, UR5, PT ;  /* 0x0000000507007c0c */ /* 0x004fda000bf06270 */
[----:B------:R-:W-:Y:S05]  /*08a0*/  @!P0 BRA `(.L_x_342) ;  /* 0xfffffffc00888947 */ /* 0x000fea000383ffff */
.L_x_334:
[----:B------:R-:W-:Y:S05]  /*08b0*/  BSYNC.RECONVERGENT B0 ;  /* 0x0000000000007941 */ /* 0x000fea0003800200 */
.L_x_333:
[----:B------:R-:W-:Y:S01]  /*08c0*/  BAR.SYNC.DEFER_BLOCKING 0x0 ;  /* 0x0000000000007b1d */ /* 0x000fe20000010000 */
[----:B------:R-:W-:-:S13]  /*08d0*/  ISETP.GE.U32.AND P0, PT, R3, 0x2, PT ;  /* 0x000000020300780c */ /* 0x000fda0003f06070 */
[----:B------:R-:W-:Y:S05]  /*08e0*/  @!P0 BRA `(.L_x_343) ;  /* 0x0000000400288947 */ /* 0x000fea0003800000 */
[----:B------:R-:W0:Y:S01]  /*08f0*/  LDC R9, c[0x0][0x38c] ;  /* 0x0000e300ff097b82 */ /* 0x000e220000000800 */
[----:B------:R-:W-:-:S04]  /*0900*/  LEA R6, R4, 0x4, 0x2 ;  /* 0x0000000404067811 */ /* 0x000fc800078e10ff */
[----:B------:R-:W-:-:S05]  /*0910*/  LEA R7, R3, R6, 0x2 ;  /* 0x0000000603077211 */ /* 0x000fca00078e10ff */
[-C--:B0-----:R-:W-:Y:S02]  /*0920*/  IMAD R7, R7, R9.reuse, UR4 ;  /* 0x0000000407077e24 */ /* 0x081fe4000f8e0209 */
[----:B------:R-:W-:-:S03]  /*0930*/  IMAD R6, R6, R9, UR4 ;  /* 0x0000000406067e24 */ /* 0x000fc6000f8e0209 */
[----:B------:R-:W-:Y:S01]  /*0940*/  IADD3 R9, PT, PT, R7, -0x4, RZ ;  /* 0xfffffffc07097810 */ /* 0x000fe20007ffe0ff */
[----:B------:R-:W-:-:S07]  /*0950*/  VIADD R6, R6, 0xfffffffc ;  /* 0xfffffffc06067836 */ /* 0x000fce0000000000 */
.L_x_353:
[--C-:B------:R-:W-:Y:S01]  /*0960*/  IMAD.MOV.U32 R7, RZ, RZ, R3.reuse ;  /* 0x000000ffff077224 */ /* 0x100fe200078e0003 */
[----:B------:R-:W-:Y:S01]  /*0970*/  SHF.R.U32.HI R3, RZ, 0x1, R3 ;  /* 0x00000001ff037819 */ /* 0x000fe20000011603 */
[----:B------:R-:W-:Y:S03]  /*0980*/  BSSY.RECONVERGENT B0, `(.L_x_344) ;  /* 0x000003c000007945 */ /* 0x000fe60003800200 */
[----:B------:R-:W-:-:S13]  /*0990*/  ISETP.GE.U32.AND P0, PT, R4, R3, PT ;  /* 0x000000030400720c */ /* 0x000fda0003f06070 */
[----:B012---:R-:W-:Y:S05]  /*09a0*/  @P0 BRA `(.L_x_345) ;  /* 0x0000000000e40947 */ /* 0x007fea0003800000 */
[----:B------:R-:W0:Y:S02]  /*09b0*/  LDCU UR5, c[0x0][0x38c] ;  /* 0x00007180ff0577ac */ /* 0x000e240008000800 */
[----:B0-----:R-:W-:-:S09]  /*09c0*/  UISETP.GE.AND UP0, UPT, UR5, 0x1, UPT ;  /* 0x000000010500788c */ /* 0x001fd2000bf06270 */
[----:B------:R-:W-:Y:S05]  /*09d0*/  BRA.U !UP0, `(.L_x_345) ;  /* 0x0000000108d87547 */ /* 0x000fea000b800000 */
[----:B------:R-:W-:Y:S01]  /*09e0*/  UISETP.NE.AND UP0, UPT, UR5, 0x1, UPT ;  /* 0x000000010500788c */ /* 0x000fe2000bf05270 */
[----:B------:R-:W-:-:S05]  /*09f0*/  IADD3 R10, PT, PT, R3, R4, RZ ;  /* 0x00000004030a7210 */ /* 0x000fca0007ffe0ff */
[----:B------:R-:W-:-:S03]  /*0a00*/  IMAD R15, R10, UR5, RZ ;  /* 0x000000050a0f7c24 */ /* 0x000fc6000f8e02ff */
[----:B------:R-:W-:Y:S05]  /*0a10*/  BRA.U !UP0, `(.L_x_346) ;  /* 0x0000000108a87547 */ /* 0x000fea000b800000 */
[----:B------:R-:W-:-:S07]  /*0a20*/  IMAD.MOV.U32 R10, RZ, RZ, RZ ;  /* 0x000000ffff0a7224 */ /* 0x000fce00078e00ff */
.L_x_352:
[----:B------:R-:W-:Y:S01]  /*0a30*/  IADD3 R12, PT, PT, R15, R10, RZ ;  /* 0x0000000a0f0c7210 */ /* 0x000fe20007ffe0ff */
[----:B------:R-:W-:Y:S01]  /*0a40*/  LDS R13, [R8+-0x4] ;  /* 0xfffffc00080d7984 */ /* 0x000fe20000000800 */
[----:B0-----:R-:W0:Y:S01]  /*0a50*/  LDCU UR5, c[0x0][0x38c] ;  /* 0x00007180ff0577ac */ /* 0x001e220008000800 */
[----:B------:R-:W-:Y:S01]  /*0a60*/  VIADD R10, R10, 0x1 ;  /* 0x000000010a0a7836 */ /* 0x000fe20000000000 */
[C---:B------:R-:W-:Y:S01]  /*0a70*/  LEA R11, R12.reuse, UR4, 0x2 ;  /* 0x000000040c0b7c11 */ /* 0x040fe2000f8e10ff */
[----:B------:R-:W-:Y:S01]  /*0a80*/  BSSY.RECONVERGENT B1, `(.L_x_347) ;  /* 0x0000021000017945 */ /* 0x000fe20003800200 */
[----:B------:R-:W-:-:S03]  /*0a90*/  LEA R12, R12, R5, 0x2 ;  /* 0x000000050c0c7211 */ /* 0x000fc600078e10ff */
[----:B--2---:R-:W1:Y:S01]  /*0aa0*/  LDS R17, [R11] ;  /* 0x000000000b117984 */ /* 0x004e620000000800 */
[----:B0-----:R-:W-:Y:S02]  /*0ab0*/  ISETP.NE.AND P0, PT, R10, UR5, PT ;  /* 0x000000050a007c0c */ /* 0x001fe4000bf05270 */
[----:B-1----:R-:W-:-:S13]  /*0ac0*/  FSETP.GEU.AND P1, PT, R17, R13, PT ;  /* 0x0000000d1100720b */ /* 0x002fda0003f2e000 */
[----:B------:R-:W-:Y:S05]  /*0ad0*/  @!P1 BRA `(.L_x_348) ;  /* 0x00000000006c9947 */ /* 0x000fea0003800000 */
[----:B------:R0:W1:Y:S01]  /*0ae0*/  LDS R18, [R12] ;  /* 0x000000000c127984 */ /* 0x0000620000000800 */
[----:B------:R-:W2:Y:S01]  /*0af0*/  LDCU UR5, c[0x0][0x38c] ;  /* 0x00007180ff0577ac */ /* 0x000ea20008000800 */
[----:B------:R-:W-:Y:S01]  /*0b00*/  BSSY.RELIABLE B2, `(.L_x_349) ;  /* 0x0000013000027945 */ /* 0x000fe20003800100 */
[----:B------:R-:W-:Y:S01]  /*0b10*/  IMAD.MOV.U32 R11, RZ, RZ, R9 ;  /* 0x000000ffff0b7224 */ /* 0x000fe200078e0009 */
[----:B------:R-:W-:Y:S01]  /*0b20*/  MOV R14, R6 ;  /* 0x00000006000e7202 */ /* 0x000fe20000000f00 */
[----:B0-2---:R-:W-:-:S07]  /*0b30*/  IMAD.U32 R13, RZ, RZ, UR5 ;  /* 0x00000005ff0d7e24 */ /* 0x005fce000f8e00ff */
.L_x_351:
[----:B------:R-:W0:Y:S02]  /*0b40*/  LDS R20, [R14+-0x4] ;  /* 0xfffffc000e147984 */ /* 0x000e240000000800 */
[----:B0-----:R-:W-:-:S13]  /*0b50*/  FSETP.GT.AND P1, PT, R17, R20, PT ;  /* 0x000000141100720b */ /* 0x001fda0003f24000 */
[----:B------:R-:W-:Y:S05]  /*0b60*/  @!P1 BREAK.RELIABLE B2 ;  /* 0x0000000000029942 */ /* 0x000fea0003800100 */
[----:B------:R-:W-:Y:S05]  /*0b70*/  @!P1 BRA `(.L_x_350) ;  /* 0x00000000003c9947 */ /* 0x000fea0003800000 */
[----:B------:R0:W-:Y:S01]  /*0b80*/  STS [R14], R20 ;  /* 0x000000140e007388 */ /* 0x0001e20000000800 */
[C---:B------:R-:W-:Y:S01]  /*0b90*/  IADD3 R12, PT, PT, R13.reuse, -0x2, RZ ;  /* 0xfffffffe0d0c7810 */ /* 0x040fe20007ffe0ff */
[----:B------:R-:W-:Y:S01]  /*0ba0*/  VIADD R19, R14, 0xfffffffc ;  /* 0xfffffffc0e137836 */ /* 0x000fe20000000000 */
[----:B------:R-:W-:Y:S01]  /*0bb0*/  IADD3 R13, PT, PT, R13, -0x1, RZ ;  /* 0xffffffff0d0d7810 */ /* 0x000fe20007ffe0ff */
[----:B------:R-:W2:Y:S01]  /*0bc0*/  LDS R16, [R11+-0x4] ;  /* 0xfffffc000b107984 */ /* 0x000ea20000000800 */
[----:B------:R-:W-:Y:S01]  /*0bd0*/  ISETP.GT.AND P1, PT, R12, RZ, PT ;  /* 0x000000ff0c00720c */ /* 0x000fe20003f24270 */
[----:B------:R-:W-:Y:S01]  /*0be0*/  VIADD R12, R11, 0xfffffffc ;  /* 0xfffffffc0b0c7836 */ /* 0x000fe20000000000 */
[----:B0-----:R-:W-:Y:S01]  /*0bf0*/  MOV R14, R19 ;  /* 0x00000013000e7202 */ /* 0x001fe20000000f00 */
[----:B--2---:R0:W-:Y:S02]  /*0c00*/  STS [R11], R16 ;  /* 0x000000100b007388 */ /* 0x0041e40000000800 */
[----:B0-----:R-:W-:-:S08]  /*0c10*/  IMAD.MOV.U32 R11, RZ, RZ, R12 ;  /* 0x000000ffff0b7224 */ /* 0x001fd000078e000c */
[----:B------:R-:W-:Y:S05]  /*0c20*/  @P1 BRA `(.L_x_351) ;  /* 0xfffffffc00c41947 */ /* 0x000fea000383ffff */
[----:B------:R-:W-:Y:S05]  /*0c30*/  BSYNC.RELIABLE B2 ;  /* 0x0000000000027941 */ /* 0x000fea0003800100 */
.L_x_349:
[----:B------:R2:W-:Y:S04]  /*0c40*/  STS [R0], R17 ;  /* 0x0000001100007388 */ /* 0x0005e80000000800 */
[----:B-1----:R2:W-:Y:S01]  /*0c50*/  STS [R2], R18 ;  /* 0x0000001202007388 */ /* 0x0025e20000000800 */
[----:B------:R-:W-:Y:S05]  /*0c60*/  BRA `(.L_x_348) ;  /* 0x0000000000087947 */ /* 0x000fea0003800000 */
.L_x_350:
[----:B------:R0:W-:Y:S04]  /*0c70*/  STS [R14], R17 ;  /* 0x000000110e007388 */ /* 0x0001e80000000800 */
[----:B-1----:R0:W-:Y:S02]  /*0c80*/  STS [R11], R18 ;  /* 0x000000120b007388 */ /* 0x0021e40000000800 */
.L_x_348:
[----:B------:R-:W-:Y:S05]  /*0c90*/  BSYNC.RECONVERGENT B1 ;  /* 0x0000000000017941 */ /* 0x000fea0003800200 */
.L_x_347:
[----:B------:R-:W-:Y:S05]  /*0ca0*/  @P0 BRA `(.L_x_352) ;  /* 0xfffffffc00600947 */ /* 0x000fea000383ffff */
[----:B------:R-:W-:Y:S05]  /*0cb0*/  BRA `(.L_x_345) ;  /* 0x0000000000207947 */ /* 0x000fea0003800000 */
.L_x_346:
[C---:B------:R-:W-:Y:S01]  /*0cc0*/  LEA R10, R15.reuse, UR4, 0x2 ;  /* 0x000000040f0a7c11 */ /* 0x040fe2000f8e10ff */
[----:B------:R-:W-:Y:S05]  /*0cd0*/  LDS R11, [R8+-0x4] ;  /* 0xfffffc00080b7984 */ /* 0x000fea0000000800 */
[----:B------:R-:W0:Y:S02]  /*0ce0*/  LDS R10, [R10] ;  /* 0x000000000a0a7984 */ /* 0x000e240000000800 */
[----:B0-----:R-:W-:Y:S02]  /*0cf0*/  FSETP.GEU.AND P0, PT, R10, R11, PT ;  /* 0x0000000b0a00720b */ /* 0x001fe40003f0e000 */
[----:B------:R-:W-:-:S11]  /*0d00*/  LEA R11, R15, R5, 0x2 ;  /* 0x000000050f0b7211 */ /* 0x000fd600078e10ff */
[----:B------:R-:W0:Y:S04]  /*0d10*/  @P0 LDS R11, [R11] ;  /* 0x000000000b0b0984 */ /* 0x000e280000000800 */
[----:B------:R1:W-:Y:S04]  /*0d20*/  @P0 STS [R0], R10 ;  /* 0x0000000a00000388 */ /* 0x0003e80000000800 */
[----:B0-----:R1:W-:Y:S02]  /*0d30*/  @P0 STS [R2], R11 ;  /* 0x0000000b02000388 */ /* 0x0013e40000000800 */
.L_x_345:
[----:B------:R-:W-:Y:S05]  /*0d40*/  BSYNC.RECONVERGENT B0 ;  /* 0x0000000000007941 */ /* 0x000fea0003800200 */
.L_x_344:
[----:B------:R-:W-:Y:S05]  /*0d50*/  WARPSYNC.ALL ;  /* 0x0000000000007948 */ /* 0x000fea0003800000 */
[----:B------:R-:W-:Y:S01]  /*0d60*/  BAR.SYNC.DEFER_BLOCKING 0x0 ;  /* 0x0000000000007b1d */ /* 0x000fe20000010000 */
[----:B------:R-:W-:-:S13]  /*0d70*/  ISETP.GT.U32.AND P0, PT, R7, 0x3, PT ;  /* 0x000000030700780c */ /* 0x000fda0003f04070 */
[----:B------:R-:W-:Y:S05]  /*0d80*/  @P0 BRA `(.L_x_353) ;  /* 0xfffffff800f40947 */ /* 0x000fea000383ffff */
.L_x_343:
[----:B------:R-:W3:Y:S02]  /*0d90*/  LDC R3, c[0x0][0x38c] ;  /* 0x0000e300ff037b82 */ /* 0x000ee40000000800 */
[----:B---3--:R-:W-:-:S04]  /*0da0*/  ISETP.GE.AND P0, PT, R3, 0x1, PT ;  /* 0x000000010300780c */ /* 0x008fc80003f06270 */
[----:B------:R-:W-:-:S13]  /*0db0*/  ISETP.NE.OR P0, PT, R4, RZ, !P0 ;  /* 0x000000ff0400720c */ /* 0x000fda0004705670 */
[----:B------:R-:W-:Y:S05]  /*0dc0*/  @P0 EXIT ;  /* 0x000000000000094d */ /* 0x000fea0003800000 */
[C---:B------:R-:W-:Y:S01]  /*0dd0*/  ISETP.GE.U32.AND P1, PT, R3.reuse, 0x8, PT ;  /* 0x000000080300780c */ /* 0x040fe20003f26070 */
[----:B------:R-:W-:Y:S01]  /*0de0*/  IMAD.MOV.U32 R5, RZ, RZ, RZ ;  /* 0x000000ffff057224 */ /* 0x000fe200078e00ff */
[----:B------:R-:W-:-:S04]  /*0df0*/  LOP3.LUT R4, R3, 0x7, RZ, 0xc0, !PT ;  /* 0x0000000703047812 */ /* 0x000fc800078ec0ff */
[----:B------:R-:W-:-:S07]  /*0e00*/  ISETP.NE.AND P0, PT, R4, RZ, PT ;  /* 0x000000ff0400720c */ /* 0x000fce0003f05270 */
[----:B------:R-:W-:Y:S06]  /*0e10*/  @!P1 BRA `(.L_x_354) ;  /* 0x0000000400049947 */ /* 0x000fec0003800000 */
[----:B------:R-:W3:Y:S01]  /*0e20*/  LDC.64 R12, c[0x0][0x390] ;  /* 0x0000e400ff0c7b82 */ /* 0x000ee20000000a00 */
[----:B------:R-:W-:Y:S01]  /*0e30*/  HFMA2 R6, -RZ, RZ, 0, 0 ;  /* 0x00000000ff067431 */ /* 0x000fe200000001ff */
[----:B------:R-:W-:-:S06]  /*0e40*/  LOP3.LUT R5, R3, 0x7ffffff8, RZ, 0xc0, !PT ;  /* 0x7ffffff803057812 */ /* 0x000fcc00078ec0ff */
[----:B0-----:R-:W0:Y:S02]  /*0e50*/  LDC.64 R14, c[0x0][0x398] ;  /* 0x0000e600ff0e7b82 */ /* 0x001e240000000a00 */
.L_x_355:
[C---:B----4-:R-:W-:Y:S01]  /*0e60*/  IMAD R9, R6.reuse, 0x4, R0 ;  /* 0x0000000406097824 */ /* 0x050fe200078e0200 */
[C---:B------:R-:W-:Y:S01]  /*0e70*/  LEA R26, R6.reuse, R2, 0x2 ;  /* 0x00000002061a7211 */ /* 0x040fe200078e10ff */
[----:B------:R-:W-:Y:S01]  /*0e80*/  IMAD R8, R3, UR6, R6 ;  /* 0x0000000603087c24 */ /* 0x000fe2000f8e0206 */
[----:B------:R-:W-:Y:S02]  /*0e90*/  IADD3 R6, PT, PT, R6, 0x8, RZ ;  /* 0x0000000806067810 */ /* 0x000fe40007ffe0ff */
[----:B-1----:R-:W1:Y:S01]  /*0ea0*/  LDS R11, [R9] ;  /* 0x00000000090b7984 */ /* 0x002e620000000800 */
[----:B---3--:R-:W-:Y:S01]  /*0eb0*/  IMAD.WIDE.U32 R28, R8, 0x4, R12 ;  /* 0x00000004081c7825 */ /* 0x008fe200078e000c */
[----:B------:R-:W-:Y:S02]  /*0ec0*/  ISETP.NE.AND P1, PT, R6, R5, PT ;  /* 0x000000050600720c */ /* 0x000fe40003f25270 */
[----:B------:R-:W3:Y:S01]  /*0ed0*/  LDS R21, [R26] ;  /* 0x000000001a157984 */ /* 0x000ee20000000800 */
[----:B------:R-:W-:-:S02]  /*0ee0*/  VIADD R25, R8, 0x1 ;  /* 0x0000000108197836 */ /* 0x000fc40000000000 */
[----:B0-2---:R-:W-:Y:S01]  /*0ef0*/  IMAD.WIDE.U32 R16, R8, 0x4, R14 ;  /* 0x0000000408107825 */ /* 0x005fe200078e000e */
[----:B------:R-:W0:Y:S04]  /*0f00*/  LDS R23, [R9+0x4] ;  /* 0x0000040009177984 */ /* 0x000e280000000800 */
[----:B------:R-:W2:Y:S04]  /*0f10*/  LDS R20, [R26+0x4] ;  /* 0x000004001a147984 */ /* 0x000ea80000000800 */
[----:B------:R-:W4:Y:S04]  /*0f20*/  LDS R7, [R9+0x8] ;  /* 0x0000080009077984 */ /* 0x000f280000000800 */
[----:B------:R-:W5:Y:S04]  /*0f30*/  LDS R18, [R26+0x8] ;  /* 0x000008001a127984 */ /* 0x000f680000000800 */
[----:B------:R-:W5:Y:S04]  /*0f40*/  LDS R27, [R9+0xc] ;  /* 0x00000c00091b7984 */ /* 0x000f680000000800 */
[----:B------:R-:W5:Y:S04]  /*0f50*/  LDS R19, [R26+0xc] ;  /* 0x00000c001a137984 */ /* 0x000f680000000800 */
[----:B------:R-:W5:Y:S04]  /*0f60*/  LDS R22, [R9+0x10] ;  /* 0x0000100009167984 */ /* 0x000f680000000800 */
[----:B-1----:R1:W-:Y:S04]  /*0f70*/  STG.E desc[UR8][R28.64], R11 ;  /* 0x0000000b1c007986 */ /* 0x0023e8000c101908 */
[----:B---3--:R3:W-:Y:S04]  /*0f80*/  STG.E desc[UR8][R16.64], R21 ;  /* 0x0000001510007986 */ /* 0x0087e8000c101908 */
[----:B------:R-:W-:Y:S01]  /*0f90*/  LDS R28, [R9+0x14] ;  /* 0x00001400091c7984 */ /* 0x000fe20000000800 */
[----:B-1----:R-:W-:-:S03]  /*0fa0*/  IMAD.WIDE.U32 R10, R25, 0x4, R12 ;  /* 0x00000004190a7825 */ /* 0x002fc600078e000c */
[----:B------:R-:W-:Y:S01]  /*0fb0*/  LDS R29, [R26+0x14] ;  /* 0x000014001a1d7984 */ /* 0x000fe20000000800 */
[----:B---3--:R-:W-:-:S03]  /*0fc0*/  IADD3 R21, PT, PT, R8, 0x2, RZ ;  /* 0x0000000208157810 */ /* 0x008fc60007ffe0ff */
[----:B0-----:R-:W-:Y:S01]  /*0fd0*/  STG.E desc[UR8][R10.64], R23 ;  /* 0x000000170a007986 */ /* 0x001fe2000c101908 */
[----:B------:R-:W-:-:S03]  /*0fe0*/  IMAD.WIDE.U32 R24, R25, 0x4, R14 ;  /* 0x0000000419187825 */ /* 0x000fc600078e000e */
[----:B------:R-:W0:Y:S01]  /*0ff0*/  LDS R23, [R26+0x10] ;  /* 0x000010001a177984 */ /* 0x000e220000000800 */
[----:B------:R-:W-:-:S03]  /*1000*/  IMAD.WIDE.U32 R16, R21, 0x4, R12 ;  /* 0x0000000415107825 */ /* 0x000fc600078e000c */
[----:B------:R-:W1:Y:S04]  /*1010*/  LDS R11, [R9+0x18] ;  /* 0x00001800090b7984 */ /* 0x000e680000000800 */
[----:B--2---:R2:W-:Y:S04]  /*1020*/  STG.E desc[UR8][R24.64], R20 ;  /* 0x0000001418007986 */ /* 0x0045e8000c101908 */
[----:B------:R-:W3:Y:S04]  /*1030*/  LDS R10, [R26+0x18] ;  /* 0x000018001a0a7984 */ /* 0x000ee80000000800 */
[----:B----4-:R4:W-:Y:S04]  /*1040*/  STG.E desc[UR8][R16.64], R7 ;  /* 0x0000000710007986 */ /* 0x0109e8000c101908 */
[----:B------:R-:W3:Y:S01]  /*1050*/  LDS R9, [R9+0x1c] ;  /* 0x00001c0009097984 */ /* 0x000ee20000000800 */
[----:B--2---:R-:W-:-:S03]  /*1060*/  IMAD.WIDE.U32 R20, R21, 0x4, R14 ;  /* 0x0000000415147825 */ /* 0x004fc600078e000e */
[----:B------:R-:W2:Y:S01]  /*1070*/  LDS R7, [R26+0x1c] ;  /* 0x00001c001a077984 */ /* 0x000ea20000000800 */
[----:B----4-:R-:W-:-:S03]  /*1080*/  VIADD R17, R8, 0x3 ;  /* 0x0000000308117836 */ /* 0x010fc60000000000 */
[----:B-----5:R4:W-:Y:S01]  /*1090*/  STG.E desc[UR8][R20.64], R18 ;  /* 0x0000001214007986 */ /* 0x0209e2000c101908 */
[----:B------:R-:W-:-:S05]  /*10a0*/  IMAD.WIDE.U32 R24, R17, 0x4, R12 ;  /* 0x0000000411187825 */ /* 0x000fca00078e000c */
[----:B------:R5:W-:Y:S01]  /*10b0*/  STG.E desc[UR8][R24.64], R27 ;  /* 0x0000001b18007986 */ /* 0x000be2000c101908 */
[----:B----4-:R-:W-:Y:S01]  /*10c0*/  IADD3 R21, PT, PT, R8, 0x4, RZ ;  /* 0x0000000408157810 */ /* 0x010fe20007ffe0ff */
[----:B-----5:R-:W-:-:S04]  /*10d0*/  IMAD.WIDE.U32 R26, R17, 0x4, R14 ;  /* 0x00000004111a7825 */ /* 0x020fc800078e000e */
[C---:B------:R-:W-:Y:S01]  /*10e0*/  IMAD.WIDE.U32 R16, R21.reuse, 0x4, R12 ;  /* 0x0000000415107825 */ /* 0x040fe200078e000c */
[----:B------:R4:W-:Y:S03]  /*10f0*/  STG.E desc[UR8][R26.64], R19 ;  /* 0x000000131a007986 */ /* 0x0009e6000c101908 */
[----:B------:R-:W-:Y:S01]  /*1100*/  VIADD R25, R8, 0x5 ;  /* 0x0000000508197836 */ /* 0x000fe20000000000 */
[----:B------:R-:W-:Y:S01]  /*1110*/  STG.E desc[UR8][R16.64], R22 ;  /* 0x0000001610007986 */ /* 0x000fe2000c101908 */
[----:B----4-:R-:W-:-:S04]  /*1120*/  IMAD.WIDE.U32 R18, R21, 0x4, R14 ;  /* 0x0000000415127825 */ /* 0x010fc800078e000e */
[C---:B------:R-:W-:Y:S01]  /*1130*/  IMAD.WIDE.U32 R20, R25.reuse, 0x4, R12 ;  /* 0x0000000419147825 */ /* 0x040fe200078e000c */
[----:B0-----:R0:W-:Y:S04]  /*1140*/  STG.E desc[UR8][R18.64], R23 ;  /* 0x0000001712007986 */ /* 0x0011e8000c101908 */
[----:B------:R4:W-:Y:S01]  /*1150*/  STG.E desc[UR8][R20.64], R28 ;  /* 0x0000001c14007986 */ /* 0x0009e2000c101908 */
[----:B0-----:R-:W-:Y:S01]  /*1160*/  IMAD.WIDE.U32 R22, R25, 0x4, R14 ;  /* 0x0000000419167825 */ /* 0x001fe200078e000e */
[----:B------:R-:W-:-:S03]  /*1170*/  IADD3 R25, PT, PT, R8, 0x6, RZ ;  /* 0x0000000608197810 */ /* 0x000fc60007ffe0ff */
[----:B------:R-:W-:Y:S01]  /*1180*/  VIADD R8, R8, 0x7 ;  /* 0x0000000708087836 */ /* 0x000fe20000000000 */
[----:B------:R4:W-:Y:S01]  /*1190*/  STG.E desc[UR8][R22.64], R29 ;  /* 0x0000001d16007986 */ /* 0x0009e2000c101908 */
[----:B------:R-:W-:-:S04]  /*11a0*/  IMAD.WIDE.U32 R18, R25, 0x4, R12 ;  /* 0x0000000419127825 */ /* 0x000fc800078e000c */
[----:B------:R-:W-:Y:S01]  /*11b0*/  IMAD.WIDE.U32 R26, R25, 0x4, R14 ;  /* 0x00000004191a7825 */ /* 0x000fe200078e000e */
[----:B-1----:R4:W-:Y:S03]  /*11c0*/  STG.E desc[UR8][R18.64], R11 ;  /* 0x0000000b12007986 */ /* 0x0029e6000c101908 */
[C---:B------:R-:W-:Y:S01]  /*11d0*/  IMAD.WIDE.U32 R24, R8.reuse, 0x4, R12 ;  /* 0x0000000408187825 */ /* 0x040fe200078e000c */
[----:B---3--:R4:W-:Y:S03]  /*11e0*/  STG.E desc[UR8][R26.64], R10 ;  /* 0x0000000a1a007986 */ /* 0x0089e6000c101908 */
[----:B------:R-:W-:Y:S01]  /*11f0*/  IMAD.WIDE.U32 R16, R8, 0x4, R14 ;  /* 0x0000000408107825 */ /* 0x000fe200078e000e */
[----:B------:R4:W-:Y:S04]  /*1200*/  STG.E desc[UR8][R24.64], R9 ;  /* 0x0000000918007986 */ /* 0x0009e8000c101908 */
[----:B--2---:R4:W-:Y:S01]  /*1210*/  STG.E desc[UR8][R16.64], R7 ;  /* 0x0000000710007986 */ /* 0x0049e2000c101908 */
[----:B------:R-:W-:Y:S05]  /*1220*/  @P1 BRA `(.L_x_355) ;  /* 0xfffffffc000c1947 */ /* 0x000fea000383ffff */
.L_x_354:
[----:B------:R-:W-:Y:S05]  /*1230*/  @!P0 EXIT ;  /* 0x000000000000894d */ /* 0x000fea0003800000 */
[----:B------:R-:W-:Y:S02]  /*1240*/  ISETP.GE.U32.AND P0, PT, R4, 0x4, PT ;  /* 0x000000040400780c */ /* 0x000fe40003f06070 */
[----:B------:R-:W-:-:S04]  /*1250*/  LOP3.LUT R6, R3, 0x3, RZ, 0xc0, !PT ;  /* 0x0000000303067812 */ /* 0x000fc800078ec0ff */
[----:B------:R-:W-:-:S07]  /*1260*/  ISETP.NE.AND P1, PT, R6, RZ, PT ;  /* 0x000000ff0600720c */ /* 0x000fce0003f25270 */
[----:B------:R-:W-:Y:S06]  /*1270*/  @!P0 BRA `(.L_x_356) ;  /* 0x0000000000848947 */ /* 0x000fec0003800000 */
[C---:B------:R-:W-:Y:S01]  /*1280*/  IMAD R12, R5.reuse, 0x4, R0 ;  /* 0x00000004050c7824 */ /* 0x040fe200078e0200 */
[----:B----4-:R-:W-:Y:S01]  /*1290*/  LEA R16, R5, R2, 0x2 ;  /* 0x0000000205107211 */ /* 0x010fe200078e10ff */
[----:B01----:R-:W0:Y:S01]  /*12a0*/  LDC.64 R10, c[0x0][0x390] ;  /* 0x0000e400ff0a7b82 */ /* 0x003e220000000a00 */
[----:B------:R-:W-:Y:S01]  /*12b0*/  IMAD R15, R3, UR6, R5 ;  /* 0x00000006030f7c24 */ /* 0x000fe2000f8e0205 */
[----:B------:R-:W-:Y:S01]  /*12c0*/  IADD3 R5, PT, PT, R5, 0x4, RZ ;  /* 0x0000000405057810 */ /* 0x000fe20007ffe0ff */
[----:B------:R-:W1:Y:S02]  /*12d0*/  LDS R24, [R12] ;  /* 0x000000000c187984 */ /* 0x000e640000000800 */
[C---:B------:R-:W-:Y:S01]  /*12e0*/  VIADD R22, R15.reuse, 0x3 ;  /* 0x000000030f167836 */ /* 0x040fe20000000000 */
[C---:B------:R-:W-:Y:S01]  /*12f0*/  IADD3 R13, PT, PT, R15.reuse, 0x2, RZ ;  /* 0x000000020f0d7810 */ /* 0x040fe20007ffe0ff */
[----:B--2---:R-:W2:Y:S01]  /*1300*/  LDS R17, [R16] ;  /* 0x0000000010117984 */ /* 0x004ea20000000800 */
[----:B------:R-:W3:Y:S03]  /*1310*/  LDC.64 R20, c[0x0][0x398] ;  /* 0x0000e600ff147b82 */ /* 0x000ee60000000a00 */
[----:B------:R-:W4:Y:S04]  /*1320*/  LDS R25, [R12+0x4] ;  /* 0x000004000c197984 */ /* 0x000f280000000800 */
[----:B------:R-:W5:Y:S04]  /*1330*/  LDS R23, [R16+0x4] ;  /* 0x0000040010177984 */ /* 0x000f680000000800 */
[----:B------:R-:W5:Y:S04]  /*1340*/  LDS R9, [R12+0x8] ;  /* 0x000008000c097984 */ /* 0x000f680000000800 */
[----:B------:R-:W5:Y:S01]  /*1350*/  LDS R8, [R16+0x8] ;  /* 0x0000080010087984 */ /* 0x000f620000000800 */
[----:B0-----:R-:W-:-:S03]  /*1360*/  IMAD.WIDE.U32 R28, R15, 0x4, R10 ;  /* 0x000000040f1c7825 */ /* 0x001fc600078e000a */
[----:B------:R-:W0:Y:S04]  /*1370*/  LDS R7, [R12+0xc] ;  /* 0x00000c000c077984 */ /* 0x000e280000000800 */
[----:B------:R1:W0:Y:S01]  /*1380*/  LDS R4, [R16+0xc] ;  /* 0x00000c0010047984 */ /* 0x0002220000000800 */
[----:B---3--:R-:W-:-:S04]  /*1390*/  IMAD.WIDE.U32 R26, R15, 0x4, R20 ;  /* 0x000000040f1a7825 */ /* 0x008fc800078e0014 */
[----:B-1----:R-:W-:Y:S02]  /*13a0*/  VIADD R16, R15, 0x1 ;  /* 0x000000010f107836 */ /* 0x002fe40000000000 */
[C-C-:B------:R-:W-:Y:S01]  /*13b0*/  IMAD.WIDE.U32 R14, R13.reuse, 0x4, R10.reuse ;  /* 0x000000040d0e7825 */ /* 0x140fe200078e000a */
[----:B------:R-:W-:Y:S03]  /*13c0*/  STG.E desc[UR8][R28.64], R24 ;  /* 0x000000181c007986 */ /* 0x000fe6000c101908 */
[----:B------:R-:W-:Y:S01]  /*13d0*/  IMAD.WIDE.U32 R18, R16, 0x4, R10 ;  /* 0x0000000410127825 */ /* 0x000fe200078e000a */
[----:B--2---:R1:W-:Y:S03]  /*13e0*/  STG.E desc[UR8][R26.64], R17 ;  /* 0x000000111a007986 */ /* 0x0043e6000c101908 */
[----:B------:R-:W-:Y:S01]  /*13f0*/  IMAD.WIDE.U32 R12, R13, 0x4, R20 ;  /* 0x000000040d0c7825 */ /* 0x000fe200078e0014 */
[----:B----4-:R3:W-:Y:S03]  /*1400*/  STG.E desc[UR8][R18.64], R25 ;  /* 0x0000001912007986 */ /* 0x0107e6000c101908 */
[----:B------:R-:W-:-:S04]  /*1410*/  IMAD.WIDE.U32 R10, R22, 0x4, R10 ;  /* 0x00000004160a7825 */ /* 0x000fc800078e000a */
[----:B-1----:R-:W-:-:S04]  /*1420*/  IMAD.WIDE.U32 R16, R16, 0x4, R20 ;  /* 0x0000000410107825 */ /* 0x002fc800078e0014 */
[----:B------:R-:W-:Y:S01]  /*1430*/  IMAD.WIDE.U32 R20, R22, 0x4, R20 ;  /* 0x0000000416147825 */ /* 0x000fe200078e0014 */
[----:B-----5:R3:W-:Y:S04]  /*1440*/  STG.E desc[UR8][R16.64], R23 ;  /* 0x0000001710007986 */ /* 0x0207e8000c101908 */
[----:B------:R3:W-:Y:S04]  /*1450*/  STG.E desc[UR8][R14.64], R9 ;  /* 0x000000090e007986 */ /* 0x0007e8000c101908 */
[----:B------:R3:W-:Y:S04]  /*1460*/  STG.E desc[UR8][R12.64], R8 ;  /* 0x000000080c007986 */ /* 0x0007e8000c101908 */
[----:B0-----:R3:W-:Y:S04]  /*1470*/  STG.E desc[UR8][R10.64], R7 ;  /* 0x000000070a007986 */ /* 0x0017e8000c101908 */
[----:B------:R3:W-:Y:S02]  /*1480*/  STG.E desc[UR8][R20.64], R4 ;  /* 0x0000000414007986 */ /* 0x0007e4000c101908 */
.L_x_356:
[----:B------:R-:W-:Y:S05]  /*1490*/  @!P1 EXIT ;  /* 0x000000000000994d */ /* 0x000fea0003800000 */
[----:B------:R-:W-:Y:S02]  /*14a0*/  ISETP.NE.AND P0, PT, R6, 0x1, PT ;  /* 0x000000010600780c */ /* 0x000fe40003f05270 */
[----:B---3--:R-:W-:-:S04]  /*14b0*/  LOP3.LUT R4, R3, 0x1, RZ, 0xc0, !PT ;  /* 0x0000000103047812 */ /* 0x008fc800078ec0ff */
[----:B------:R-:W-:-:S07]  /*14c0*/  ISETP.NE.U32.AND P1, PT, R4, 0x1, PT ;  /* 0x000000010400780c */ /* 0x000fce0003f25070 */
[----:B------:R-:W-:Y:S06]  /*14d0*/  @!P0 BRA `(.L_x_357) ;  /* 0x00000000004c8947 */ /* 0x000fec0003800000 */
[C---:B------:R-:W-:Y:S01]  /*14e0*/  IMAD R4, R5.reuse, 0x4, R0 ;  /* 0x0000000405047824 */ /* 0x040fe200078e0200 */
[----:B0-----:R-:W-:Y:S01]  /*14f0*/  LEA R14, R5, R2, 0x2 ;  /* 0x00000002050e7211 */ /* 0x001fe200078e10ff */
[----:B------:R-:W0:Y:S01]  /*1500*/  LDC.64 R12, c[0x0][0x390] ;  /* 0x0000e400ff0c7b82 */ /* 0x000e220000000a00 */
[----:B-1--4-:R-:W-:Y:S01]  /*1510*/  IMAD R11, R3, UR6, R5 ;  /* 0x00000006030b7c24 */ /* 0x012fe2000f8e0205 */
[----:B------:R-:W-:Y:S01]  /*1520*/  IADD3 R5, PT, PT, R5, 0x2, RZ ;  /* 0x0000000205057810 */ /* 0x000fe20007ffe0ff */
[----:B------:R-:W1:Y:S02]  /*1530*/  LDS R15, [R4] ;  /* 0x00000000040f7984 */ /* 0x000e640000000800 */
[C---:B------:R-:W-:Y:S02]  /*1540*/  VIADD R21, R11.reuse, 0x1 ;  /* 0x000000010b157836 */ /* 0x040fe40000000000 */
[----:B--2---:R-:W2:Y:S01]  /*1550*/  LDS R17, [R14] ;  /* 0x000000000e117984 */ /* 0x004ea20000000800 */
[----:B------:R-:W3:Y:S03]  /*1560*/  LDC.64 R8, c[0x0][0x398] ;  /* 0x0000e600ff087b82 */ /* 0x000ee60000000a00 */
[----:B------:R-:W4:Y:S04]  /*1570*/  LDS R19, [R4+0x4] ;  /* 0x0000040004137984 */ /* 0x000f280000000800 */
[----:B------:R-:W5:Y:S01]  /*1580*/  LDS R23, [R14+0x4] ;  /* 0x000004000e177984 */ /* 0x000f620000000800 */
[----:B0-----:R-:W-:-:S04]  /*1590*/  IMAD.WIDE.U32 R6, R11, 0x4, R12 ;  /* 0x000000040b067825 */ /* 0x001fc800078e000c */
[----:B------:R-:W-:-:S04]  /*15a0*/  IMAD.WIDE.U32 R12, R21, 0x4, R12 ;  /* 0x00000004150c7825 */ /* 0x000fc800078e000c */
[----:B---3--:R-:W-:-:S04]  /*15b0*/  IMAD.WIDE.U32 R10, R11, 0x4, R8 ;  /* 0x000000040b0a7825 */ /* 0x008fc800078e0008 */
[----:B------:R-:W-:Y:S01]  /*15c0*/  IMAD.WIDE.U32 R8, R21, 0x4, R8 ;  /* 0x0000000415087825 */ /* 0x000fe200078e0008 */
[----:B-1----:R3:W-:Y:S04]  /*15d0*/  STG.E desc[UR8][R6.64], R15 ;  /* 0x0000000f06007986 */ /* 0x0027e8000c101908 */
[----:B--2---:R3:W-:Y:S04]  /*15e0*/  STG.E desc[UR8][R10.64], R17 ;  /* 0x000000110a007986 */ /* 0x0047e8000c101908 */
[----:B----4-:R3:W-:Y:S04]  /*15f0*/  STG.E desc[UR8][R12.64], R19 ;  /* 0x000000130c007986 */ /* 0x0107e8000c101908 */
[----:B-----5:R3:W-:Y:S02]  /*1600*/  STG.E desc[UR8][R8.64], R23 ;  /* 0x0000001708007986 */ /* 0x0207e4000c101908 */
.L_x_357:
[----:B------:R-:W-:Y:S05]  /*1610*/  @P1 EXIT ;  /* 0x000000000000194d */ /* 0x000fea0003800000 */
[C---:B-12---:R-:W-:Y:S01]  /*1620*/  IMAD R0, R5.reuse, 0x4, R0 ;  /* 0x0000000405007824 */ /* 0x046fe200078e0200 */
[----:B---34-:R-:W-:Y:S01]  /*1630*/  LEA R10, R5, R2, 0x2 ;  /* 0x00000002050a7211 */ /* 0x018fe200078e10ff */
[----:B------:R-:W1:Y:S01]  /*1640*/  LDC.64 R6, c[0x0][0x390] ;  /* 0x0000e400ff067b82 */ /* 0x000e620000000a00 */
[----:B------:R-:W-:Y:S02]  /*1650*/  IMAD R5, R3, UR6, R5 ;  /* 0x0000000603057c24 */ /* 0x000fe4000f8e0205 */
[----:B0-----:R-:W0:Y:S04]  /*1660*/  LDS R11, [R0] ;  /* 0x00000000000b7984 */ /* 0x001e280000000800 */
[----:B------:R-:W2:Y:S01]  /*1670*/  LDS R13, [R10] ;  /* 0x000000000a0d7984 */ /* 0x000ea20000000800 */
[----:B------:R-:W3:Y:S01]  /*1680*/  LDC.64 R8, c[0x0][0x398] ;  /* 0x0000e600ff087b82 */ /* 0x000ee20000000a00 */
[----:B-1----:R-:W-:-:S04]  /*1690*/  IMAD.WIDE.U32 R2, R5, 0x4, R6 ;  /* 0x0000000405027825 */ /* 0x002fc800078e0006 */
[----:B---3--:R-:W-:Y:S01]  /*16a0*/  IMAD.WIDE.U32 R4, R5, 0x4, R8 ;  /* 0x0000000405047825 */ /* 0x008fe200078e0008 */
[----:B0-----:R-:W-:Y:S04]  /*16b0*/  STG.E desc[UR8][R2.64], R11 ;  /* 0x0000000b02007986 */ /* 0x001fe8000c101908 */
[----:B--2---:R-:W-:Y:S01]  /*16c0*/  STG.E desc[UR8][R4.64], R13 ;  /* 0x0000000d04007986 */ /* 0x004fe2000c101908 */
[----:B------:R-:W-:Y:S05]  /*16d0*/  EXIT ;  /* 0x000000000000794d */ /* 0x000fea0003800000 */
.L_x_358:
        /* <DEDUP_REMOVED lines=10> */
.L_x_368:


//--------------------- .nv.shared._ZN3cub18CUB_300001_SM_10006detail10radix_sort29DeviceRadixSortOnesweepKernelINS1_5radix10policy_hubIfNS0_8NullTypeEyE10Policy1000ELNS0_9SortOrderE1EfS6_yiiNS1_21identity_decomposer_tEEEvPT5_SC_PT3_PKSD_PT1_PKSH_PT2_PKSL_T4_iiT6_ --------------------------
	.section	.nv.shared._ZN3cub18CUB_300001_SM_10006detail10radix_sort29DeviceRadixSortOnesweepKernelINS1_5radix10policy_hubIfNS0_8NullTypeEyE10Policy1000ELNS0_9SortOrderE1EfS6_yiiNS1_21identity_decomposer_tEEEvPT5_SC_PT3_PKSD_PT1_PKSH_PT2_PKSL_T4_iiT6_,"aw",@nobits
	.sectionflags	@""
	.align	16
.nv.shared._ZN3cub18CUB_300001_SM_10006detail10radix_sort29DeviceRadixSortOnesweepKernelINS1_5radix10policy_hubIfNS0_8NullTypeEyE10Policy1000ELNS0_9SortOrderE1EfS6_yiiNS1_21identity_decomposer_tEEEvPT5_SC_PT3_PKSD_PT1_PKSH_PT2_PKSL_T4_iiT6_:
	.zero		30720


//--------------------- .nv.shared.reserved.0     --------------------------
	.section	.nv.shared.reserved.0,"aw",@nobits
	.weak		__nv_reservedSMEM_offset_0_alias
	.size		__nv_reservedSMEM_offset_0_alias, 0, 64
	.other		__nv_reservedSMEM_offset_0_alias,@"STO_CUDA_RESERVED_SHARED STV_DEFAULT"
__nv_reservedSMEM_offset_0_alias:
	.zero		0
	.zero		64


//--------------------- .nv.global                --------------------------
	.section	.nv.global,"aw",@nobits
.nv.global:
	.type		_ZN34_INTERNAL_9966687a_4_k_cu_7d4ada2d6thrust24THRUST_300001_SM_1000_NS12placeholders2_8E,@object
	.size		_ZN34_INTERNAL_9966687a_4_k_cu_7d4ada2d6thrust24THRUST_300001_SM_1000_NS12placeholders2_8E,(_ZN34_INTERNAL_9966687a_4_k_cu_7d4ada2d4cuda3std3__436_GLOBAL__N__9966687a_4_k_cu_7d4ada2d6ignoreE - _ZN34_INTERNAL_9966687a_4_k_cu_7d4ada2d6thrust24THRUST_300001_SM_1000_NS12placeholders2_8E)
_ZN34_INTERNAL_9966687a_4_k_cu_7d4ada2d6thrust24THRUST_300001_SM_1000_NS12placeholders2_8E:
	.zero		1
	.type		_ZN34_INTERNAL_9966687a_4_k_cu_7d4ada2d4cuda3std3__436_GLOBAL__N__9966687a_4_k_cu_7d4ada2d6ignoreE,@object
	.size		_ZN34_INTERNAL_9966687a_4_k_cu_7d4ada2d4cuda3std3__436_GLOBAL__N__9966687a_4_k_cu_7d4ada2d6ignoreE,(_ZN34_INTERNAL_9966687a_4_k_cu_7d4ada2d4cuda3std6ranges3__45__cpo4dataE - _ZN34_INTERNAL_9966687a_4_k_cu_7d4ada2d4cuda3std3__436_GLOBAL__N__9966687a_4_k_cu_7d4ada2d6ignoreE)
_ZN34_INTERNAL_9966687a_4_k_cu_7d4ada2d4cuda3std3__436_GLOBAL__N__9966687a_4_k_cu_7d4ada2d6ignoreE:
	.zero		1
	.type		_ZN34_INTERNAL_9966687a_4_k_cu_7d4ada2d4cuda3std6ranges3__45__cpo4dataE,@object
	.size		_ZN34_INTERNAL_9966687a_4_k_cu_7d4ada2d4cuda3std6ranges3__45__cpo4dataE,(_ZN34_INTERNAL_9966687a_4_k_cu_7d4ada2d6thrust24THRUST_300001_SM_1000_NS6system3cpp3parE - _ZN34_INTERNAL_9966687a_4_k_cu_7d4ada2d4cuda3std6ranges3__45__cpo4dataE)
_ZN34_INTERNAL_9966687a_4_k_cu_7d4ada2d4cuda3std6ranges3__45__cpo4dataE:
	.zero		1
	.type		_ZN34_INTERNAL_9966687a_4_k_cu_7d4ada2d6thrust24THRUST_300001_SM_1000_NS6system3cpp3parE,@object
	.size		_ZN34_INTERNAL_9966687a_4_k_cu_7d4ada2d6thrust24THRUST_300001_SM_1000_NS6system3cpp3parE,(_ZN34_INTERNAL_9966687a_4_k_cu_7d4ada2d4cuda3std3__45__cpo5beginE - _ZN34_INTERNAL_9966687a_4_k_cu_7d4ada2d6thrust24THRUST_300001_SM_1000_NS6system3cpp3parE)
_ZN34_INTERNAL_9966687a_4_k_cu_7d4ada2d6thrust24THRUST_300001_SM_1000_NS6system3cpp3parE:
	.zero		1
	.type		_ZN34_INTERNAL_9966687a_4_k_cu_7d4ada2d4cuda3std3__45__cpo5beginE,@object
	.size		_ZN34_INTERNAL_9966687a_4_k_cu_7d4ada2d4cuda3std3__45__cpo5beginE,(_ZN34_INTERNAL_9966687a_4_k_cu_7d4ada2d4cuda3std6ranges3__45__cpo5beginE - _ZN34_INTERNAL_9966687a_4_k_cu_7d4ada2d4cuda3std3__45__cpo5beginE)
_ZN34_INTERNAL_9966687a_4_k_cu_7d4ada2d4cuda3std3__45__cpo5beginE:
	.zero		1
	.type		_ZN34_INTERNAL_9966687a_4_k_cu_7d4ada2d4cuda3std6ranges3__45__cpo5beginE,@object
	.size		_ZN34_INTERNAL_9966687a_4_k_cu_7d4ada2d4cuda3std6ranges3__45__cpo5beginE,(_ZN34_INTERNAL_9966687a_4_k_cu_7d4ada2d6thrust24THRUST_300001_SM_1000_NS6deviceE - _ZN34_INTERNAL_9966687a_4_k_cu_7d4ada2d4cuda3std6ranges3__45__cpo5beginE)
_ZN34_INTERNAL_9966687a_4_k_cu_7d4ada2d4cuda3std6ranges3__45__cpo5beginE:
	.zero		1
	.type		_ZN34_INTERNAL_9966687a_4_k_cu_7d4ada2d6thrust24THRUST_300001_SM_1000_NS6deviceE,@object
	.size		_ZN34_INTERNAL_9966687a_4_k_cu_7d4ada2d6thrust24THRUST_300001_SM_1000_NS6deviceE,(_ZN34_INTERNAL_9966687a_4_k_cu_7d4ada2d4cuda3std3__47nulloptE - _ZN34_INTERNAL_9966687a_4_k_cu_7d4ada2d6thrust24THRUST_300001_SM_1000_NS6deviceE)
_ZN34_INTERNAL_9966687a_4_k_cu_7d4ada2d6thrust24THRUST_300001_SM_1000_NS6deviceE:
	.zero		1
	.type		_ZN34_INTERNAL_9966687a_4_k_cu_7d4ada2d4cuda3std3__47nulloptE,@object
	.size		_ZN34_INTERNAL_9966687a_4_k_cu_7d4ada2d4cuda3std3__47nulloptE,(_ZN34_INTERNAL_9966687a_4_k_cu_7d4ada2d4cuda3std6ranges3__45__cpo8distanceE - _ZN34_INTERNAL_9966687a_4_k_cu_7d4ada2d4cuda3std3__47nulloptE)
_ZN34_INTERNAL_9966687a_4_k_cu_7d4ada2d4cuda3std3__47nulloptE:
	.zero		1
	.type		_ZN34_INTERNAL_9966687a_4_k_cu_7d4ada2d4cuda3std6ranges3__45__cpo8distanceE,@object
	.size		_ZN34_INTERNAL_9966687a_4_k_cu_7d4ada2d4cuda3std6ranges3__45__cpo8distanceE,(_ZN34_INTERNAL_9966687a_4_k_cu_7d4ada2d6thrust24THRUST_300001_SM_1000_NS12placeholders2_4E - _ZN34_INTERNAL_9966687a_4_k_cu_7d4ada2d4cuda3std6ranges3__45__cpo8distanceE)
_ZN34_INTERNAL_9966687a_4_k_cu_7d4ada2d4cuda3std6ranges3__45__cpo8distanceE:
	.zero		1
	.type		_ZN34_INTERNAL_9966687a_4_k_cu_7d4ada2d6thrust24THRUST_300001_SM_1000_NS12placeholders2_4E,@object
	.size		_ZN34_INTERNAL_9966687a_4_k_cu_7d4ada2d6thrust24THRUST_300001_SM_1000_NS12placeholders2_4E,(_ZN34_INTERNAL_9966687a_4_k_cu_7d4ada2d4cuda3std3__45__cpo6rbeginE - _ZN34_INTERNAL_9966687a_4_k_cu_7d4ada2d6thrust24THRUST_300001_SM_1000_NS12placeholders2_4E)
_ZN34_INTERNAL_9966687a_4_k_cu_7d4ada2d6thrust24THRUST_300001_SM_1000_NS12placeholders2_4E:
	.zero		1
	.type		_ZN34_INTERNAL_9966687a_4_k_cu_7d4ada2d4cuda3std3__45__cpo6rbeginE,@object
	.size		_ZN34_INTERNAL_9966687a_4_k_cu_7d4ada2d4cuda3std3__45__cpo6rbeginE,(_ZN34_INTERNAL_9966687a_4_k_cu_7d4ada2d4cuda3std6ranges3__45__cpo7advanceE - _ZN34_INTERNAL_9966687a_4_k_cu_7d4ada2d4cuda3std3__45__cpo6rbeginE)
_ZN34_INTERNAL_9966687a_4_k_cu_7d4ada2d4cuda3std3__45__cpo6rbeginE:
	.zero		1
	.type		_ZN34_INTERNAL_9966687a_4_k_cu_7d4ada2d4cuda3std6ranges3__45__cpo7advanceE,@object
	.size		_ZN34_INTERNAL_9966687a_4_k_cu_7d4ada2d4cuda3std6ranges3__45__cpo7advanceE,(_ZN34_INTERNAL_9966687a_4_k_cu_7d4ada2d6thrust24THRUST_300001_SM_1000_NS12placeholders3_10E - _ZN34_INTERNAL_9966687a_4_k_cu_7d4ada2d4cuda3std6ranges3__45__cpo7advanceE)
_ZN34_INTERNAL_9966687a_4_k_cu_7d4ada2d4cuda3std6ranges3__45__cpo7advanceE:
	.zero		1
	.type		_ZN34_INTERNAL_9966687a_4_k_cu_7d4ada2d6thrust24THRUST_300001_SM_1000_NS12placeholders3_10E,@object
	.size		_ZN34_INTERNAL_9966687a_4_k_cu_7d4ada2d6thrust24THRUST_300001_SM_1000_NS12placeholders3_10E,(_ZN34_INTERNAL_9966687a_4_k_cu_7d4ada2d4cuda3std3__48in_placeE - _ZN34_INTERNAL_9966687a_4_k_cu_7d4ada2d6thrust24THRUST_300001_SM_1000_NS12placeholders3_10E)
_ZN34_INTERNAL_9966687a_4_k_cu_7d4ada2d6thrust24THRUST_300001_SM_1000_NS12placeholders3_10E:
	.zero		1
	.type		_ZN34_INTERNAL_9966687a_4_k_cu_7d4ada2d4cuda3std3__48in_placeE,@object
	.size		_ZN34_INTERNAL_9966687a_4_k_cu_7d4ada2d4cuda3std3__48in_placeE,(_ZN34_INTERNAL_9966687a_4_k_cu_7d4ada2d4cuda3std6ranges3__45__cpo4sizeE - _ZN34_INTERNAL_9966687a_4_k_cu_7d4ada2d4cuda3std3__48in_placeE)
_ZN34_INTERNAL_9966687a_4_k_cu_7d4ada2d4cuda3std3__48in_placeE:
	.zero		1
	.type		_ZN34_INTERNAL_9966687a_4_k_cu_7d4ada2d4cuda3std6ranges3__45__cpo4sizeE,@object
	.size		_ZN34_INTERNAL_9966687a_4_k_cu_7d4ada2d4cuda3std6ranges3__45__cpo4sizeE,(_ZN34_INTERNAL_9966687a_4_k_cu_7d4ada2d6thrust24THRUST_300001_SM_1000_NS12placeholders2_2E - _ZN34_INTERNAL_9966687a_4_k_cu_7d4ada2d4cuda3std6ranges3__45__cpo4sizeE)
_ZN34_INTERNAL_9966687a_4_k_cu_7d4ada2d4cuda3std6ranges3__45__cpo4sizeE:
	.zero		1
	.type		_ZN34_INTERNAL_9966687a_4_k_cu_7d4ada2d6thrust24THRUST_300001_SM_1000_NS12placeholders2_2E,@object
	.size		_ZN34_INTERNAL_9966687a_4_k_cu_7d4ada2d6thrust24THRUST_300001_SM_1000_NS12placeholders2_2E,(_ZN34_INTERNAL_9966687a_4_k_cu_7d4ada2d4cuda3std3__45__cpo6cbeginE - _ZN34_INTERNAL_9966687a_4_k_cu_7d4ada2d6thrust24THRUST_300001_SM_1000_NS12placeholders2_2E)
_ZN34_INTERNAL_9966687a_4_k_cu_7d4ada2d6thrust24THRUST_300001_SM_1000_NS12placeholders2_2E:
	.zero		1
	.type		_ZN34_INTERNAL_9966687a_4_k_cu_7d4ada2d4cuda3std3__45__cpo6cbeginE,@object
	.size		_ZN34_INTERNAL_9966687a_4_k_cu_7d4ada2d4cuda3std3__45__cpo6cbeginE,(_ZN34_INTERNAL_9966687a_4_k_cu_7d4ada2d4cuda3std6ranges3__45__cpo6cbeginE - _ZN34_INTERNAL_9966687a_4_k_cu_7d4ada2d4cuda3std3__45__cpo6cbeginE)
_ZN34_INTERNAL_9966687a_4_k_cu_7d4ada2d4cuda3std3__45__cpo6cbeginE:
	.zero		1
	.type		_ZN34_INTERNAL_9966687a_4_k_cu_7d4ada2d4cuda3std6ranges3__45__cpo6cbeginE,@object
	.size		_ZN34_INTERNAL_9966687a_4_k_cu_7d4ada2d4cuda3std6ranges3__45__cpo6cbeginE,(_ZN34_INTERNAL_9966687a_4_k_cu_7d4ada2d6thrust24THRUST_300001_SM_1000_NS12placeholders2_6E - _ZN34_INTERNAL_9966687a_4_k_cu_7d4ada2d4cuda3std6ranges3__45__cpo6cbeginE)
_ZN34_INTERNAL_9966687a_4_k_cu_7d4ada2d4cuda3std6ranges3__45__cpo6cbeginE:
	.zero		1
	.type		_ZN34_INTERNAL_9966687a_4_k_cu_7d4ada2d6thrust24THRUST_300001_SM_1000_NS12placeholders2_6E,@object
	.size		_ZN34_INTERNAL_9966687a_4_k_cu_7d4ada2d6thrust24THRUST_300001_SM_1000_NS12placeholders2_6E,(_ZN34_INTERNAL_9966687a_4_k_cu_7d4ada2d4cuda3std3__45__cpo7crbeginE - _ZN34_INTERNAL_9966687a_4_k_cu_7d4ada2d6thrust24THRUST_300001_SM_1000_NS12placeholders2_6E)
_ZN34_INTERNAL_9966687a_4_k_cu_7d4ada2d6thrust24THRUST_300001_SM_1000_NS12placeholders2_6E:
	.zero		1
	.type		_ZN34_INTERNAL_9966687a_4_k_cu_7d4ada2d4cuda3std3__45__cpo7crbeginE,@object
	.size		_ZN34_INTERNAL_9966687a_4_k_cu_7d4ada2d4cuda3std3__45__cpo7crbeginE,(_ZN34_INTERNAL_9966687a_4_k_cu_7d4ada2d4cuda3std6ranges3__45__cpo4nextE - _ZN34_INTERNAL_9966687a_4_k_cu_7d4ada2d4cuda3std3__45__cpo7crbeginE)
_ZN34_INTERNAL_9966687a_4_k_cu_7d4ada2d4cuda3std3__45__cpo7crbeginE:
	.zero		1
	.type		_ZN34_INTERNAL_9966687a_4_k_cu_7d4ada2d4cuda3std6ranges3__45__cpo4nextE,@object
	.size		_ZN34_INTERNAL_9966687a_4_k_cu_7d4ada2d4cuda3std6ranges3__45__cpo4nextE,(_ZN34_INTERNAL_9966687a_4_k_cu_7d4ada2d4cuda3std6ranges3__45__cpo4swapE - _ZN34_INTERNAL_9966687a_4_k_cu_7d4ada2d4cuda3std6ranges3__45__cpo4nextE)
_ZN34_INTERNAL_9966687a_4_k_cu_7d4ada2d4cuda3std6ranges3__45__cpo4nextE:
	.zero		1
	.type		_ZN34_INTERNAL_9966687a_4_k_cu_7d4ada2d4cuda3std6ranges3__45__cpo4swapE,@object
	.size		_ZN34_INTERNAL_9966687a_4_k_cu_7d4ada2d4cuda3std6ranges3__45__cpo4swapE,(_ZN34_INTERNAL_9966687a_4_k_cu_7d4ada2d6thrust24THRUST_300001_SM_1000_NS8cuda_cub10par_nosyncE - _ZN34_INTERNAL_9966687a_4_k_cu_7d4ada2d4cuda3std6ranges3__45__cpo4swapE)
_ZN34_INTERNAL_9966687a_4_k_cu_7d4ada2d4cuda3std6ranges3__45__cpo4swapE:
	.zero		1
	.type		_ZN34_INTERNAL_9966687a_4_k_cu_7d4ada2d6thrust24THRUST_300001_SM_1000_NS8cuda_cub10par_nosyncE,@object
	.size		_ZN34_INTERNAL_9966687a_4_k_cu_7d4ada2d6thrust24THRUST_300001_SM_1000_NS8cuda_cub10par_nosyncE,(_ZN34_INTERNAL_9966687a_4_k_cu_7d4ada2d6thrust24THRUST_300001_SM_1000_NS3seqE - _ZN34_INTERNAL_9966687a_4_k_cu_7d4ada2d6thrust24THRUST_300001_SM_1000_NS8cuda_cub10par_nosyncE)
_ZN34_INTERNAL_9966687a_4_k_cu_7d4ada2d6thrust24THRUST_300001_SM_1000_NS8cuda_cub10par_nosyncE:
	.zero		1
	.type		_ZN34_INTERNAL_9966687a_4_k_cu_7d4ada2d6thrust24THRUST_300001_SM_1000_NS3seqE,@object
	.size		_ZN34_INTERNAL_9966687a_4_k_cu_7d4ada2d6thrust24THRUST_300001_SM_1000_NS3seqE,(_ZN34_INTERNAL_9966687a_4_k_cu_7d4ada2d4cuda3std3__420unreachable_sentinelE - _ZN34_INTERNAL_9966687a_4_k_cu_7d4ada2d6thrust24THRUST_300001_SM_1000_NS3seqE)
_ZN34_INTERNAL_9966687a_4_k_cu_7d4ada2d6thrust24THRUST_300001_SM_1000_NS3seqE:
	.zero		1
	.type		_ZN34_INTERNAL_9966687a_4_k_cu_7d4ada2d4cuda3std3__420unreachable_sentinelE,@object
	.size		_ZN34_INTERNAL_9966687a_4_k_cu_7d4ada2d4cuda3std3__420unreachable_sentinelE,(_ZN34_INTERNAL_9966687a_4_k_cu_7d4ada2d4cuda3std6ranges3__45__cpo5ssizeE - _ZN34_INTERNAL_9966687a_4_k_cu_7d4ada2d4cuda3std3__420unreachable_sentinelE)
_ZN34_INTERNAL_9966687a_4_k_cu_7d4ada2d4cuda3std3__420unreachable_sentinelE:
	.zero		1
	.type		_ZN34_INTERNAL_9966687a_4_k_cu_7d4ada2d4cuda3std6ranges3__45__cpo5ssizeE,@object
	.size		_ZN34_INTERNAL_9966687a_4_k_cu_7d4ada2d4cuda3std6ranges3__45__cpo5ssizeE,(_ZN34_INTERNAL_9966687a_4_k_cu_7d4ada2d6thrust24THRUST_300001_SM_1000_NS12placeholders2_3E - _ZN34_INTERNAL_9966687a_4_k_cu_7d4ada2d4cuda3std6ranges3__45__cpo5ssizeE)
_ZN34_INTERNAL_9966687a_4_k_cu_7d4ada2d4cuda3std6ranges3__45__cpo5ssizeE:
	.zero		1
	.type		_ZN34_INTERNAL_9966687a_4_k_cu_7d4ada2d6thrust24THRUST_300001_SM_1000_NS12placeholders2_3E,@object
	.size		_ZN34_INTERNAL_9966687a_4_k_cu_7d4ada2d6thrust24THRUST_300001_SM_1000_NS12placeholders2_3E,(_ZN34_INTERNAL_9966687a_4_k_cu_7d4ada2d4cuda3std3__45__cpo4cendE - _ZN34_INTERNAL_9966687a_4_k_cu_7d4ada2d6thrust24THRUST_300001_SM_1000_NS12placeholders2_3E)
_ZN34_INTERNAL_9966687a_4_k_cu_7d4ada2d6thrust24THRUST_300001_SM_1000_NS12placeholders2_3E:
	.zero		1
	.type		_ZN34_INTERNAL_9966687a_4_k_cu_7d4ada2d4cuda3std3__45__cpo4cendE,@object
	.size		_ZN34_INTERNAL_9966687a_4_k_cu_7d4ada2d4cuda3std3__45__cpo4cendE,(_ZN34_INTERNAL_9966687a_4_k_cu_7d4ada2d4cuda3std6ranges3__45__cpo4cendE - _ZN34_INTERNAL_9966687a_4_k_cu_7d4ada2d4cuda3std3__45__cpo4cendE)
_ZN34_INTERNAL_9966687a_4_k_cu_7d4ada2d4cuda3std3__45__cpo4cendE:
	.zero		1
	.type		_ZN34_INTERNAL_9966687a_4_k_cu_7d4ada2d4cuda3std6ranges3__45__cpo4cendE,@object
	.size		_ZN34_INTERNAL_9966687a_4_k_cu_7d4ada2d4cuda3std6ranges3__45__cpo4cendE,(_ZN34_INTERNAL_9966687a_4_k_cu_7d4ada2d6thrust24THRUST_300001_SM_1000_NS12placeholders2_7E - _ZN34_INTERNAL_9966687a_4_k_cu_7d4ada2d4cuda3std6ranges3__45__cpo4cendE)
_ZN34_INTERNAL_9966687a_4_k_cu_7d4ada2d4cuda3std6ranges3__45__cpo4cendE:
	.zero		1
	.type		_ZN34_INTERNAL_9966687a_4_k_cu_7d4ada2d6thrust24THRUST_300001_SM_1000_NS12placeholders2_7E,@object
	.size		_ZN34_INTERNAL_9966687a_4_k_cu_7d4ada2d6thrust24THRUST_300001_SM_1000_NS12placeholders2_7E,(_ZN34_INTERNAL_9966687a_4_k_cu_7d4ada2d4cuda3std3__45__cpo5crendE - _ZN34_INTERNAL_9966687a_4_k_cu_7d4ada2d6thrust24THRUST_300001_SM_1000_NS12placeholders2_7E)
_ZN34_INTERNAL_9966687a_4_k_cu_7d4ada2d6thrust24THRUST_300001_SM_1000_NS12placeholders2_7E:
	.zero		1
	.type		_ZN34_INTERNAL_9966687a_4_k_cu_7d4ada2d4cuda3std3__45__cpo5crendE,@object
	.size		_ZN34_INTERNAL_9966687a_4_k_cu_7d4ada2d4cuda3std3__45__cpo5crendE,(_ZN34_INTERNAL_9966687a_4_k_cu_7d4ada2d4cuda3std6ranges3__45__cpo4prevE - _ZN34_INTERNAL_9966687a_4_k_cu_7d4ada2d4cuda3std3__45__cpo5crendE)
_ZN34_INTERNAL_9966687a_4_k_cu_7d4ada2d4cuda3std3__45__cpo5crendE:
	.zero		1
	.type		_ZN34_INTERNAL_9966687a_4_k_cu_7d4ada2d4cuda3std6ranges3__45__cpo4prevE,@object
	.size		_ZN34_INTERNAL_9966687a_4_k_cu_7d4ada2d4cuda3std6ranges3__45__cpo4prevE,(_ZN34_INTERNAL_9966687a_4_k_cu_7d4ada2d4cuda3std6ranges3__45__cpo9iter_moveE - _ZN34_INTERNAL_9966687a_4_k_cu_7d4ada2d4cuda3std6ranges3__45__cpo4prevE)
_ZN34_INTERNAL_9966687a_4_k_cu_7d4ada2d4cuda3std6ranges3__45__cpo4prevE:
	.zero		1
	.type		_ZN34_INTERNAL_9966687a_4_k_cu_7d4ada2d4cuda3std6ranges3__45__cpo9iter_moveE,@object
	.size		_ZN34_INTERNAL_9966687a_4_k_cu_7d4ada2d4cuda3std6ranges3__45__cpo9iter_moveE,(_ZN34_INTERNAL_9966687a_4_k_cu_7d4ada2d6thrust24THRUST_300001_SM_1000_NS6system6detail10sequential3seqE - _ZN34_INTERNAL_9966687a_4_k_cu_7d4ada2d4cuda3std6ranges3__45__cpo9iter_moveE)
_ZN34_INTERNAL_9966687a_4_k_cu_7d4ada2d4cuda3std6ranges3__45__cpo9iter_moveE:
	.zero		1
	.type		_ZN34_INTERNAL_9966687a_4_k_cu_7d4ada2d6thrust24THRUST_300001_SM_1000_NS6system6detail10sequential3seqE,@object
	.size		_ZN34_INTERNAL_9966687a_4_k_cu_7d4ada2d6thrust24THRUST_300001_SM_1000_NS6system6detail10sequential3seqE,(_ZN34_INTERNAL_9966687a_4_k_cu_7d4ada2d6thrust24THRUST_300001_SM_1000_NS12placeholders2_9E - _ZN34_INTERNAL_9966687a_4_k_cu_7d4ada2d6thrust24THRUST_300001_SM_1000_NS6system6detail10sequential3seqE)
_ZN34_INTERNAL_9966687a_4_k_cu_7d4ada2d6thrust24THRUST_300001_SM_1000_NS6system6detail10sequential3seqE:
	.zero		1
	.type		_ZN34_INTERNAL_9966687a_4_k_cu_7d4ada2d6thrust24THRUST_300001_SM_1000_NS12placeholders2_9E,@object
	.size		_ZN34_INTERNAL_9966687a_4_k_cu_7d4ada2d6thrust24THRUST_300001_SM_1000_NS12placeholders2_9E,(_ZN34_INTERNAL_9966687a_4_k_cu_7d4ada2d4cuda3std3__419piecewise_constructE - _ZN34_INTERNAL_9966687a_4_k_cu_7d4ada2d6thrust24THRUST_300001_SM_1000_NS12placeholders2_9E)
_ZN34_INTERNAL_9966687a_4_k_cu_7d4ada2d6thrust24THRUST_300001_SM_1000_NS12placeholders2_9E:
	.zero		1
	.type		_ZN34_INTERNAL_9966687a_4_k_cu_7d4ada2d4cuda3std3__419piecewise_constructE,@object
	.size		_ZN34_INTERNAL_9966687a_4_k_cu_7d4ada2d4cuda3std3__419piecewise_constructE,(_ZN34_INTERNAL_9966687a_4_k_cu_7d4ada2d4cuda3std6ranges3__45__cpo5cdataE - _ZN34_INTERNAL_9966687a_4_k_cu_7d4ada2d4cuda3std3__419piecewise_constructE)
_ZN34_INTERNAL_9966687a_4_k_cu_7d4ada2d4cuda3std3__419piecewise_constructE:
	.zero		1
	.type		_ZN34_INTERNAL_9966687a_4_k_cu_7d4ada2d4cuda3std6ranges3__45__cpo5cdataE,@object
	.size		_ZN34_INTERNAL_9966687a_4_k_cu_7d4ada2d4cuda3std6ranges3__45__cpo5cdataE,(_ZN34_INTERNAL_9966687a_4_k_cu_7d4ada2d6thrust24THRUST_300001_SM_1000_NS12placeholders2_1E - _ZN34_INTERNAL_9966687a_4_k_cu_7d4ada2d4cuda3std6ranges3__45__cpo5cdataE)
_ZN34_INTERNAL_9966687a_4_k_cu_7d4ada2d4cuda3std6ranges3__45__cpo5cdataE:
	.zero		1
	.type		_ZN34_INTERNAL_9966687a_4_k_cu_7d4ada2d6thrust24THRUST_300001_SM_1000_NS12placeholders2_1E,@object
	.size		_ZN34_INTERNAL_9966687a_4_k_cu_7d4ada2d6thrust24THRUST_300001_SM_1000_NS12placeholders2_1E,(_ZN34_INTERNAL_9966687a_4_k_cu_7d4ada2d4cuda3std3__45__cpo3endE - _ZN34_INTERNAL_9966687a_4_k_cu_7d4ada2d6thrust24THRUST_300001_SM_1000_NS12placeholders2_1E)
_ZN34_INTERNAL_9966687a_4_k_cu_7d4ada2d6thrust24THRUST_300001_SM_1000_NS12placeholders2_1E:
	.zero		1
	.type		_ZN34_INTERNAL_9966687a_4_k_cu_7d4ada2d4cuda3std3__45__cpo3endE,@object
	.size		_ZN34_INTERNAL_9966687a_4_k_cu_7d4ada2d4cuda3std3__45__cpo3endE,(_ZN34_INTERNAL_9966687a_4_k_cu_7d4ada2d4cuda3std6ranges3__45__cpo3endE - _ZN34_INTERNAL_9966687a_4_k_cu_7d4ada2d4cuda3std3__45__cpo3endE)
_ZN34_INTERNAL_9966687a_4_k_cu_7d4ada2d4cuda3std3__45__cpo3endE:
	.zero		1
	.type		_ZN34_INTERNAL_9966687a_4_k_cu_7d4ada2d4cuda3std6ranges3__45__cpo3endE,@object
	.size		_ZN34_INTERNAL_9966687a_4_k_cu_7d4ada2d4cuda3std6ranges3__45__cpo3endE,(_ZN34_INTERNAL_9966687a_4_k_cu_7d4ada2d6thrust24THRUST_300001_SM_1000_NS12placeholders2_5E - _ZN34_INTERNAL_9966687a_4_k_cu_7d4ada2d4cuda3std6ranges3__45__cpo3endE)
_ZN34_INTERNAL_9966687a_4_k_cu_7d4ada2d4cuda3std6ranges3__45__cpo3endE:
	.zero		1
	.type		_ZN34_INTERNAL_9966687a_4_k_cu_7d4ada2d6thrust24THRUST_300001_SM_1000_NS12placeholders2_5E,@object
	.size		_ZN34_INTERNAL_9966687a_4_k_cu_7d4ada2d6thrust24THRUST_300001_SM_1000_NS12placeholders2_5E,(_ZN34_INTERNAL_9966687a_4_k_cu_7d4ada2d4cuda3std3__45__cpo4rendE - _ZN34_INTERNAL_9966687a_4_k_cu_7d4ada2d6thrust24THRUST_300001_SM_1000_NS12placeholders2_5E)
_ZN34_INTERNAL_9966687a_4_k_cu_7d4ada2d6thrust24THRUST_300001_SM_1000_NS12placeholders2_5E:
	.zero		1
	.type		_ZN34_INTERNAL_9966687a_4_k_cu_7d4ada2d4cuda3std3__45__cpo4rendE,@object
	.size		_ZN34_INTERNAL_9966687a_4_k_cu_7d4ada2d4cuda3std3__45__cpo4rendE,(_ZN34_INTERNAL_9966687a_4_k_cu_7d4ada2d4cuda3std6ranges3__45__cpo9iter_swapE - _ZN34_INTERNAL_9966687a_4_k_cu_7d4ada2d4cuda3std3__45__cpo4rendE)
_ZN34_INTERNAL_9966687a_4_k_cu_7d4ada2d4cuda3std3__45__cpo4rendE:
	.zero		1
	.type		_ZN34_INTERNAL_9966687a_4_k_cu_7d4ada2d4cuda3std6ranges3__45__cpo9iter_swapE,@object
	.size		_ZN34_INTERNAL_9966687a_4_k_cu_7d4ada2d4cuda3std6ranges3__45__cpo9iter_swapE,(_ZN34_INTERNAL_9966687a_4_k_cu_7d4ada2d4cuda3std3__48unexpectE - _ZN34_INTERNAL_9966687a_4_k_cu_7d4ada2d4cuda3std6ranges3__45__cpo9iter_swapE)
_ZN34_INTERNAL_9966687a_4_k_cu_7d4ada2d4cuda3std6ranges3__45__cpo9iter_swapE:
	.zero		1
	.type		_ZN34_INTERNAL_9966687a_4_k_cu_7d4ada2d4cuda3std3__48unexpectE,@object
	.size		_ZN34_INTERNAL_9966687a_4_k_cu_7d4ada2d4cuda3std3__48unexpectE,(_ZN34_INTERNAL_9966687a_4_k_cu_7d4ada2d6thrust24THRUST_300001_SM_1000_NS8cuda_cub3parE - _ZN34_INTERNAL_9966687a_4_k_cu_7d4ada2d4cuda3std3__48unexpectE)
_ZN34_INTERNAL_9966687a_4_k_cu_7d4ada2d4cuda3std3__48unexpectE:
	.zero		1
	.type		_ZN34_INTERNAL_9966687a_4_k_cu_7d4ada2d6thrust24THRUST_300001_SM_1000_NS8cuda_cub3parE,@object
	.size		_ZN34_INTERNAL_9966687a_4_k_cu_7d4ada2d6thrust24THRUST_300001_SM_1000_NS8cuda_cub3parE,(.L_29 - _ZN34_INTERNAL_9966687a_4_k_cu_7d4ada2d6thrust24THRUST_300001_SM_1000_NS8cuda_cub3parE)
_ZN34_INTERNAL_9966687a_4_k_cu_7d4ada2d6thrust24THRUST_300001_SM_1000_NS8cuda_cub3parE:
	.zero		1
.L_29:


//--------------------- .nv.shared._ZN3cub18CUB_300001_SM_10006detail10radix_sort33DeviceRadixSortExclusiveSumKernelINS1_5radix10policy_hubIfNS0_8NullTypeEyE10Policy1000EyEEvPT0_ --------------------------
	.section	.nv.shared._ZN3cub18CUB_300001_SM_10006detail10radix_sort33DeviceRadixSortExclusiveSumKernelINS1_5radix10policy_hubIfNS0_8NullTypeEyE10Policy1000EyEEvPT0_,"aw",@nobits
	.sectionflags	@""
	.align	16
.nv.shared._ZN3cub18CUB_300001_SM_10006detail10radix_sort33DeviceRadixSortExclusiveSumKernelINS1_5radix10policy_hubIfNS0_8NullTypeEyE10Policy1000EyEEvPT0_:
	.zero		3360


//--------------------- .nv.shared._ZN3cub18CUB_300001_SM_10006detail10radix_sort30DeviceRadixSortHistogramKernelINS1_5radix10policy_hubIfNS0_8NullTypeEyE10Policy1000ELNS0_9SortOrderE1EfyNS1_21identity_decomposer_tEEEvPT2_PKT1_SB_iiT3_ --------------------------
	.section	.nv.shared._ZN3cub18CUB_300001_SM_10006detail10radix_sort30DeviceRadixSortHistogramKernelINS1_5radix10policy_hubIfNS0_8NullTypeEyE10Policy1000ELNS0_9SortOrderE1EfyNS1_21identity_decomposer_tEEEvPT2_PKT1_SB_iiT3_,"aw",@nobits
	.sectionflags	@""
	.align	16
.nv.shared._ZN3cub18CUB_300001_SM_10006detail10radix_sort30DeviceRadixSortHistogramKernelINS1_5radix10policy_hubIfNS0_8NullTypeEyE10Policy1000ELNS0_9SortOrderE1EfyNS1_21identity_decomposer_tEEEvPT2_PKT1_SB_iiT3_:
	.zero		5120


//--------------------- .nv.shared._ZN3cub18CUB_300001_SM_10006detail10radix_sort31DeviceRadixSortSingleTileKernelINS1_5radix10policy_hubIfNS0_8NullTypeEyE10Policy1000ELNS0_9SortOrderE1EfS6_yNS1_21identity_decomposer_tEEEvPKT1_PSB_PKT2_PSF_T3_iiT4_ --------------------------
	.section	.nv.shared._ZN3cub18CUB_300001_SM_10006detail10radix_sort31DeviceRadixSortSingleTileKernelINS1_5radix10policy_hubIfNS0_8NullTypeEyE10Policy1000ELNS0_9SortOrderE1EfS6_yNS1_21identity_decomposer_tEEEvPKT1_PSB_PKT2_PSF_T3_iiT4_,"aw",@nobits
	.sectionflags	@""
	.align	16
.nv.shared._ZN3cub18CUB_300001_SM_10006detail10radix_sort31DeviceRadixSortSingleTileKernelINS1_5radix10policy_hubIfNS0_8NullTypeEyE10Policy1000ELNS0_9SortOrderE1EfS6_yNS1_21identity_decomposer_tEEEvPKT1_PSB_PKT2_PSF_T3_iiT4_:
	.zero		34880


//--------------------- .nv.shared._ZN3cub18CUB_300001_SM_10006detail8for_each13static_kernelINS2_12policy_hub_t12policy_500_tEmN6thrust24THRUST_300001_SM_1000_NS8cuda_cub20__uninitialized_fill7functorINS7_10device_ptrIiEEiEEEEvT0_T1_ --------------------------
	.section	.nv.shared._ZN3cub18CUB_300001_SM_10006detail8for_each13static_kernelINS2_12policy_hub_t12policy_500_tEmN6thrust24THRUST_300001_SM_1000_NS8cuda_cub20__uninitialized_fill7functorINS7_10device_ptrIiEEiEEEEvT0_T1_,"aw",@nobits
	.sectionflags	@""
	.align	16
	.zero		1024


//--------------------- .nv.shared._ZN3cub18CUB_300001_SM_10006detail8for_each13static_kernelINS2_12policy_hub_t12policy_500_tEmN6thrust24THRUST_300001_SM_1000_NS8cuda_cub20__uninitialized_fill7functorINS7_10device_ptrIfEEfEEEEvT0_T1_ --------------------------
	.section	.nv.shared._ZN3cub18CUB_300001_SM_10006detail8for_each13static_kernelINS2_12policy_hub_t12policy_500_tEmN6thrust24THRUST_300001_SM_1000_NS8cuda_cub20__uninitialized_fill7functorINS7_10device_ptrIfEEfEEEEvT0_T1_,"aw",@nobits
	.sectionflags	@""
	.align	16
	.zero		1024


//--------------------- .nv.shared._ZN3cub18CUB_300001_SM_10006detail11EmptyKernelIvEEvv --------------------------
	.section	.nv.shared._ZN3cub18CUB_300001_SM_10006detail11EmptyKernelIvEEvv,"aw",@nobits
	.sectionflags	@""
	.align	16
	.zero		1024


//--------------------- .nv.shared._Z13top_k_gpu_optILj128EEvPfiiS0_Pi --------------------------
	.section	.nv.shared._Z13top_k_gpu_optILj128EEvPfiiS0_Pi,"aw",@nobits
	.sectionflags	@""
	.align	16
	.zero		1024


//--------------------- .nv.shared._Z15top_k_gpu_finalPfPiiiS_S0_ --------------------------
	.section	.nv.shared._Z15top_k_gpu_finalPfPiiiS_S0_,"aw",@nobits
	.sectionflags	@""
	.align	16
	.zero		1024


//--------------------- .nv.shared._Z9top_k_gpuPfiiS_Pi --------------------------
	.section	.nv.shared._Z9top_k_gpuPfiiS_Pi,"aw",@nobits
	.sectionflags	@""
	.align	16
	.zero		1024


//--------------------- .nv.constant0._ZN3cub18CUB_300001_SM_10006detail10radix_sort29DeviceRadixSortOnesweepKernelINS1_5radix10policy_hubIfNS0_8NullTypeEyE10Policy1000ELNS0_9SortOrderE1EfS6_yiiNS1_21identity_decomposer_tEEEvPT5_SC_PT3_PKSD_PT1_PKSH_PT2_PKSL_T4_iiT6_ --------------------------
	.section	.nv.constant0._ZN3cub18CUB_300001_SM_10006detail10radix_sort29DeviceRadixSortOnesweepKernelINS1_5radix10policy_hubIfNS0_8NullTypeEyE10Policy1000ELNS0_9SortOrderE1EfS6_yiiNS1_21identity_decomposer_tEEEvPT5_SC_PT3_PKSD_PT1_PKSH_PT2_PKSL_T4_iiT6_,"a",@progbits
	.sectionflags	@""
	.align	4
.nv.constant0._ZN3cub18CUB_300001_SM_10006detail10radix_sort29DeviceRadixSortOnesweepKernelINS1_5radix10policy_hubIfNS0_8NullTypeEyE10Policy1000ELNS0_9SortOrderE1EfS6_yiiNS1_21identity_decomposer_tEEEvPT5_SC_PT3_PKSD_PT1_PKSH_PT2_PKSL_T4_iiT6_:
	.zero		973


//--------------------- .nv.constant0._ZN3cub18CUB_300001_SM_10006detail10radix_sort33DeviceRadixSortExclusiveSumKernelINS1_5radix10policy_hubIfNS0_8NullTypeEyE10Policy1000EyEEvPT0_ --------------------------
	.section	.nv.constant0._ZN3cub18CUB_300001_SM_10006detail10radix_sort33DeviceRadixSortExclusiveSumKernelINS1_5radix10policy_hubIfNS0_8NullTypeEyE10Policy1000EyEEvPT0_,"a",@progbits
	.sectionflags	@""
	.align	4
.nv.constant0._ZN3cub18CUB_300001_SM_10006detail10radix_sort33DeviceRadixSortExclusiveSumKernelINS1_5radix10policy_hubIfNS0_8NullTypeEyE10Policy1000EyEEvPT0_:
	.zero		904


//--------------------- .nv.constant0._ZN3cub18CUB_300001_SM_10006detail10radix_sort30DeviceRadixSortHistogramKernelINS1_5radix10policy_hubIfNS0_8NullTypeEyE10Policy1000ELNS0_9SortOrderE1EfyNS1_21identity_decomposer_tEEEvPT2_PKT1_SB_iiT3_ --------------------------
	.section	.nv.constant0._ZN3cub18CUB_300001_SM_10006detail10radix_sort30DeviceRadixSortHistogramKernelINS1_5radix10policy_hubIfNS0_8NullTypeEyE10Policy1000ELNS0_9SortOrderE1EfyNS1_21identity_decomposer_tEEEvPT2_PKT1_SB_iiT3_,"a",@progbits
	.sectionflags	@""
	.align	4
.nv.constant0._ZN3cub18CUB_300001_SM_10006detail10radix_sort30DeviceRadixSortHistogramKernelINS1_5radix10policy_hubIfNS0_8NullTypeEyE10Policy1000ELNS0_9SortOrderE1EfyNS1_21identity_decomposer_tEEEvPT2_PKT1_SB_iiT3_:
	.zero		929


//--------------------- .nv.constant0._ZN3cub18CUB_300001_SM_10006detail10radix_sort31DeviceRadixSortSingleTileKernelINS1_5radix10policy_hubIfNS0_8NullTypeEyE10Policy1000ELNS0_9SortOrderE1EfS6_yNS1_21identity_decomposer_tEEEvPKT1_PSB_PKT2_PSF_T3_iiT4_ --------------------------
	.section	.nv.constant0._ZN3cub18CUB_300001_SM_10006detail10radix_sort31DeviceRadixSortSingleTileKernelINS1_5radix10policy_hubIfNS0_8NullTypeEyE10Policy1000ELNS0_9SortOrderE1EfS6_yNS1_21identity_decomposer_tEEEvPKT1_PSB_PKT2_PSF_T3_iiT4_,"a",@progbits
	.sectionflags	@""
	.align	4
.nv.constant0._ZN3cub18CUB_300001_SM_10006detail10radix_sort31DeviceRadixSortSingleTileKernelINS1_5radix10policy_hubIfNS0_8NullTypeEyE10Policy1000ELNS0_9SortOrderE1EfS6_yNS1_21identity_decomposer_tEEEvPKT1_PSB_PKT2_PSF_T3_iiT4_:
	.zero		945


//--------------------- .nv.constant0._ZN3cub18CUB_300001_SM_10006detail8for_each13static_kernelINS2_12policy_hub_t12policy_500_tEmN6thrust24THRUST_300001_SM_1000_NS8cuda_cub20__uninitialized_fill7functorINS7_10device_ptrIiEEiEEEEvT0_T1_ --------------------------
	.section	.nv.constant0._ZN3cub18CUB_300001_SM_10006detail8for_each13static_kernelINS2_12policy_hub_t12policy_500_tEmN6thrust24THRUST_300001_SM_1000_NS8cuda_cub20__uninitialized_fill7functorINS7_10device_ptrIiEEiEEEEvT0_T1_,"a",@progbits
	.sectionflags	@""
	.align	4
.nv.constant0._ZN3cub18CUB_300001_SM_10006detail8for_each13static_kernelINS2_12policy_hub_t12policy_500_tEmN6thrust24THRUST_300001_SM_1000_NS8cuda_cub20__uninitialized_fill7functorINS7_10device_ptrIiEEiEEEEvT0_T1_:
	.zero		920


//--------------------- .nv.constant0._ZN3cub18CUB_300001_SM_10006detail8for_each13static_kernelINS2_12policy_hub_t12policy_500_tEmN6thrust24THRUST_300001_SM_1000_NS8cuda_cub20__uninitialized_fill7functorINS7_10device_ptrIfEEfEEEEvT0_T1_ --------------------------
	.section	.nv.constant0._ZN3cub18CUB_300001_SM_10006detail8for_each13static_kernelINS2_12policy_hub_t12policy_500_tEmN6thrust24THRUST_300001_SM_1000_NS8cuda_cub20__uninitialized_fill7functorINS7_10device_ptrIfEEfEEEEvT0_T1_,"a",@progbits
	.sectionflags	@""
	.align	4
.nv.constant0._ZN3cub18CUB_300001_SM_10006detail8for_each13static_kernelINS2_12policy_hub_t12policy_500_tEmN6thrust24THRUST_300001_SM_1000_NS8cuda_cub20__uninitialized_fill7functorINS7_10device_ptrIfEEfEEEEvT0_T1_:
	.zero		920


//--------------------- .nv.constant0._ZN3cub18CUB_300001_SM_10006detail11EmptyKernelIvEEvv --------------------------
	.section	.nv.constant0._ZN3cub18CUB_300001_SM_10006detail11EmptyKernelIvEEvv,"a",@progbits
	.sectionflags	@""
	.align	4
.nv.constant0._ZN3cub18CUB_300001_SM_10006detail11EmptyKernelIvEEvv:
	.zero		896


//--------------------- .nv.constant0._Z13top_k_gpu_optILj128EEvPfiiS0_Pi --------------------------
	.section	.nv.constant0._Z13top_k_gpu_optILj128EEvPfiiS0_Pi,"a",@progbits
	.sectionflags	@""
	.align	4
.nv.constant0._Z13top_k_gpu_optILj128EEvPfiiS0_Pi:
	.zero		928


//--------------------- .nv.constant0._Z15top_k_gpu_finalPfPiiiS_S0_ --------------------------
	.section	.nv.constant0._Z15top_k_gpu_finalPfPiiiS_S0_,"a",@progbits
	.sectionflags	@""
	.align	4
.nv.constant0._Z15top_k_gpu_finalPfPiiiS_S0_:
	.zero		936


//--------------------- .nv.constant0._Z9top_k_gpuPfiiS_Pi --------------------------
	.section	.nv.constant0._Z9top_k_gpuPfiiS_Pi,"a",@progbits
	.sectionflags	@""
	.align	4
.nv.constant0._Z9top_k_gpuPfiiS_Pi:
	.zero		928


//--------------------- SYMBOLS --------------------------

	.type		.nv.reservedSmem.offset0,@object
	.size		.nv.reservedSmem.offset0,0x4
	.type		.nv.reservedSmem.cap,@object
	.size		.nv.reservedSmem.cap,0x4
